	.target	sm_80

	.elftype	@"ET_EXEC"


//--------------------- .note.nv.tkinfo           --------------------------
	.section	.note.nv.tkinfo,"",@"SHT_NOTE"
	.sectionflags	@"SHF_NOTE_NV_TKINFO"
	.tkinfo
        /*0018*/ 	.word	0x00000002
        /*0030*/ 	.string	""
        /*0030*/ 	.string	"ptxas"
        /*0030*/ 	.string	"Cuda compilation tools, release 13.0, V13.0.88"
        /*0030*/ 	.string	"Build cuda_13.0.r13.0/compiler.36424714_0"
        /*0030*/ 	.string	"-v  -suppress-debug-info  -lineinfo  -arch sm_80 "



//--------------------- .note.nv.cuinfo           --------------------------
	.section	.note.nv.cuinfo,"",@"SHT_NOTE"
	.sectionflags	@"SHF_NOTE_NV_CUINFO"
        /*0018*/ 	.short	0x0002
        /*001a*/ 	.short	0x0050
        /*001c*/ 	.short	0x0082
	.zero		2


//--------------------- .nv.info                  --------------------------
	.section	.nv.info,"",@"SHT_CUDA_INFO"
	.align	4


	//----- nvinfo : EIATTR_REGCOUNT
	.align		4
        /*0000*/ 	.byte	0x04, 0x2f
        /*0002*/ 	.short	(.L_2 - .L_1)
	.align		4
.L_1:
        /*0004*/ 	.word	index@(attn_fwd)
        /*0008*/ 	.word	0x00000020


	//----- nvinfo : EIATTR_FRAME_SIZE
	.align		4
.L_2:
        /*000c*/ 	.byte	0x04, 0x11
        /*000e*/ 	.short	(.L_4 - .L_3)
	.align		4
.L_3:
        /*0010*/ 	.word	index@(attn_fwd)
        /*0014*/ 	.word	0x00004130


	//----- nvinfo : EIATTR_MIN_STACK_SIZE
	.align		4
.L_4:
        /*0018*/ 	.byte	0x04, 0x12
        /*001a*/ 	.short	(.L_6 - .L_5)
	.align		4
.L_5:
        /*001c*/ 	.word	index@(attn_fwd)
        /*0020*/ 	.word	0x00004130
.L_6:


//--------------------- .nv.info.attn_fwd         --------------------------
	.section	.nv.info.attn_fwd,"",@"SHT_CUDA_INFO"
	.sectionflags	@""
	.align	4


	//----- nvinfo : EIATTR_CUDA_API_VERSION
	.align		4
        /*0000*/ 	.byte	0x04, 0x37
        /*0002*/ 	.short	(.L_8 - .L_7)
.L_7:
        /*0004*/ 	.word	0x00000082


	//----- nvinfo : EIATTR_SW2861232_WAR
	.align		4
.L_8:
        /*0008*/ 	.byte	0x01, 0x35
	.zero		2


	//----- nvinfo : EIATTR_PARAM_CBANK
	.align		4
        /*000c*/ 	.byte	0x04, 0x0a
        /*000e*/ 	.short	(.L_10 - .L_9)
	.align		4
.L_9:
        /*0010*/ 	.word	index@(.nv.constant0.attn_fwd)
        /*0014*/ 	.short	0x0160
        /*0016*/ 	.short	0x0088


	//----- nvinfo : EIATTR_CBANK_PARAM_SIZE
	.align		4
.L_10:
        /*0018*/ 	.byte	0x03, 0x19
        /*001a*/ 	.short	0x0088


	//----- nvinfo : EIATTR_KPARAM_INFO
	.align		4
        /*001c*/ 	.byte	0x04, 0x17
        /*001e*/ 	.short	(.L_12 - .L_11)
.L_11:
        /*0020*/ 	.word	0x00000000
        /*0024*/ 	.short	0x0019
        /*0026*/ 	.short	0x0080
        /*0028*/ 	.byte	0x00, 0xf4, 0x21, 0x00


	//----- nvinfo : EIATTR_KPARAM_INFO
	.align		4
.L_12:
        /*002c*/ 	.byte	0x04, 0x17
        /*002e*/ 	.short	(.L_14 - .L_13)
.L_13:
        /*0030*/ 	.word	0x00000000
        /*0034*/ 	.short	0x0018
        /*0036*/ 	.short	0x0078
        /*0038*/ 	.byte	0x00, 0xf4, 0x21, 0x00


	//----- nvinfo : EIATTR_KPARAM_INFO
	.align		4
.L_14:
        /*003c*/ 	.byte	0x04, 0x17
        /*003e*/ 	.short	(.L_16 - .L_15)
.L_15:
        /*0040*/ 	.word	0x00000000
        /*0044*/ 	.short	0x0017
        /*0046*/ 	.short	0x0070
        /*0048*/ 	.byte	0x00, 0xf0, 0x11, 0x00


	//----- nvinfo : EIATTR_KPARAM_INFO
	.align		4
.L_16:
        /*004c*/ 	.byte	0x04, 0x17
        /*004e*/ 	.short	(.L_18 - .L_17)
.L_17:
        /*0050*/ 	.word	0x00000000
        /*0054*/ 	.short	0x0016
        /*0056*/ 	.short	0x006c
        /*0058*/ 	.byte	0x00, 0xf0, 0x11, 0x00


	//----- nvinfo : EIATTR_KPARAM_INFO
	.align		4
.L_18:
        /*005c*/ 	.byte	0x04, 0x17
        /*005e*/ 	.short	(.L_20 - .L_19)
.L_19:
        /*0060*/ 	.word	0x00000000
        /*0064*/ 	.short	0x0015
        /*0066*/ 	.short	0x0068
        /*0068*/ 	.byte	0x00, 0xf0, 0x11, 0x00


	//----- nvinfo : EIATTR_KPARAM_INFO
	.align		4
.L_20:
        /*006c*/ 	.byte	0x04, 0x17
        /*006e*/ 	.short	(.L_22 - .L_21)
.L_21:
        /*0070*/ 	.word	0x00000000
        /*0074*/ 	.short	0x0014
        /*0076*/ 	.short	0x0064
        /*0078*/ 	.byte	0x00, 0xf0, 0x11, 0x00


	//----- nvinfo : EIATTR_KPARAM_INFO
	.align		4
.L_22:
        /*007c*/ 	.byte	0x04, 0x17
        /*007e*/ 	.short	(.L_24 - .L_23)
.L_23:
        /*0080*/ 	.word	0x00000000
        /*0084*/ 	.short	0x0013
        /*0086*/ 	.short	0x0060
        /*0088*/ 	.byte	0x00, 0xf0, 0x11, 0x00


	//----- nvinfo : EIATTR_KPARAM_INFO
	.align		4
.L_24:
        /*008c*/ 	.byte	0x04, 0x17
        /*008e*/ 	.short	(.L_26 - .L_25)
.L_25:
        /*0090*/ 	.word	0x00000000
        /*0094*/ 	.short	0x0012
        /*0096*/ 	.short	0x005c
        /*0098*/ 	.byte	0x00, 0xf0, 0x11, 0x00


	//----- nvinfo : EIATTR_KPARAM_INFO
	.align		4
.L_26:
        /*009c*/ 	.byte	0x04, 0x17
        /*009e*/ 	.short	(.L_28 - .L_27)
.L_27:
        /*00a0*/ 	.word	0x00000000
        /*00a4*/ 	.short	0x0011
        /*00a6*/ 	.short	0x0058
        /*00a8*/ 	.byte	0x00, 0xf0, 0x11, 0x00


	//----- nvinfo : EIATTR_KPARAM_INFO
	.align		4
.L_28:
        /*00ac*/ 	.byte	0x04, 0x17
        /*00ae*/ 	.short	(.L_30 - .L_29)
.L_29:
        /*00b0*/ 	.word	0x00000000
        /*00b4*/ 	.short	0x0010
        /*00b6*/ 	.short	0x0054
        /*00b8*/ 	.byte	0x00, 0xf0, 0x11, 0x00


	//----- nvinfo : EIATTR_KPARAM_INFO
	.align		4
.L_30:
        /*00bc*/ 	.byte	0x04, 0x17
        /*00be*/ 	.short	(.L_32 - .L_31)
.L_31:
        /*00c0*/ 	.word	0x00000000
        /*00c4*/ 	.short	0x000f
        /*00c6*/ 	.short	0x0050
        /*00c8*/ 	.byte	0x00, 0xf0, 0x11, 0x00


	//----- nvinfo : EIATTR_KPARAM_INFO
	.align		4
.L_32:
        /*00cc*/ 	.byte	0x04, 0x17
        /*00ce*/ 	.short	(.L_34 - .L_33)
.L_33:
        /*00d0*/ 	.word	0x00000000
        /*00d4*/ 	.short	0x000e
        /*00d6*/ 	.short	0x004c
        /*00d8*/ 	.byte	0x00, 0xf0, 0x11, 0x00


	//----- nvinfo : EIATTR_KPARAM_INFO
	.align		4
.L_34:
        /*00dc*/ 	.byte	0x04, 0x17
        /*00de*/ 	.short	(.L_36 - .L_35)
.L_35:
        /*00e0*/ 	.word	0x00000000
        /*00e4*/ 	.short	0x000d
        /*00e6*/ 	.short	0x0048
        /*00e8*/ 	.byte	0x00, 0xf0, 0x11, 0x00


	//----- nvinfo : EIATTR_KPARAM_INFO
	.align		4
.L_36:
        /*00ec*/ 	.byte	0x04, 0x17
        /*00ee*/ 	.short	(.L_38 - .L_37)
.L_37:
        /*00f0*/ 	.word	0x00000000
        /*00f4*/ 	.short	0x000c
        /*00f6*/ 	.short	0x0044
        /*00f8*/ 	.byte	0x00, 0xf0, 0x11, 0x00


	//----- nvinfo : EIATTR_KPARAM_INFO
	.align		4
.L_38:
        /*00fc*/ 	.byte	0x04, 0x17
        /*00fe*/ 	.short	(.L_40 - .L_39)
.L_39:
        /*0100*/ 	.word	0x00000000
        /*0104*/ 	.short	0x000b
        /*0106*/ 	.short	0x0040
        /*0108*/ 	.byte	0x00, 0xf0, 0x11, 0x00


	//----- nvinfo : EIATTR_KPARAM_INFO
	.align		4
.L_40:
        /*010c*/ 	.byte	0x04, 0x17
        /*010e*/ 	.short	(.L_42 - .L_41)
.L_41:
        /*0110*/ 	.word	0x00000000
        /*0114*/ 	.short	0x000a
        /*0116*/ 	.short	0x003c
        /*0118*/ 	.byte	0x00, 0xf0, 0x11, 0x00


	//----- nvinfo : EIATTR_KPARAM_INFO
	.align		4
.L_42:
        /*011c*/ 	.byte	0x04, 0x17
        /*011e*/ 	.short	(.L_44 - .L_43)
.L_43:
        /*0120*/ 	.word	0x00000000
        /*0124*/ 	.short	0x0009
        /*0126*/ 	.short	0x0038
        /*0128*/ 	.byte	0x00, 0xf0, 0x11, 0x00


	//----- nvinfo : EIATTR_KPARAM_INFO
	.align		4
.L_44:
        /*012c*/ 	.byte	0x04, 0x17
        /*012e*/ 	.short	(.L_46 - .L_45)
.L_45:
        /*0130*/ 	.word	0x00000000
        /*0134*/ 	.short	0x0008
        /*0136*/ 	.short	0x0034
        /*0138*/ 	.byte	0x00, 0xf0, 0x11, 0x00


	//----- nvinfo : EIATTR_KPARAM_INFO
	.align		4
.L_46:
        /*013c*/ 	.byte	0x04, 0x17
        /*013e*/ 	.short	(.L_48 - .L_47)
.L_47:
        /*0140*/ 	.word	0x00000000
        /*0144*/ 	.short	0x0007
        /*0146*/ 	.short	0x0030
        /*0148*/ 	.byte	0x00, 0xf0, 0x11, 0x00


	//----- nvinfo : EIATTR_KPARAM_INFO
	.align		4
.L_48:
        /*014c*/ 	.byte	0x04, 0x17
        /*014e*/ 	.short	(.L_50 - .L_49)
.L_49:
        /*0150*/ 	.word	0x00000000
        /*0154*/ 	.short	0x0006
        /*0156*/ 	.short	0x002c
        /*0158*/ 	.byte	0x00, 0xf0, 0x11, 0x00


	//----- nvinfo : EIATTR_KPARAM_INFO
	.align		4
.L_50:
        /*015c*/ 	.byte	0x04, 0x17
        /*015e*/ 	.short	(.L_52 - .L_51)
.L_51:
        /*0160*/ 	.word	0x00000000
        /*0164*/ 	.short	0x0005
        /*0166*/ 	.short	0x0028
        /*0168*/ 	.byte	0x00, 0xf0, 0x11, 0x00


	//----- nvinfo : EIATTR_KPARAM_INFO
	.align		4
.L_52:
        /*016c*/ 	.byte	0x04, 0x17
        /*016e*/ 	.short	(.L_54 - .L_53)
.L_53:
        /*0170*/ 	.word	0x00000000
        /*0174*/ 	.short	0x0004
        /*0176*/ 	.short	0x0020
        /*0178*/ 	.byte	0x00, 0xf4, 0x21, 0x00


	//----- nvinfo : EIATTR_KPARAM_INFO
	.align		4
.L_54:
        /*017c*/ 	.byte	0x04, 0x17
        /*017e*/ 	.short	(.L_56 - .L_55)
.L_55:
        /*0180*/ 	.word	0x00000000
        /*0184*/ 	.short	0x0003
        /*0186*/ 	.short	0x0018
        /*0188*/ 	.byte	0x00, 0xf4, 0x21, 0x00


	//----- nvinfo : EIATTR_KPARAM_INFO
	.align		4
.L_56:
        /*018c*/ 	.byte	0x04, 0x17
        /*018e*/ 	.short	(.L_58 - .L_57)
.L_57:
        /*0190*/ 	.word	0x00000000
        /*0194*/ 	.short	0x0002
        /*0196*/ 	.short	0x0010
        /*0198*/ 	.byte	0x00, 0xf4, 0x21, 0x00


	//----- nvinfo : EIATTR_KPARAM_INFO
	.align		4
.L_58:
        /*019c*/ 	.byte	0x04, 0x17
        /*019e*/ 	.short	(.L_60 - .L_59)
.L_59:
        /*01a0*/ 	.word	0x00000000
        /*01a4*/ 	.short	0x0001
        /*01a6*/ 	.short	0x0008
        /*01a8*/ 	.byte	0x00, 0xf4, 0x21, 0x00


	//----- nvinfo : EIATTR_KPARAM_INFO
	.align		4
.L_60:
        /*01ac*/ 	.byte	0x04, 0x17
        /*01ae*/ 	.short	(.L_62 - .L_61)
.L_61:
        /*01b0*/ 	.word	0x00000000
        /*01b4*/ 	.short	0x0000
        /*01b6*/ 	.short	0x0000
        /*01b8*/ 	.byte	0x00, 0xf4, 0x21, 0x00


	//----- nvinfo : EIATTR_MAXREG_COUNT
	.align		4
.L_62:
        /*01bc*/ 	.byte	0x03, 0x1b
        /*01be*/ 	.short	0x00ff


	//----- nvinfo : EIATTR_NUM_BARRIERS
	.align		4
        /*01c0*/ 	.byte	0x02, 0x4c
        /*01c2*/ 	.byte	0x01
	.zero		1


	//----- nvinfo : EIATTR_ANNOTATIONS
	.align		4
        /*01c4*/ 	.byte	0x04, 0x55
        /*01c6*/ 	.short	(.L_64 - .L_63)


	//   ....[0]....
.L_63:
        /*01c8*/ 	.word	0x00000001
        /*01cc*/ 	.byte	0xd0, 0x03, 0x00, 0x00, 0x01, 0x00, 0x00, 0x00, 0xf0, 0x03, 0x00, 0x00, 0x01, 0x00, 0x00, 0x00
        /* <DEDUP_REMOVED lines=1761> */
        /*6fec*/ 	.byte	0x10, 0x28, 0x02, 0x00


	//----- nvinfo : EIATTR_MERCURY_ISA_VERSION
	.align		4
.L_64:
        /*6ff0*/ 	.byte	0x03, 0x5f
        /*6ff2*/ 	.short	0x0000


	//----- nvinfo : EIATTR_COOP_GROUP_MASK_REGIDS
	.align		4
        /*6ff4*/ 	.byte	0x04, 0x29
        /*6ff6*/ 	.short	(.L_66 - .L_65)


	//   ....[0]....
.L_65:
        /*6ff8*/ 	.word	0xffffffff


	//   ....[1]....
        /*6ffc*/ 	.word	0xffffffff


	//   ....[2]....
        /*7000*/ 	.word	0xffffffff


	//   ....[3]....
        /*7004*/ 	.word	0xffffffff


	//   ....[4]....
        /*7008*/ 	.word	0xffffffff


	//   ....[5]....
        /*700c*/ 	.word	0xffffffff


	//   ....[6]....
        /*7010*/ 	.word	0xffffffff


	//   ....[7]....
        /*7014*/ 	.word	0xffffffff


	//   ....[8]....
        /*7018*/ 	.word	0xffffffff


	//   ....[9]....
        /*701c*/ 	.word	0xffffffff


	//   ....[10]....
        /*7020*/ 	.word	0xffffffff


	//   ....[11]....
        /*7024*/ 	.word	0xffffffff


	//   ....[12]....
        /*7028*/ 	.word	0xffffffff


	//   ....[13]....
        /*702c*/ 	.word	0xffffffff


	//   ....[14]....
        /*7030*/ 	.word	0xffffffff


	//   ....[15]....
        /*7034*/ 	.word	0xffffffff


	//   ....[16]....
        /*7038*/ 	.word	0xffffffff


	//   ....[17]....
        /*703c*/ 	.word	0xffffffff


	//   ....[18]....
        /*7040*/ 	.word	0xffffffff


	//   ....[19]....
        /*7044*/ 	.word	0xffffffff


	//----- nvinfo : EIATTR_COOP_GROUP_INSTR_OFFSETS
	.align		4
.L_66:
        /*7048*/ 	.byte	0x04, 0x28
        /*704a*/ 	.short	(.L_68 - .L_67)


	//   ....[0]....
.L_67:
        /*704c*/ 	.word	0x000319d0


	//   ....[1]....
        /*7050*/ 	.word	0x000319e0


	//   ....[2]....
        /*7054*/ 	.word	0x000319f0


	//   ....[3]....
        /*7058*/ 	.word	0x00031a20


	//   ....[4]....
        /*705c*/ 	.word	0x00031a70


	//   ....[5]....
        /*7060*/ 	.word	0x00031a80


	//   ....[6]....
        /*7064*/ 	.word	0x00031ad0


	//   ....[7]....
        /*7068*/ 	.word	0x00031bb0


	//   ....[8]....
        /*706c*/ 	.word	0x00031cd0


	//   ....[9]....
        /*7070*/ 	.word	0x00031cf0


	//   ....[10]....
        /*7074*/ 	.word	0x00032870


	//   ....[11]....
        /*7078*/ 	.word	0x00032890


	//   ....[12]....
        /*707c*/ 	.word	0x000328a0


	//   ....[13]....
        /*7080*/ 	.word	0x000328d0


	//   ....[14]....
        /*7084*/ 	.word	0x000328f0


	//   ....[15]....
        /*7088*/ 	.word	0x00032930


	//   ....[16]....
        /*708c*/ 	.word	0x00032950


	//   ....[17]....
        /*7090*/ 	.word	0x000329a0


	//   ....[18]....
        /*7094*/ 	.word	0x00032d20


	//   ....[19]....
        /*7098*/ 	.word	0x00032d40


	//----- nvinfo : EIATTR_EXIT_INSTR_OFFSETS
	.align		4
.L_68:
        /*709c*/ 	.byte	0x04, 0x1c
        /*709e*/ 	.short	(.L_70 - .L_69)


	//   ....[0]....
.L_69:
        /*70a0*/ 	.word	0x0005b830


	//   ....[1]....
        /*70a4*/ 	.word	0x0005b970


	//----- nvinfo : EIATTR_REQNTID
	.align		4
.L_70:
        /*70a8*/ 	.byte	0x04, 0x10
        /*70aa*/ 	.short	(.L_72 - .L_71)
.L_71:
        /*70ac*/ 	.word	0x00000080
        /*70b0*/ 	.word	0x00000001
        /*70b4*/ 	.word	0x00000001
.L_72:


//--------------------- .nv.callgraph             --------------------------
	.section	.nv.callgraph,"",@"SHT_CUDA_CALLGRAPH"
	.align	4
	.sectionentsize	8
	.align		4
        /*0000*/ 	.word	0x00000000
	.align		4
        /*0004*/ 	.word	0xffffffff
	.align		4
        /*0008*/ 	.word	0x00000000
	.align		4
        /*000c*/ 	.word	0xfffffffe
	.align		4
        /*0010*/ 	.word	0x00000000
	.align		4
        /*0014*/ 	.word	0xfffffffd
	.align		4
        /*0018*/ 	.word	0x00000000
	.align		4
        /*001c*/ 	.word	0xfffffffc


//--------------------- .nv.rel.action            --------------------------
	.section	.nv.rel.action,"",@"SHT_CUDA_RELOCINFO"
	.align	8
	.sectionentsize	8
        /*0000*/ 	.byte	0x73, 0x00, 0x00, 0x00, 0x00, 0x00, 0x00, 0x00, 0x00, 0x00, 0x00, 0x11, 0x25, 0x00, 0x05, 0x36


//--------------------- .nv.constant4             --------------------------
	.section	.nv.constant4,"a",@progbits
	.align	8
	.align		8
.nv.constant4:
        /*0000*/ 	.dword	_$_str


//--------------------- .nv.constant0.attn_fwd    --------------------------
	.section	.nv.constant0.attn_fwd,"a",@progbits
	.sectionflags	@""
	.align	4
.nv.constant0.attn_fwd:
	.zero		488


//--------------------- .text.attn_fwd            --------------------------
	.section	.text.attn_fwd,"ax",@progbits
	.sectioninfo	@"SHI_REGISTERS=32"
	.align	128
        .global         attn_fwd
        .type           attn_fwd,@function
        .size           attn_fwd,(.L_x_3 - attn_fwd)
        .other          attn_fwd,@"STO_CUDA_ENTRY STV_DEFAULT"
attn_fwd:
.text.attn_fwd:
[----:B------:R-:W-:Y:S02]  /*0000*/  MOV R1, c[0x0][0x28] ;  /* 0x00000a0000017a02 */ /* 0x000fe40000000f00 */
[----:B------:R-:W0:Y:S01]  /*0010*/  S2R R2, SR_TID.X ;  /* 0x0000000000027919 */ /* 0x000e220000002100 */
[----:B------:R-:W-:Y:S01]  /*0020*/  ULDC.64 UR4, c[0x0][0x118] ;  /* 0x0000460000047ab9 */ /* 0x000fe20000000a00 */
[----:B------:R-:W-:Y:S02]  /*0030*/  IADD3 R1, R1, -0x4130, RZ ;  /* 0xffffbed001017810 */ /* 0x000fe40007ffe0ff */
[----:B------:R-:W1:Y:S04]  /*0040*/  S2R R0, SR_CTAID.X ;  /* 0x0000000000007919 */ /* 0x000e680000002500 */
[----:B------:R-:W2:Y:S01]  /*0050*/  S2R R4, SR_CTAID.Y ;  /* 0x0000000000047919 */ /* 0x000ea20000002600 */
[----:B0-----:R-:W-:Y:S02]  /*0060*/  LOP3.LUT R3, R2, 0x1f, RZ, 0xc0, !PT ;  /* 0x0000001f02037812 */ /* 0x001fe400078ec0ff */
[----:B------:R-:W-:-:S02]  /*0070*/  SHF.R.U32.HI R2, RZ, 0x5, R2 ;  /* 0x00000005ff027819 */ /* 0x000fc40000011602 */
[----:B-1----:R-:W-:Y:S02]  /*0080*/  LEA R3, R0, R3, 0x5 ;  /* 0x0000000300037211 */ /* 0x002fe400078e28ff */
[----:B------:R-:W-:Y:S01]  /*0090*/  SGXT.U32 R2, R2, 0x2 ;  /* 0x000000020202781a */ /* 0x000fe20000000000 */
[----:B--2---:R-:W-:Y:S02]  /*00a0*/  IMAD R0, R4, c[0x0][0x190], RZ ;  /* 0x0000640004007a24 */ /* 0x004fe400078e02ff */
[----:B------:R-:W-:Y:S01]  /*00b0*/  IMAD R4, R3, c[0x0][0x194], RZ ;  /* 0x0000650003047a24 */ /* 0x000fe200078e02ff */
[----:B------:R-:W-:Y:S01]  /*00c0*/  MOV R3, c[0x0][0x198] ;  /* 0x0000660000037a02 */ /* 0x000fe20000000f00 */
[----:B------:R-:W-:Y:S02]  /*00d0*/  IMAD R9, R2, c[0x0][0x198], RZ ;  /* 0x0000660002097a24 */ /* 0x000fe400078e02ff */
[----:B------:R-:W-:Y:S01]  /*00e0*/  IMAD.SHL.U32 R2, R0, 0x2, RZ ;  /* 0x0000000200027824 */ /* 0x000fe200078e00ff */
[----:B------:R-:W-:Y:S01]  /*00f0*/  SHF.L.U32 R5, R4, 0x1, RZ ;  /* 0x0000000104057819 */ /* 0x000fe200000006ff */
[----:B------:R-:W-:Y:S01]  /*0100*/  IMAD.HI R0, R0, 0x2, RZ ;  /* 0x0000000200007827 */ /* 0x000fe200078e02ff */
[----:B------:R-:W-:-:S02]  /*0110*/  LEA R11, R3, R9, 0x2 ;  /* 0x00000009030b7211 */ /* 0x000fc400078e10ff */
[----:B------:R-:W-:Y:S01]  /*0120*/  IADD3 R2, P0, P1, R5, c[0x0][0x160], R2 ;  /* 0x0000580005027a10 */ /* 0x000fe2000791e002 */
[----:B------:R-:W-:Y:S01]  /*0130*/  IMAD.HI R7, R4, 0x2, RZ ;  /* 0x0000000204077827 */ /* 0x000fe200078e02ff */
[----:B------:R-:W-:-:S04]  /*0140*/  LEA R5, R3, R11, 0x2 ;  /* 0x0000000b03057211 */ /* 0x000fc800078e10ff */
[----:B------:R-:W-:Y:S02]  /*0150*/  IADD3.X R0, R7, c[0x0][0x164], R0, P0, P1 ;  /* 0x0000590007007a10 */ /* 0x000fe400007e2400 */
[-C--:B------:R-:W-:Y:S02]  /*0160*/  LEA R14, P0, R9, R2.reuse, 0x1 ;  /* 0x00000002090e7211 */ /* 0x080fe400078008ff */
[----:B------:R-:W-:Y:S02]  /*0170*/  LEA R6, P1, R5, R2, 0x1 ;  /* 0x0000000205067211 */ /* 0x000fe400078208ff */
[-C--:B------:R-:W-:Y:S01]  /*0180*/  LEA.HI.X.SX32 R15, R9, R0.reuse, 0x1, P0 ;  /* 0x00000000090f7211 */ /* 0x080fe200000f0eff */
[----:B------:R-:W-:Y:S01]  /*0190*/  IMAD R9, R3, 0x4, R5 ;  /* 0x0000000403097824 */ /* 0x000fe200078e0205 */
[----:B------:R-:W-:Y:S02]  /*01a0*/  LEA.HI.X.SX32 R7, R5, R0, 0x1, P1 ;  /* 0x0000000005077211 */ /* 0x000fe400008f0eff */
[----:B------:R-:W-:Y:S01]  /*01b0*/  LEA R12, P0, R11, R2, 0x1 ;  /* 0x000000020b0c7211 */ /* 0x000fe200078008ff */
[----:B------:R0:W2:Y:S01]  /*01c0*/  LDG.E.U16 R19, [R14.64] ;  /* 0x000000040e137981 */ /* 0x0000a2000c1e1500 */
[----:B------:R-:W-:-:S02]  /*01d0*/  LEA R5, R3, R9, 0x2 ;  /* 0x0000000903057211 */ /* 0x000fc400078e10ff */
[----:B------:R-:W-:Y:S01]  /*01e0*/  LEA.HI.X.SX32 R13, R11, R0, 0x1, P0 ;  /* 0x000000000b0d7211 */ /* 0x000fe200000f0eff */
[----:B0-----:R0:W3:Y:S01]  /*01f0*/  LDG.E.U16 R14, [R6.64] ;  /* 0x00000004060e7981 */ /* 0x0010e2000c1e1500 */
[-C--:B------:R-:W-:Y:S02]  /*0200*/  LEA R10, P0, R9, R2.reuse, 0x1 ;  /* 0x00000002090a7211 */ /* 0x080fe400078008ff */
[----:B------:R-:W-:Y:S01]  /*0210*/  LEA R8, P1, R5, R2, 0x1 ;  /* 0x0000000205087211 */ /* 0x000fe200078208ff */
[----:B------:R1:W4:Y:S01]  /*0220*/  LDG.E.U16 R18, [R12.64] ;  /* 0x000000040c127981 */ /* 0x000322000c1e1500 */
[-C--:B------:R-:W-:Y:S02]  /*0230*/  LEA.HI.X.SX32 R11, R9, R0.reuse, 0x1, P0 ;  /* 0x00000000090b7211 */ /* 0x080fe400000f0eff */
[----:B------:R-:W-:Y:S02]  /*0240*/  LEA.HI.X.SX32 R9, R5, R0, 0x1, P1 ;  /* 0x0000000005097211 */ /* 0x000fe400008f0eff */
[----:B------:R-:W-:Y:S01]  /*0250*/  LEA R17, R3, R5, 0x2 ;  /* 0x0000000503117211 */ /* 0x000fe200078e10ff */
[----:B------:R5:W4:Y:S04]  /*0260*/  LDG.E.U16 R22, [R10.64] ;  /* 0x000000040a167981 */ /* 0x000b28000c1e1500 */
[----:B------:R1:W4:Y:S01]  /*0270*/  LDG.E.U16 R16, [R8.64] ;  /* 0x0000000408107981 */ /* 0x000322000c1e1500 */
[----:B------:R-:W-:-:S02]  /*0280*/  LEA R4, P0, R17, R2, 0x1 ;  /* 0x0000000211047211 */ /* 0x000fc400078008ff */
[----:B------:R-:W-:Y:S02]  /*0290*/  LEA R15, R3, R17, 0x2 ;  /* 0x00000011030f7211 */ /* 0x000fe400078e10ff */
[----:B------:R-:W-:Y:S02]  /*02a0*/  LEA.HI.X.SX32 R5, R17, R0, 0x1, P0 ;  /* 0x0000000011057211 */ /* 0x000fe400000f0eff */
[----:B0-----:R-:W-:Y:S01]  /*02b0*/  LEA R6, P0, R15, R2, 0x1 ;  /* 0x000000020f067211 */ /* 0x001fe200078008ff */
[----:B------:R-:W-:Y:S02]  /*02c0*/  IMAD R17, R3, 0x4, R15 ;  /* 0x0000000403117824 */ /* 0x000fe400078e020f */
[----:B------:R0:W4:Y:S01]  /*02d0*/  LDG.E.U16 R21, [R4.64] ;  /* 0x0000000404157981 */ /* 0x000122000c1e1500 */
[----:B------:R-:W-:Y:S02]  /*02e0*/  LEA.HI.X.SX32 R7, R15, R0, 0x1, P0 ;  /* 0x000000000f077211 */ /* 0x000fe400000f0eff */
[----:B------:R-:W-:-:S03]  /*02f0*/  LEA R15, R3, R17, 0x2 ;  /* 0x00000011030f7211 */ /* 0x000fc600078e10ff */
[----:B------:R5:W4:Y:S01]  /*0300*/  LDG.E.U16 R20, [R6.64] ;  /* 0x0000000406147981 */ /* 0x000b22000c1e1500 */
[----:B-1----:R-:W-:Y:S02]  /*0310*/  LEA R13, R3, R15, 0x2 ;  /* 0x0000000f030d7211 */ /* 0x002fe400078e10ff */
[-C--:B0-----:R-:W-:Y:S02]  /*0320*/  LEA R4, P0, R17, R2.reuse, 0x1 ;  /* 0x0000000211047211 */ /* 0x081fe400078008ff */
[----:B------:R-:W-:Y:S02]  /*0330*/  LEA R8, P1, R15, R2, 0x1 ;  /* 0x000000020f087211 */ /* 0x000fe400078208ff */
[----:B------:R-:W-:Y:S02]  /*0340*/  LEA.HI.X.SX32 R5, R17, R0, 0x1, P0 ;  /* 0x0000000011057211 */ /* 0x000fe400000f0eff */
[----:B-----5:R-:W-:Y:S02]  /*0350*/  LEA R6, P0, R13, R2, 0x1 ;  /* 0x000000020d067211 */ /* 0x020fe400078008ff */
[----:B------:R-:W-:Y:S01]  /*0360*/  LEA.HI.X.SX32 R9, R15, R0, 0x1, P1 ;  /* 0x000000000f097211 */ /* 0x000fe200008f0eff */
[----:B------:R0:W5:Y:S01]  /*0370*/  LDG.E.U16 R12, [R4.64] ;  /* 0x00000004040c7981 */ /* 0x000162000c1e1500 */
[----:B------:R-:W-:-:S02]  /*0380*/  LEA R11, R3, R13, 0x2 ;  /* 0x0000000d030b7211 */ /* 0x000fc400078e10ff */
[----:B------:R-:W-:-:S03]  /*0390*/  LEA.HI.X.SX32 R7, R13, R0, 0x1, P0 ;  /* 0x000000000d077211 */ /* 0x000fc600000f0eff */
[----:B------:R-:W-:Y:S01]  /*03a0*/  IMAD R10, R3, 0x4, R11 ;  /* 0x00000004030a7824 */ /* 0x000fe200078e020b */
[----:B0-----:R-:W-:-:S04]  /*03b0*/  LEA R4, P0, R11, R2, 0x1 ;  /* 0x000000020b047211 */ /* 0x001fc800078008ff */
[----:B------:R-:W-:Y:S01]  /*03c0*/  LEA.HI.X.SX32 R5, R11, R0, 0x1, P0 ;  /* 0x000000000b057211 */ /* 0x000fe200000f0eff */
[----:B--2---:R0:W-:Y:S04]  /*03d0*/  STL [R1+0x194], R19 ;  /* 0x0001941301007387 */ /* 0x0041e80000100800 */
[----:B0-----:R0:W2:Y:S04]  /*03e0*/  LDG.E.U16 R19, [R8.64] ;  /* 0x0000000408137981 */ /* 0x0010a8000c1e1500 */
[----:B---3--:R1:W-:Y:S04]  /*03f0*/  STL [R1+0x190], R14 ;  /* 0x0001900e01007387 */ /* 0x0083e80000100800 */
[----:B-1----:R1:W3:Y:S01]  /*0400*/  LDG.E.U16 R14, [R6.64] ;  /* 0x00000004060e7981 */ /* 0x0022e2000c1e1500 */
[----:B0-----:R-:W-:-:S04]  /*0410*/  LEA R9, R3, R10, 0x2 ;  /* 0x0000000a03097211 */ /* 0x001fc800078e10ff */
[-C--:B------:R-:W-:Y:S02]  /*0420*/  LEA R8, P1, R9, R2.reuse, 0x1 ;  /* 0x0000000209087211 */ /* 0x080fe400078208ff */
[C---:B-1----:R-:W-:Y:S02]  /*0430*/  LEA R6, P0, R10.reuse, R2, 0x1 ;  /* 0x000000020a067211 */ /* 0x042fe400078008ff */
[----:B------:R-:W-:Y:S02]  /*0440*/  LEA R11, R3, R9, 0x2 ;  /* 0x00000009030b7211 */ /* 0x000fe400078e10ff */
[-C--:B------:R-:W-:Y:S01]  /*0450*/  LEA.HI.X.SX32 R7, R10, R0.reuse, 0x1, P0 ;  /* 0x000000000a077211 */ /* 0x080fe200000f0eff */
[----:B----4-:R0:W-:Y:S01]  /*0460*/  STL [R1+0x1b8], R18 ;  /* 0x0001b81201007387 */ /* 0x0101e20000100800 */
[----:B------:R-:W-:-:S03]  /*0470*/  LEA.HI.X.SX32 R9, R9, R0, 0x1, P1 ;  /* 0x0000000009097211 */ /* 0x000fc600008f0eff */
[----:B------:R-:W-:Y:S04]  /*0480*/  STL [R1+0x1b4], R22 ;  /* 0x0001b41601007387 */ /* 0x000fe80000100800 */
[----:B------:R1:W4:Y:S04]  /*0490*/  LDG.E.U16 R17, [R6.64] ;  /* 0x0000000406117981 */ /* 0x000328000c1e1500 */
[----:B0-----:R0:W4:Y:S04]  /*04a0*/  LDG.E.U16 R18, [R4.64] ;  /* 0x0000000404127981 */ /* 0x001128000c1e1500 */
[----:B------:R1:W-:Y:S01]  /*04b0*/  STL [R1+0x184], R16 ;  /* 0x0001841001007387 */ /* 0x0003e20000100800 */
[----:B0-----:R-:W-:-:S03]  /*04c0*/  LEA R4, P0, R11, R2, 0x1 ;  /* 0x000000020b047211 */ /* 0x001fc600078008ff */
[----:B-1----:R0:W4:Y:S01]  /*04d0*/  LDG.E.U16 R16, [R8.64] ;  /* 0x0000000408107981 */ /* 0x002122000c1e1500 */
[----:B------:R-:W-:-:S05]  /*04e0*/  LEA.HI.X.SX32 R5, R11, R0, 0x1, P0 ;  /* 0x000000000b057211 */ /* 0x000fca00000f0eff */
[----:B------:R1:W4:Y:S01]  /*04f0*/  LDG.E.U16 R15, [R4.64] ;  /* 0x00000004040f7981 */ /* 0x000322000c1e1500 */
[----:B------:R-:W-:-:S04]  /*0500*/  LEA R10, R3, R11, 0x2 ;  /* 0x0000000b030a7211 */ /* 0x000fc800078e10ff */
[----:B------:R-:W-:Y:S01]  /*0510*/  LEA R6, P0, R10, R2, 0x1 ;  /* 0x000000020a067211 */ /* 0x000fe200078008ff */
[----:B------:R-:W-:-:S03]  /*0520*/  IMAD R11, R3, 0x4, R10 ;  /* 0x00000004030b7824 */ /* 0x000fc600078e020a */
[----:B------:R-:W-:Y:S02]  /*0530*/  LEA.HI.X.SX32 R7, R10, R0, 0x1, P0 ;  /* 0x000000000a077211 */ /* 0x000fe400000f0eff */
[----:B0-----:R-:W-:Y:S02]  /*0540*/  LEA R9, R3, R11, 0x2 ;  /* 0x0000000b03097211 */ /* 0x001fe400078e10ff */
[-C--:B-1----:R-:W-:Y:S01]  /*0550*/  LEA R4, P0, R11, R2.reuse, 0x1 ;  /* 0x000000020b047211 */ /* 0x082fe200078008ff */
[----:B------:R0:W4:Y:S01]  /*0560*/  LDG.E.U16 R13, [R6.64] ;  /* 0x00000004060d7981 */ /* 0x000122000c1e1500 */
[----:B------:R-:W-:Y:S02]  /*0570*/  LEA R10, R3, R9, 0x2 ;  /* 0x00000009030a7211 */ /* 0x000fe400078e10ff */
[----:B------:R-:W-:Y:S02]  /*0580*/  LEA R8, P1, R9, R2, 0x1 ;  /* 0x0000000209087211 */ /* 0x000fe400078208ff */
[-C--:B------:R-:W-:Y:S01]  /*0590*/  LEA.HI.X.SX32 R5, R11, R0.reuse, 0x1, P0 ;  /* 0x000000000b057211 */ /* 0x080fe200000f0eff */
[----:B------:R-:W-:Y:S01]  /*05a0*/  STL [R1+0x1b0], R21 ;  /* 0x0001b01501007387 */ /* 0x000fe20000100800 */
[----:B------:R-:W-:-:S02]  /*05b0*/  LEA.HI.X.SX32 R9, R9, R0, 0x1, P1 ;  /* 0x0000000009097211 */ /* 0x000fc400008f0eff */
[C---:B0-----:R-:W-:Y:S01]  /*05c0*/  LEA R6, P0, R10.reuse, R2, 0x1 ;  /* 0x000000020a067211 */ /* 0x041fe200078008ff */
[----:B------:R-:W-:Y:S01]  /*05d0*/  STL [R1+0x180], R20 ;  /* 0x0001801401007387 */ /* 0x000fe20000100800 */
[C---:B------:R-:W-:Y:S02]  /*05e0*/  LEA R11, R3.reuse, R10, 0x2 ;  /* 0x0000000a030b7211 */ /* 0x040fe400078e10ff */
[----:B------:R-:W-:Y:S01]  /*05f0*/  LEA.HI.X.SX32 R7, R10, R0, 0x1, P0 ;  /* 0x000000000a077211 */ /* 0x000fe200000f0eff */
[----:B-----5:R0:W-:Y:S02]  /*0600*/  STL [R1+0x1ac], R12 ;  /* 0x0001ac0c01007387 */ /* 0x0201e40000100800 */
[----:B------:R-:W-:Y:S02]  /*0610*/  IMAD R10, R3, 0x4, R11 ;  /* 0x00000004030a7824 */ /* 0x000fe400078e020b */
[----:B0-----:R0:W5:Y:S02]  /*0620*/  LDG.E.U16 R12, [R4.64] ;  /* 0x00000004040c7981 */ /* 0x001164000c1e1500 */
        /* <DEDUP_REMOVED lines=10> */
[-C--:B------:R-:W-:Y:S02]  /*06d0*/  LEA.HI.X.SX32 R7, R10, R0.reuse, 0x1, P0 ;  /* 0x000000000a077211 */ /* 0x080fe400000f0eff */
[----:B------:R-:W-:Y:S01]  /*06e0*/  LEA.HI.X.SX32 R9, R9, R0, 0x1, P1 ;  /* 0x0000000009097211 */ /* 0x000fe200008f0eff */
[----:B----4-:R0:W-:Y:S04]  /*06f0*/  STL [R1+0x170], R18 ;  /* 0x0001701201007387 */ /* 0x0101e80000100800 */
[----:B------:R1:W-:Y:S04]  /*0700*/  STL [R1+0x1a4], R17 ;  /* 0x0001a41101007387 */ /* 0x0003e80000100800 */
[----:B0-----:R0:W4:Y:S04]  /*0710*/  LDG.E.U16 R18, [R4.64] ;  /* 0x0000000404127981 */ /* 0x001128000c1e1500 */
[----:B-1----:R1:W4:Y:S04]  /*0720*/  LDG.E.U16 R17, [R6.64] ;  /* 0x0000000406117981 */ /* 0x002328000c1e1500 */
[----:B------:R1:W-:Y:S01]  /*0730*/  STL [R1+0x164], R16 ;  /* 0x0001641001007387 */ /* 0x0003e20000100800 */
[----:B0-----:R-:W-:-:S03]  /*0740*/  LEA R4, P0, R11, R2, 0x1 ;  /* 0x000000020b047211 */ /* 0x001fc600078008ff */
[----:B-1----:R0:W4:Y:S01]  /*0750*/  LDG.E.U16 R16, [R8.64] ;  /* 0x0000000408107981 */ /* 0x002122000c1e1500 */
[----:B------:R-:W-:-:S03]  /*0760*/  LEA.HI.X.SX32 R5, R11, R0, 0x1, P0 ;  /* 0x000000000b057211 */ /* 0x000fc600000f0eff */
[----:B------:R1:W-:Y:S04]  /*0770*/  STL [R1+0x1a0], R15 ;  /* 0x0001a00f01007387 */ /* 0x0003e80000100800 */
[----:B-1----:R1:W4:Y:S01]  /*0780*/  LDG.E.U16 R15, [R4.64] ;  /* 0x00000004040f7981 */ /* 0x002322000c1e1500 */
[----:B------:R-:W-:-:S04]  /*0790*/  LEA R10, R3, R11, 0x2 ;  /* 0x0000000b030a7211 */ /* 0x000fc800078e10ff */
[----:B------:R-:W-:Y:S01]  /*07a0*/  LEA R6, P0, R10, R2, 0x1 ;  /* 0x000000020a067211 */ /* 0x000fe200078008ff */
[----:B------:R-:W-:-:S03]  /*07b0*/  IMAD R11, R3, 0x4, R10 ;  /* 0x00000004030b7824 */ /* 0x000fc600078e020a */
[----:B------:R-:W-:Y:S02]  /*07c0*/  LEA.HI.X.SX32 R7, R10, R0, 0x1, P0 ;  /* 0x000000000a077211 */ /* 0x000fe400000f0eff */
[----:B0-----:R-:W-:Y:S01]  /*07d0*/  LEA R9, R3, R11, 0x2 ;  /* 0x0000000b03097211 */ /* 0x001fe200078e10ff */
[----:B------:R0:W-:Y:S01]  /*07e0*/  STL [R1+0x160], R13 ;  /* 0x0001600d01007387 */ /* 0x0001e20000100800 */
[-C--:B-1----:R-:W-:Y:S02]  /*07f0*/  LEA R4, P0, R11, R2.reuse, 0x1 ;  /* 0x000000020b047211 */ /* 0x082fe400078008ff */
[----:B------:R-:W-:Y:S02]  /*0800*/  LEA R10, R3, R9, 0x2 ;  /* 0x00000009030a7211 */ /* 0x000fe400078e10ff */
[----:B------:R-:W-:Y:S02]  /*0810*/  LEA R8, P1, R9, R2, 0x1 ;  /* 0x0000000209087211 */ /* 0x000fe400078208ff */
[-C--:B------:R-:W-:Y:S01]  /*0820*/  LEA.HI.X.SX32 R5, R11, R0.reuse, 0x1, P0 ;  /* 0x000000000b057211 */ /* 0x080fe200000f0eff */
[----:B0-----:R0:W4:Y:S01]  /*0830*/  LDG.E.U16 R13, [R6.64] ;  /* 0x00000004060d7981 */ /* 0x001122000c1e1500 */
[----:B------:R-:W-:-:S02]  /*0840*/  LEA.HI.X.SX32 R9, R9, R0, 0x1, P1 ;  /* 0x0000000009097211 */ /* 0x000fc400008f0eff */
[----:B------:R-:W-:Y:S01]  /*0850*/  LEA R11, R3, R10, 0x2 ;  /* 0x0000000a030b7211 */ /* 0x000fe200078e10ff */
[----:B-----5:R1:W-:Y:S01]  /*0860*/  STL [R1+0x19c], R12 ;  /* 0x00019c0c01007387 */ /* 0x0203e20000100800 */
[----:B0-----:R-:W-:-:S03]  /*0870*/  LEA R6, P0, R10, R2, 0x1 ;  /* 0x000000020a067211 */ /* 0x001fc600078008ff */
[----:B-1----:R0:W5:Y:S01]  /*0880*/  LDG.E.U16 R12, [R4.64] ;  /* 0x00000004040c7981 */ /* 0x002162000c1e1500 */
[----:B------:R-:W-:Y:S01]  /*0890*/  LEA.HI.X.SX32 R7, R10, R0, 0x1, P0 ;  /* 0x000000000a077211 */ /* 0x000fe200000f0eff */
        /* <DEDUP_REMOVED lines=143> */
[----:B------:R-:W-:-:S05]  /*1190*/  LEA R10, R3, R11, 0x2 ;  /* 0x0000000b030a7211 */ /* 0x000fca00078e10ff */
[----:B------:R-:W-:Y:S01]  /*11a0*/  IMAD R11, R3, 0x4, R10 ;  /* 0x00000004030b7824 */ /* 0x000fe200078e020a */
[----:B------:R-:W-:-:S04]  /*11b0*/  LEA R6, P0, R10, R2, 0x1 ;  /* 0x000000020a067211 */ /* 0x000fc800078008ff */
[----:B0-----:R-:W-:Y:S02]  /*11c0*/  LEA R9, R3, R11, 0x2 ;  /* 0x0000000b03097211 */ /* 0x001fe400078e10ff */
[----:B------:R-:W-:Y:S02]  /*11d0*/  LEA.HI.X.SX32 R7, R10, R0, 0x1, P0 ;  /* 0x000000000a077211 */ /* 0x000fe400000f0eff */
[----:B-1----:R-:W-:Y:S02]  /*11e0*/  LEA R4, P0, R11, R2, 0x1 ;  /* 0x000000020b047211 */ /* 0x002fe400078008ff */
[----:B------:R-:W-:Y:S01]  /*11f0*/  LEA R10, R3, R9, 0x2 ;  /* 0x00000009030a7211 */ /* 0x000fe200078e10ff */
[----:B------:R0:W-:Y:S01]  /*1200*/  STL [R1+0xe0], R13 ;  /* 0x0000e00d01007387 */ /* 0x0001e20000100800 */
[----:B------:R-:W-:Y:S02]  /*1210*/  LEA.HI.X.SX32 R5, R11, R0, 0x1, P0 ;  /* 0x000000000b057211 */ /* 0x000fe400000f0eff */
[----:B------:R-:W-:-:S02]  /*1220*/  LEA R8, P1, R9, R2, 0x1 ;  /* 0x0000000209087211 */ /* 0x000fc400078208ff */
[----:B------:R-:W-:Y:S01]  /*1230*/  LEA R11, R3, R10, 0x2 ;  /* 0x0000000a030b7211 */ /* 0x000fe200078e10ff */
[----:B0-----:R0:W4:Y:S01]  /*1240*/  LDG.E.U16 R13, [R6.64] ;  /* 0x00000004060d7981 */ /* 0x001122000c1e1500 */
[----:B------:R-:W-:-:S03]  /*1250*/  LEA.HI.X.SX32 R9, R9, R0, 0x1, P1 ;  /* 0x0000000009097211 */ /* 0x000fc600008f0eff */
[----:B-----5:R1:W-:Y:S04]  /*1260*/  STL [R1+0x11c], R12 ;  /* 0x00011c0c01007387 */ /* 0x0203e80000100800 */
[----:B------:R5:W4:Y:S01]  /*1270*/  LDG.E.U16 R20, [R8.64] ;  /* 0x0000000408147981 */ /* 0x000b22000c1e1500 */
[----:B0-----:R-:W-:-:S04]  /*1280*/  LEA R6, P0, R10, R2, 0x1 ;  /* 0x000000020a067211 */ /* 0x001fc800078008ff */
[----:B------:R-:W-:Y:S01]  /*1290*/  LEA.HI.X.SX32 R7, R10, R0, 0x1, P0 ;  /* 0x000000000a077211 */ /* 0x000fe200000f0eff */
[C---:B------:R-:W-:Y:S01]  /*12a0*/  IMAD R10, R3.reuse, 0x4, R11 ;  /* 0x00000004030a7824 */ /* 0x040fe200078e020b */
[----:B-1----:R0:W4:Y:S04]  /*12b0*/  LDG.E.U16 R12, [R4.64] ;  /* 0x00000004040c7981 */ /* 0x002128000c1e1500 */
[----:B-----5:R-:W-:Y:S02]  /*12c0*/  LEA R9, R3, R10, 0x2 ;  /* 0x0000000a03097211 */ /* 0x020fe400078e10ff */
[----:B0-----:R-:W-:-:S04]  /*12d0*/  LEA R4, P0, R11, R2, 0x1 ;  /* 0x000000020b047211 */ /* 0x001fc800078008ff */
[----:B------:R-:W-:Y:S02]  /*12e0*/  LEA.HI.X.SX32 R5, R11, R0, 0x1, P0 ;  /* 0x000000000b057211 */ /* 0x000fe400000f0eff */
[----:B------:R-:W-:Y:S02]  /*12f0*/  LEA R11, R3, R9, 0x2 ;  /* 0x00000009030b7211 */ /* 0x000fe400078e10ff */
[C---:B------:R-:W-:Y:S01]  /*1300*/  LEA R8, P1, R9.reuse, R2, 0x1 ;  /* 0x0000000209087211 */ /* 0x040fe200078208ff */
[----:B------:R0:W5:Y:S03]  /*1310*/  LDG.E.U16 R22, [R4.64] ;  /* 0x0000000404167981 */ /* 0x000166000c1e1500 */
[----:B------:R-:W-:Y:S01]  /*1320*/  LEA.HI.X.SX32 R9, R9, R0, 0x1, P1 ;  /* 0x0000000009097211 */ /* 0x000fe200008f0eff */
[----:B--2---:R-:W-:Y:S04]  /*1330*/  STL [R1+0xdc], R19 ;  /* 0x0000dc1301007387 */ /* 0x004fe80000100800 */
[----:B---3--:R1:W-:Y:S04]  /*1340*/  STL [R1+0x118], R14 ;  /* 0x0001180e01007387 */ /* 0x0083e80000100800 */
[----:B-1----:R1:W2:Y:S02]  /*1350*/  LDG.E.U16 R14, [R6.64] ;  /* 0x00000004060e7981 */ /* 0x0022a4000c1e1500 */
[----:B-1----:R-:W-:-:S04]  /*1360*/  LEA R6, P0, R10, R2, 0x1 ;  /* 0x000000020a067211 */ /* 0x002fc800078008ff */
[----:B------:R-:W-:Y:S02]  /*1370*/  LEA.HI.X.SX32 R7, R10, R0, 0x1, P0 ;  /* 0x000000000a077211 */ /* 0x000fe400000f0eff */
[----:B0-----:R-:W-:Y:S02]  /*1380*/  LEA R4, P0, R11, R2, 0x1 ;  /* 0x000000020b047211 */ /* 0x001fe400078008ff */
[----:B------:R-:W-:Y:S01]  /*1390*/  LEA R10, R3, R11, 0x2 ;  /* 0x0000000b030a7211 */ /* 0x000fe200078e10ff */
[----:B------:R0:W3:Y:S01]  /*13a0*/  LDG.E.U16 R19, [R6.64] ;  /* 0x0000000406137981 */ /* 0x0000e2000c1e1500 */
[----:B------:R-:W-:-:S03]  /*13b0*/  LEA.HI.X.SX32 R5, R11, R0, 0x1, P0 ;  /* 0x000000000b057211 */ /* 0x000fc600000f0eff */
[----:B------:R-:W-:Y:S01]  /*13c0*/  IMAD R11, R3, 0x4, R10 ;  /* 0x00000004030b7824 */ /* 0x000fe200078e020a */
[----:B----4-:R1:W-:Y:S01]  /*13d0*/  STL [R1+0xd0], R18 ;  /* 0x0000d01201007387 */ /* 0x0103e20000100800 */
[----:B0-----:R-:W-:-:S03]  /*13e0*/  LEA R6, P0, R10, R2, 0x1 ;  /* 0x000000020a067211 */ /* 0x001fc600078008ff */
[----:B------:R0:W-:Y:S04]  /*13f0*/  STL [R1+0x10c], R17 ;  /* 0x00010c1101007387 */ /* 0x0001e80000100800 */
[----:B-1----:R1:W4:Y:S01]  /*1400*/  LDG.E.U16 R18, [R8.64] ;  /* 0x0000000408127981 */ /* 0x002322000c1e1500 */
[----:B------:R-:W-:-:S03]  /*1410*/  LEA.HI.X.SX32 R7, R10, R0, 0x1, P0 ;  /* 0x000000000a077211 */ /* 0x000fc600000f0eff */
[----:B------:R1:W-:Y:S04]  /*1420*/  STL [R1+0xcc], R16 ;  /* 0x0000cc1001007387 */ /* 0x0003e80000100800 */
[----:B0-----:R0:W4:Y:S01]  /*1430*/  LDG.E.U16 R17, [R6.64] ;  /* 0x0000000406117981 */ /* 0x001122000c1e1500 */
[----:B-1----:R-:W-:-:S03]  /*1440*/  LEA R9, R3, R11, 0x2 ;  /* 0x0000000b03097211 */ /* 0x002fc600078e10ff */
[----:B------:R1:W4:Y:S01]  /*1450*/  LDG.E.U16 R16, [R4.64] ;  /* 0x0000000404107981 */ /* 0x000322000c1e1500 */
[----:B------:R-:W-:Y:S02]  /*1460*/  LEA R8, P1, R9, R2, 0x1 ;  /* 0x0000000209087211 */ /* 0x000fe400078208ff */
[----:B------:R-:W-:Y:S02]  /*1470*/  LEA R10, R3, R9, 0x2 ;  /* 0x00000009030a7211 */ /* 0x000fe400078e10ff */
[----:B------:R-:W-:Y:S02]  /*1480*/  LEA.HI.X.SX32 R9, R9, R0, 0x1, P1 ;  /* 0x0000000009097211 */ /* 0x000fe400008f0eff */
[C---:B-1----:R-:W-:Y:S01]  /*1490*/  LEA R4, P0, R11.reuse, R2, 0x1 ;  /* 0x000000020b047211 */ /* 0x042fe200078008ff */
[----:B------:R1:W-:Y:S03]  /*14a0*/  STL [R1+0x108], R15 ;  /* 0x0001080f01007387 */ /* 0x0003e60000100800 */
[----:B------:R-:W-:Y:S01]  /*14b0*/  LEA.HI.X.SX32 R5, R11, R0, 0x1, P0 ;  /* 0x000000000b057211 */ /* 0x000fe200000f0eff */
[----:B------:R5:W4:Y:S04]  /*14c0*/  LDG.E.U16 R21, [R8.64] ;  /* 0x0000000408157981 */ /* 0x000b28000c1e1500 */
[----:B-1----:R1:W4:Y:S01]  /*14d0*/  LDG.E.U16 R15, [R4.64] ;  /* 0x00000004040f7981 */ /* 0x002322000c1e1500 */
[----:B0-----:R-:W-:-:S03]  /*14e0*/  LEA R6, P0, R10, R2, 0x1 ;  /* 0x000000020a067211 */ /* 0x001fc600078008ff */
[----:B------:R0:W-:Y:S01]  /*14f0*/  STL [R1+0xc8], R13 ;  /* 0x0000c80d01007387 */ /* 0x0001e20000100800 */
[----:B------:R-:W-:Y:S02]  /*1500*/  LEA.HI.X.SX32 R7, R10, R0, 0x1, P0 ;  /* 0x000000000a077211 */ /* 0x000fe400000f0eff */
[----:B0-----:R-:W-:Y:S01]  /*1510*/  LEA R13, R3, R10, 0x2 ;  /* 0x0000000a030d7211 */ /* 0x001fe200078e10ff */
[----:B------:R0:W-:Y:S03]  /*1520*/  STL [R1+0xfc], R12 ;  /* 0x0000fc0c01007387 */ /* 0x0001e60000100800 */
[----:B-1----:R-:W-:Y:S01]  /*1530*/  LEA R4, P0, R13, R2, 0x1 ;  /* 0x000000020d047211 */ /* 0x002fe200078008ff */
[----:B------:R1:W-:Y:S01]  /*1540*/  STL [R1+0xbc], R20 ;  /* 0x0000bc1401007387 */ /* 0x0003e20000100800 */
[----:B0-----:R-:W-:Y:S02]  /*1550*/  IMAD R12, R3, 0x4, R13 ;  /* 0x00000004030c7824 */ /* 0x001fe400078e020d */
[----:B------:R-:W-:Y:S01]  /*1560*/  LEA.HI.X.SX32 R5, R13, R0, 0x1, P0 ;  /* 0x000000000d057211 */ /* 0x000fe200000f0eff */
[----:B-1----:R0:W4:Y:S02]  /*1570*/  LDG.E.U16 R20, [R6.64] ;  /* 0x0000000406147981 */ /* 0x002124000c1e1500 */
[----:B------:R-:W-:-:S02]  /*1580*/  LEA R10, R3, R12, 0x2 ;  /* 0x0000000c030a7211 */ /* 0x000fc400078e10ff */
[----:B------:R1:W4:Y:S02]  /*1590*/  LDG.E.U16 R24, [R4.64] ;  /* 0x0000000404187981 */ /* 0x000324000c1e1500 */
[----:B------:R-:W-:Y:S02]  /*15a0*/  LEA R11, R3, R10, 0x2 ;  /* 0x0000000a030b7211 */ /* 0x000fe400078e10ff */
[-C--:B0-----:R-:W-:Y:S02]  /*15b0*/  LEA R6, P0, R12, R2.reuse, 0x1 ;  /* 0x000000020c067211 */ /* 0x081fe400078008ff */
[----:B-----5:R-:W-:Y:S02]  /*15c0*/  LEA R8, P1, R10, R2, 0x1 ;  /* 0x000000020a087211 */ /* 0x020fe400078208ff */
[----:B------:R-:W-:Y:S02]  /*15d0*/  LEA.HI.X.SX32 R7, R12, R0, 0x1, P0 ;  /* 0x000000000c077211 */ /* 0x000fe400000f0eff */
[----:B-1----:R-:W-:-:S02]  /*15e0*/  LEA R4, P0, R11, R2, 0x1 ;  /* 0x000000020b047211 */ /* 0x002fc400078008ff */
[-C--:B------:R-:W-:Y:S01]  /*15f0*/  LEA.HI.X.SX32 R9, R10, R0.reuse, 0x1, P1 ;  /* 0x000000000a097211 */ /* 0x080fe200008f0eff */
[----:B------:R0:W5:Y:S01]  /*1600*/  LDG.E.U16 R23, [R6.64] ;  /* 0x0000000406177981 */ /* 0x000162000c1e1500 */
[----:B------:R-:W-:-:S03]  /*1610*/  LEA.HI.X.SX32 R5, R11, R0, 0x1, P0 ;  /* 0x000000000b057211 */ /* 0x000fc600000f0eff */
[----:B--2---:R1:W-:Y:S04]  /*1620*/  STL [R1+0xf8], R14 ;  /* 0x0000f80e01007387 */ /* 0x0043e80000100800 */
[----:B------:R-:W-:Y:S01]  /*1630*/  STL [R1+0xb8], R22 ;  /* 0x0000b81601007387 */ /* 0x000fe20000100800 */
[----:B-1----:R-:W-:-:S04]  /*1640*/  LEA R14, R3, R11, 0x2 ;  /* 0x0000000b030e7211 */ /* 0x002fc800078e10ff */
[C---:B0-----:R-:W-:Y:S01]  /*1650*/  LEA R6, P0, R14.reuse, R2, 0x1 ;  /* 0x000000020e067211 */ /* 0x041fe200078008ff */
[C---:B------:R-:W-:Y:S01]  /*1660*/  IMAD R13, R3.reuse, 0x4, R14 ;  /* 0x00000004030d7824 */ /* 0x040fe200078e020e */
[----:B---3--:R0:W-:Y:S02]  /*1670*/  STL [R1+0xec], R19 ;  /* 0x0000ec1301007387 */ /* 0x0081e40000100800 */
[----:B------:R-:W-:Y:S02]  /*1680*/  LEA.HI.X.SX32 R7, R14, R0, 0x1, P0 ;  /* 0x000000000e077211 */ /* 0x000fe400000f0eff */
[----:B------:R-:W-:Y:S01]  /*1690*/  LEA R10, R3, R13, 0x2 ;  /* 0x0000000d030a7211 */ /* 0x000fe200078e10ff */
[----:B0-----:R0:W2:Y:S04]  /*16a0*/  LDG.E.U16 R19, [R8.64] ;  /* 0x0000000408137981 */ /* 0x0010a8000c1e1500 */
[----:B----4-:R1:W-:Y:S04]  /*16b0*/  STL [R1+0xb4], R18 ;  /* 0x0000b41201007387 */ /* 0x0103e80000100800 */
[----:B-1----:R1:W3:Y:S01]  /*16c0*/  LDG.E.U16 R18, [R4.64] ;  /* 0x0000000404127981 */ /* 0x0022e2000c1e1500 */
[----:B0-----:R-:W-:-:S03]  /*16d0*/  LEA R8, P1, R10, R2, 0x1 ;  /* 0x000000020a087211 */ /* 0x001fc600078208ff */
[----:B------:R-:W-:Y:S01]  /*16e0*/  STL [R1+0xe8], R16 ;  /* 0x0000e81001007387 */ /* 0x000fe20000100800 */
[----:B-1----:R-:W-:-:S03]  /*16f0*/  LEA R4, P0, R13, R2, 0x1 ;  /* 0x000000020d047211 */ /* 0x002fc600078008ff */
[----:B------:R0:W-:Y:S01]  /*1700*/  STL [R1+0xb0], R17 ;  /* 0x0000b01101007387 */ /* 0x0001e20000100800 */
[-C--:B------:R-:W-:Y:S02]  /*1710*/  LEA.HI.X.SX32 R5, R13, R0.reuse, 0x1, P0 ;  /* 0x000000000d057211 */ /* 0x080fe400000f0eff */
[----:B------:R-:W-:Y:S01]  /*1720*/  LEA.HI.X.SX32 R9, R10, R0, 0x1, P1 ;  /* 0x000000000a097211 */ /* 0x000fe200008f0eff */
[----:B0-----:R0:W4:Y:S04]  /*1730*/  LDG.E.U16 R17, [R6.64] ;  /* 0x0000000406117981 */ /* 0x001128000c1e1500 */
[----:B------:R-:W-:Y:S04]  /*1740*/  STL [R1+0xd8], R15 ;  /* 0x0000d80f01007387 */ /* 0x000fe80000100800 */
[----:B------:R1:W-:Y:S04]  /*1750*/  STL [R1+0xa4], R21 ;  /* 0x0000a41501007387 */ /* 0x0003e80000100800 */
[----:B------:R0:W4:Y:S04]  /*1760*/  LDG.E.U16 R22, [R8.64] ;  /* 0x0000000408167981 */ /* 0x000128000c1e1500 */
[----:B-1----:R1:W4:Y:S01]  /*1770*/  LDG.E.U16 R21, [R4.64] ;  /* 0x0000000404157981 */ /* 0x002322000c1e1500 */
[----:B------:R-:W-:-:S04]  /*1780*/  LEA R12, R3, R10, 0x2 ;  /* 0x0000000a030c7211 */ /* 0x000fc800078e10ff */
[----:B------:R-:W-:Y:S02]  /*1790*/  LEA R11, R3, R12, 0x2 ;  /* 0x0000000c030b7211 */ /* 0x000fe400078e10ff */
[----:B0-----:R-:W-:-:S03]  /*17a0*/  LEA R6, P0, R12, R2, 0x1 ;  /* 0x000000020c067211 */ /* 0x001fc600078008ff */
[----:B------:R-:W-:Y:S01]  /*17b0*/  IMAD R16, R3, 0x4, R11 ;  /* 0x0000000403107824 */ /* 0x000fe200078e020b */
[----:B------:R-:W-:Y:S02]  /*17c0*/  LEA.HI.X.SX32 R7, R12, R0, 0x1, P0 ;  /* 0x000000000c077211 */ /* 0x000fe400000f0eff */
[----:B-1----:R-:W-:Y:S02]  /*17d0*/  LEA R4, P0, R11, R2, 0x1 ;  /* 0x000000020b047211 */ /* 0x002fe400078008ff */
[----:B------:R-:W-:Y:S02]  /*17e0*/  LEA R14, R3, R16, 0x2 ;  /* 0x00000010030e7211 */ /* 0x000fe400078e10ff */
[----:B------:R-:W-:Y:S02]  /*17f0*/  LEA.HI.X.SX32 R5, R11, R0, 0x1, P0 ;  /* 0x000000000b057211 */ /* 0x000fe400000f0eff */
[----:B------:R-:W-:-:S03]  /*1800*/  LEA R15, R3, R14, 0x2 ;  /* 0x0000000e030f7211 */ /* 0x000fc600078e10ff */
[----:B------:R0:W4:Y:S04]  /*1810*/  LDG.E.U16 R27, [R4.64] ;  /* 0x00000004041b7981 */ /* 0x000128000c1e1500 */
[----:B------:R1:W-:Y:S01]  /*1820*/  STL [R1+0xd4], R20 ;  /* 0x0000d41401007387 */ /* 0x0003e20000100800 */
[----:B------:R-:W-:-:S03]  /*1830*/  LEA R10, R3, R15, 0x2 ;  /* 0x0000000f030a7211 */ /* 0x000fc600078e10ff */
[----:B-1----:R1:W4:Y:S02]  /*1840*/  LDG.E.U16 R20, [R6.64] ;  /* 0x0000000406147981 */ /* 0x002324000c1e1500 */
[----:B------:R-:W-:Y:S01]  /*1850*/  IMAD R12, R3, 0x4, R10 ;  /* 0x00000004030c7824 */ /* 0x000fe200078e020a */
[----:B-1----:R-:W-:-:S04]  /*1860*/  LEA R6, P0, R16, R2, 0x1 ;  /* 0x0000000210067211 */ /* 0x002fc800078008ff */
[----:B------:R-:W-:Y:S02]  /*1870*/  LEA.HI.X.SX32 R7, R16, R0, 0x1, P0 ;  /* 0x0000000010077211 */ /* 0x000fe400000f0eff */
[CC--:B0-----:R-:W-:Y:S01]  /*1880*/  LEA R4, P0, R15.reuse, R2.reuse, 0x1 ;  /* 0x000000020f047211 */ /* 0x0c1fe200078008ff */
[----:B------:R-:W-:Y:S01]  /*1890*/  STL [R1+0xa0], R24 ;  /* 0x0000a01801007387 */ /* 0x000fe20000100800 */
[----:B------:R-:W-:Y:S02]  /*18a0*/  LEA R8, P1, R14, R2, 0x1 ;  /* 0x000000020e087211 */ /* 0x000fe400078208ff */
[----:B------:R-:W-:Y:S01]  /*18b0*/  LEA.HI.X.SX32 R5, R15, R0, 0x1, P0 ;  /* 0x000000000f057211 */ /* 0x000fe200000f0eff */
[----:B------:R0:W4:Y:S01]  /*18c0*/  LDG.E.U16 R25, [R6.64] ;  /* 0x0000000406197981 */ /* 0x000122000c1e1500 */
[----:B------:R-:W-:-:S03]  /*18d0*/  LEA R11, R3, R12, 0x2 ;  /* 0x0000000c030b7211 */ /* 0x000fc600078e10ff */
[----:B-----5:R1:W-:Y:S01]  /*18e0*/  STL [R1+0xc4], R23 ;  /* 0x0000c41701007387 */ /* 0x0203e20000100800 */
[----:B------:R-:W-:Y:S02]  /*18f0*/  LEA.HI.X.SX32 R9, R14, R0, 0x1, P1 ;  /* 0x000000000e097211 */ /* 0x000fe400008f0eff */
[C---:B0-----:R-:W-:Y:S02]  /*1900*/  LEA R6, P0, R10.reuse, R2, 0x1 ;  /* 0x000000020a067211 */ /* 0x041fe400078008ff */
[C---:B------:R-:W-:Y:S02]  /*1910*/  LEA R13, R3.reuse, R11, 0x2 ;  /* 0x0000000b030d7211 */ /* 0x040fe400078e10ff */
[----:B------:R-:W-:Y:S01]  /*1920*/  LEA.HI.X.SX32 R7, R10, R0, 0x1, P0 ;  /* 0x000000000a077211 */ /* 0x000fe200000f0eff */
[----:B-1----:R0:W4:Y:S01]  /*1930*/  LDG.E.U16 R23, [R8.64] ;  /* 0x0000000408177981 */ /* 0x002122000c1e1500 */
[----:B------:R-:W-:-:S03]  /*1940*/  LEA R16, R3, R13, 0x2 ;  /* 0x0000000d03107211 */ /* 0x000fc600078e10ff */
[----:B------:R1:W4:Y:S02]  /*1950*/  LDG.E.U16 R26, [R6.64] ;  /* 0x00000004061a7981 */ /* 0x000324000c1e1500 */
[----:B------:R-:W-:Y:S01]  /*1960*/  IMAD R14, R3, 0x4, R16 ;  /* 0x00000004030e7824 */ /* 0x000fe200078e0210 */
[----:B0-----:R-:W-:-:S04]  /*1970*/  LEA R8, P1, R11, R2, 0x1 ;  /* 0x000000020b087211 */ /* 0x001fc800078208ff */
[----:B------:R-:W-:-:S05]  /*1980*/  LEA.HI.X.SX32 R9, R11, R0, 0x1, P1 ;  /* 0x000000000b097211 */ /* 0x000fca00008f0eff */
[----:B------:R0:W4:Y:S04]  /*1990*/  LDG.E.U16 R24, [R8.64] ;  /* 0x0000000408187981 */ /* 0x000128000c1e1500 */
[----:B--2---:R2:W-:Y:S04]  /*19a0*/  STL [R1+0x9c], R19 ;  /* 0x00009c1301007387 */ /* 0x0045e80000100800 */
[----:B--2---:R2:W5:Y:S02]  /*19b0*/  LDG.E.U16 R19, [R4.64] ;  /* 0x0000000404137981 */ /* 0x004564000c1e1500 */
[----:B--2---:R-:W-:-:S02]  /*19c0*/  LEA R4, P0, R12, R2, 0x1 ;  /* 0x000000020c047211 */ /* 0x004fc400078008ff */
[----:B---3--:R-:W-:Y:S02]  /*19d0*/  STL [R1+0xc0], R18 ;  /* 0x0000c01201007387 */ /* 0x008fe40000100800 */
[----:B------:R-:W-:Y:S02]  /*19e0*/  LEA.HI.X.SX32 R5, R12, R0, 0x1, P0 ;  /* 0x000000000c057211 */ /* 0x000fe400000f0eff */
[----:B-1----:R-:W-:-:S04]  /*19f0*/  LEA R6, P0, R13, R2, 0x1 ;  /* 0x000000020d067211 */ /* 0x002fc800078008ff */
[----:B------:R-:W-:Y:S01]  /*1a00*/  LEA.HI.X.SX32 R7, R13, R0, 0x1, P0 ;  /* 0x000000000d077211 */ /* 0x000fe200000f0eff */
[----:B----4-:R-:W-:Y:S04]  /*1a10*/  STL [R1+0x90], R17 ;  /* 0x0000901101007387 */ /* 0x010fe80000100800 */
[----:B------:R1:W-:Y:S04]  /*1a20*/  STL [R1+0xac], R21 ;  /* 0x0000ac1501007387 */ /* 0x0003e80000100800 */
[----:B------:R2:W-:Y:S04]  /*1a30*/  STL [R1+0x8c], R22 ;  /* 0x00008c1601007387 */ /* 0x0005e80000100800 */
[----:B-1----:R1:W3:Y:S04]  /*1a40*/  LDG.E.U16 R21, [R4.64] ;  /* 0x0000000404157981 */ /* 0x0022e8000c1e1500 */
[----:B--2---:R2:W4:Y:S01]  /*1a50*/  LDG.E.U16 R22, [R6.64] ;  /* 0x0000000406167981 */ /* 0x004522000c1e1500 */
[----:B-1----:R-:W-:-:S04]  /*1a60*/  LEA R4, P0, R16, R2, 0x1 ;  /* 0x0000000210047211 */ /* 0x002fc800078008ff */
[----:B------:R-:W-:Y:S02]  /*1a70*/  LEA.HI.X.SX32 R5, R16, R0, 0x1, P0 ;  /* 0x0000000010057211 */ /* 0x000fe400000f0eff */
[----:B--2---:R-:W-:-:S03]  /*1a80*/  LEA R6, P0, R14, R2, 0x1 ;  /* 0x000000020e067211 */ /* 0x004fc600078008ff */
[----:B------:R1:W2:Y:S01]  /*1a90*/  LDG.E.U16 R28, [R4.64] ;  /* 0x00000004041c7981 */ /* 0x0002a2000c1e1500 */
[----:B------:R-:W-:-:S05]  /*1aa0*/  LEA.HI.X.SX32 R7, R14, R0, 0x1, P0 ;  /* 0x000000000e077211 */ /* 0x000fca00000f0eff */
[----:B------:R0:W2:Y:S01]  /*1ab0*/  LDG.E.U16 R29, [R6.64] ;  /* 0x00000004061d7981 */ /* 0x0000a2000c1e1500 */
[----:B------:R-:W-:-:S04]  /*1ac0*/  LEA R15, R3, R14, 0x2 ;  /* 0x0000000e030f7211 */ /* 0x000fc800078e10ff */
[----:B------:R-:W-:-:S04]  /*1ad0*/  LEA R18, R3, R15, 0x2 ;  /* 0x0000000f03127211 */ /* 0x000fc800078e10ff */
[----:B------:R-:W-:Y:S02]  /*1ae0*/  LEA R10, R3, R18, 0x2 ;  /* 0x00000012030a7211 */ /* 0x000fe400078e10ff */
[-C--:B0-----:R-:W-:Y:S02]  /*1af0*/  LEA R8, P1, R15, R2.reuse, 0x1 ;  /* 0x000000020f087211 */ /* 0x081fe400078208ff */
[C---:B-1----:R-:W-:Y:S01]  /*1b00*/  LEA R4, P0, R18.reuse, R2, 0x1 ;  /* 0x0000000212047211 */ /* 0x042fe200078008ff */
[----:B------:R-:W-:Y:S01]  /*1b10*/  IMAD R17, R3, 0x4, R10 ;  /* 0x0000000403117824 */ /* 0x000fe200078e020a */
[-C--:B------:R-:W-:Y:S01]  /*1b20*/  LEA.HI.X.SX32 R9, R15, R0.reuse, 0x1, P1 ;  /* 0x000000000f097211 */ /* 0x080fe200008f0eff */
[----:B------:R-:W-:Y:S01]  /*1b30*/  STL [R1+0xa8], R20 ;  /* 0x0000a81401007387 */ /* 0x000fe20000100800 */
[----:B------:R-:W-:Y:S02]  /*1b40*/  LEA.HI.X.SX32 R5, R18, R0, 0x1, P0 ;  /* 0x0000000012057211 */ /* 0x000fe400000f0eff */
[----:B------:R-:W-:Y:S01]  /*1b50*/  LEA R6, P0, R10, R2, 0x1 ;  /* 0x000000020a067211 */ /* 0x000fe200078008ff */
[----:B------:R-:W-:Y:S01]  /*1b60*/  STL [R1+0x88], R27 ;  /* 0x0000881b01007387 */ /* 0x000fe20000100800 */
[----:B------:R-:W-:-:S03]  /*1b70*/  LEA R11, R3, R17, 0x2 ;  /* 0x00000011030b7211 */ /* 0x000fc600078e10ff */
[----:B------:R0:W-:Y:S01]  /*1b80*/  STL [R1+0x98], R25 ;  /* 0x0000981901007387 */ /* 0x0001e20000100800 */
[----:B------:R-:W-:Y:S02]  /*1b90*/  LEA.HI.X.SX32 R7, R10, R0, 0x1, P0 ;  /* 0x000000000a077211 */ /* 0x000fe400000f0eff */
[C---:B------:R-:W-:Y:S01]  /*1ba0*/  LEA R12, R3.reuse, R11, 0x2 ;  /* 0x0000000b030c7211 */ /* 0x040fe200078e10ff */
[----:B0-----:R-:W2:Y:S04]  /*1bb0*/  LDG.E.U16 R25, [R4.64] ;  /* 0x0000000404197981 */ /* 0x001ea8000c1e1500 */
[----:B------:R0:W-:Y:S01]  /*1bc0*/  STL [R1+0x7c], R23 ;  /* 0x00007c1701007387 */ /* 0x0001e20000100800 */
[----:B------:R-:W-:-:S03]  /*1bd0*/  LEA R13, R3, R12, 0x2 ;  /* 0x0000000c030d7211 */ /* 0x000fc600078e10ff */
[----:B0-----:R0:W2:Y:S01]  /*1be0*/  LDG.E.U16 R23, [R8.64] ;  /* 0x0000000408177981 */ /* 0x0010a2000c1e1500 */
[-C--:B------:R-:W-:Y:S02]  /*1bf0*/  LEA R10, P1, R11, R2.reuse, 0x1 ;  /* 0x000000020b0a7211 */ /* 0x080fe400078208ff */
[----:B0-----:R-:W-:-:S04]  /*1c00*/  LEA R8, P0, R17, R2, 0x1 ;  /* 0x0000000211087211 */ /* 0x001fc800078008ff */
[-C--:B------:R-:W-:Y:S02]  /*1c10*/  LEA.HI.X.SX32 R9, R17, R0.reuse, 0x1, P0 ;  /* 0x0000000011097211 */ /* 0x080fe400000f0eff */
[----:B------:R-:W-:-:S03]  /*1c20*/  LEA.HI.X.SX32 R11, R11, R0, 0x1, P1 ;  /* 0x000000000b0b7211 */ /* 0x000fc600008f0eff */
[----:B------:R0:W2:Y:S04]  /*1c30*/  LDG.E.U16 R27, [R8.64] ;  /* 0x00000004081b7981 */ /* 0x0000a8000c1e1500 */
[----:B-----5:R-:W-:Y:S04]  /*1c40*/  STL [R1+0x94], R19 ;  /* 0x0000941301007387 */ /* 0x020fe80000100800 */
[----:B------:R1:W-:Y:S04]  /*1c50*/  STL [R1+0x78], R26 ;  /* 0x0000781a01007387 */ /* 0x0003e80000100800 */
[----:B-1----:R1:W5:Y:S04]  /*1c60*/  LDG.E.U16 R26, [R10.64] ;  /* 0x000000040a1a7981 */ /* 0x002368000c1e1500 */
[----:B---3--:R3:W-:Y:S04]  /*1c70*/  STL [R1+0x84], R21 ;  /* 0x0000841501007387 */ /* 0x0087e80000100800 */
[----:B---3--:R3:W5:Y:S02]  /*1c80*/  LDG.E.U16 R21, [R6.64] ;  /* 0x0000000406157981 */ /* 0x008764000c1e1500 */
[----:B---3--:R-:W-:-:S04]  /*1c90*/  LEA R6, P0, R12, R2, 0x1 ;  /* 0x000000020c067211 */ /* 0x008fc800078008ff */
[----:B------:R-:W-:Y:S02]  /*1ca0*/  LEA.HI.X.SX32 R7, R12, R0, 0x1, P0 ;  /* 0x000000000c077211 */ /* 0x000fe400000f0eff */
[C---:B0-----:R-:W-:Y:S01]  /*1cb0*/  LEA R8, P0, R13.reuse, R2, 0x1 ;  /* 0x000000020d087211 */ /* 0x041fe200078008ff */
[----:B------:R0:W-:Y:S03]  /*1cc0*/  STL [R1+0x74], R24 ;  /* 0x0000741801007387 */ /* 0x0001e60000100800 */
[----:B------:R-:W-:Y:S01]  /*1cd0*/  LEA.HI.X.SX32 R9, R13, R0, 0x1, P0 ;  /* 0x000000000d097211 */ /* 0x000fe200000f0eff */
[----:B----4-:R-:W-:Y:S04]  /*1ce0*/  STL [R1+0x80], R22 ;  /* 0x0000801601007387 */ /* 0x010fe80000100800 */
[----:B--2---:R-:W-:Y:S04]  /*1cf0*/  STL [R1+0x70], R28 ;  /* 0x0000701c01007387 */ /* 0x004fe80000100800 */
[----:B0-----:R0:W2:Y:S04]  /*1d00*/  LDG.E.U16 R24, [R6.64] ;  /* 0x0000000406187981 */ /* 0x0010a8000c1e1500 */
[----:B------:R3:W-:Y:S04]  /*1d10*/  STL [R1+0x6c], R29 ;  /* 0x00006c1d01007387 */ /* 0x0007e80000100800 */
[----:B---3--:R3:W4:Y:S01]  /*1d20*/  LDG.E.U16 R29, [R8.64] ;  /* 0x00000004081d7981 */ /* 0x008722000c1e1500 */
[----:B------:R-:W-:-:S05]  /*1d30*/  IMAD R20, R3, 0x4, R13 ;  /* 0x0000000403147824 */ /* 0x000fca00078e020d */
[----:B------:R-:W-:-:S04]  /*1d40*/  LEA R16, R3, R20, 0x2 ;  /* 0x0000001403107211 */ /* 0x000fc800078e10ff */
[C---:B------:R-:W-:Y:S02]  /*1d50*/  LEA R14, R3.reuse, R16, 0x2 ;  /* 0x00000010030e7211 */ /* 0x040fe400078e10ff */
[C---:B0-----:R-:W-:Y:S02]  /*1d60*/  LEA R6, P0, R20.reuse, R2, 0x1 ;  /* 0x0000000214067211 */ /* 0x041fe400078008ff */
[C---:B------:R-:W-:Y:S02]  /*1d70*/  LEA R15, R3.reuse, R14, 0x2 ;  /* 0x0000000e030f7211 */ /* 0x040fe400078e10ff */
[----:B------:R-:W-:Y:S02]  /*1d80*/  LEA.HI.X.SX32 R7, R20, R0, 0x1, P0 ;  /* 0x0000000014077211 */ /* 0x000fe400000f0eff */
[-C--:B-1----:R-:W-:Y:S01]  /*1d90*/  LEA R10, P1, R16, R2.reuse, 0x1 ;  /* 0x00000002100a7211 */ /* 0x082fe200078208ff */
[----:B------:R-:W-:Y:S01]  /*1da0*/  IMAD R18, R3, 0x4, R15 ;  /* 0x0000000403127824 */ /* 0x000fe200078e020f */
[----:B---3--:R-:W-:Y:S01]  /*1db0*/  LEA R8, P0, R14, R2, 0x1 ;  /* 0x000000020e087211 */ /* 0x008fe200078008ff */
[----:B------:R0:W-:Y:S01]  /*1dc0*/  STL [R1+0x68], R23 ;  /* 0x0000681701007387 */ /* 0x0001e20000100800 */
[----:B------:R-:W-:-:S02]  /*1dd0*/  LEA.HI.X.SX32 R11, R16, R0, 0x1, P1 ;  /* 0x00000000100b7211 */ /* 0x000fc400008f0eff */
[----:B------:R-:W-:Y:S01]  /*1de0*/  LEA.HI.X.SX32 R9, R14, R0, 0x1, P0 ;  /* 0x000000000e097211 */ /* 0x000fe200000f0eff */
[----:B------:R-:W-:Y:S01]  /*1df0*/  STL [R1+0x64], R25 ;  /* 0x0000641901007387 */ /* 0x000fe20000100800 */
[----:B------:R-:W-:-:S03]  /*1e00*/  LEA R19, R3, R18, 0x2 ;  /* 0x0000001203137211 */ /* 0x000fc600078e10ff */
[----:B0-----:R0:W3:Y:S02]  /*1e10*/  LDG.E.U16 R23, [R6.64] ;  /* 0x0000000406177981 */ /* 0x0010e4000c1e1500 */
[----:B0-----:R-:W-:-:S04]  /*1e20*/  LEA R6, P0, R15, R2, 0x1 ;  /* 0x000000020f067211 */ /* 0x001fc800078008ff */
[----:B------:R-:W-:-:S05]  /*1e30*/  LEA.HI.X.SX32 R7, R15, R0, 0x1, P0 ;  /* 0x000000000f077211 */ /* 0x000fca00000f0eff */
[----:B------:R0:W3:Y:S04]  /*1e40*/  LDG.E.U16 R20, [R6.64] ;  /* 0x0000000406147981 */ /* 0x0000e8000c1e1500 */
[----:B-----5:R1:W-:Y:S04]  /*1e50*/  STL [R1+0x60], R21 ;  /* 0x0000601501007387 */ /* 0x0203e80000100800 */
[----:B------:R-:W-:Y:S04]  /*1e60*/  STL [R1+0x5c], R27 ;  /* 0x00005c1b01007387 */ /* 0x000fe80000100800 */
[----:B-1----:R1:W5:Y:S04]  /*1e70*/  LDG.E.U16 R21, [R10.64] ;  /* 0x000000040a157981 */ /* 0x002368000c1e1500 */
[----:B------:R0:W-:Y:S01]  /*1e80*/  STL [R1+0x58], R26 ;  /* 0x0000581a01007387 */ /* 0x0001e20000100800 */
[----:B-1----:R-:W-:-:S04]  /*1e90*/  LEA R10, P0, R19, R2, 0x1 ;  /* 0x00000002130a7211 */ /* 0x002fc800078008ff */
[----:B------:R-:W-:Y:S01]  /*1ea0*/  LEA.HI.X.SX32 R11, R19, R0, 0x1, P0 ;  /* 0x00000000130b7211 */ /* 0x000fe200000f0eff */
[----:B0-----:R0:W5:Y:S04]  /*1eb0*/  LDG.E.U16 R26, [R8.64] ;  /* 0x00000004081a7981 */ /* 0x001168000c1e1500 */
[----:B--2---:R-:W-:Y:S04]  /*1ec0*/  STL [R1+0x54], R24 ;  /* 0x0000541801007387 */ /* 0x004fe80000100800 */
[----:B----4-:R1:W-:Y:S04]  /*1ed0*/  STL [R1+0x50], R29 ;  /* 0x0000501d01007387 */ /* 0x0103e80000100800 */
[----:B-1----:R-:W2:Y:S01]  /*1ee0*/  LDG.E.U16 R29, [R10.64] ;  /* 0x000000040a1d7981 */ /* 0x002ea2000c1e1500 */
[----:B------:R-:W-:-:S04]  /*1ef0*/  LEA R4, R3, R19, 0x2 ;  /* 0x0000001303047211 */ /* 0x000fc800078e10ff */
[----:B------:R-:W-:-:S05]  /*1f00*/  LEA R17, R3, R4, 0x2 ;  /* 0x0000000403117211 */ /* 0x000fca00078e10ff */
[----:B------:R-:W-:-:S05]  /*1f10*/  IMAD R5, R3, 0x4, R17 ;  /* 0x0000000403057824 */ /* 0x000fca00078e0211 */
[----:B------:R-:W-:-:S04]  /*1f20*/  LEA R12, R3, R5, 0x2 ;  /* 0x00000005030c7211 */ /* 0x000fc800078e10ff */
[C---:B------:R-:W-:Y:S02]  /*1f30*/  LEA R22, R3.reuse, R12, 0x2 ;  /* 0x0000000c03167211 */ /* 0x040fe400078e10ff */
[C---:B------:R-:W-:Y:S02]  /*1f40*/  LEA R6, P0, R12.reuse, R2, 0x1 ;  /* 0x000000020c067211 */ /* 0x040fe400078008ff */
[----:B------:R-:W-:Y:S02]  /*1f50*/  LEA R13, R3, R22, 0x2 ;  /* 0x00000016030d7211 */ /* 0x000fe400078e10ff */
[----:B0-----:R-:W-:Y:S02]  /*1f60*/  LEA R8, P1, R17, R2, 0x1 ;  /* 0x0000000211087211 */ /* 0x001fe400078208ff */
[----:B------:R-:W-:Y:S02]  /*1f70*/  LEA.HI.X.SX32 R7, R12, R0, 0x1, P0 ;  /* 0x000000000c077211 */ /* 0x000fe400000f0eff */
[----:B------:R-:W-:Y:S01]  /*1f80*/  LEA R12, P0, R13, R2, 0x1 ;  /* 0x000000020d0c7211 */ /* 0x000fe200078008ff */
[----:B------:R-:W-:Y:S01]  /*1f90*/  IMAD R28, R3, 0x4, R13 ;  /* 0x00000004031c7824 */ /* 0x000fe200078e020d */
[-C--:B------:R-:W-:Y:S01]  /*1fa0*/  LEA.HI.X.SX32 R9, R17, R0.reuse, 0x1, P1 ;  /* 0x0000000011097211 */ /* 0x080fe200008f0eff */
[----:B---3--:R-:W-:Y:S01]  /*1fb0*/  STL [R1+0x4c], R23 ;  /* 0x00004c1701007387 */ /* 0x008fe20000100800 */
[----:B------:R-:W-:-:S03]  /*1fc0*/  LEA.HI.X.SX32 R13, R13, R0, 0x1, P0 ;  /* 0x000000000d0d7211 */ /* 0x000fc600000f0eff */
[----:B-----5:R0:W-:Y:S04]  /*1fd0*/  STL [R1+0x48], R21 ;  /* 0x0000481501007387 */ /* 0x0201e80000100800 */
[----:B0-----:R0:W3:Y:S04]  /*1fe0*/  LDG.E.U16 R21, [R8.64] ;  /* 0x0000000408157981 */ /* 0x0010e8000c1e1500 */
[----:B------:R1:W-:Y:S04]  /*1ff0*/  STL [R1+0x44], R26 ;  /* 0x0000441a01007387 */ /* 0x0003e80000100800 */
[----:B------:R-:W-:Y:S04]  /*2000*/  STL [R1+0x40], R20 ;  /* 0x0000401401007387 */ /* 0x000fe80000100800 */
[----:B-1----:R-:W4:Y:S04]  /*2010*/  LDG.E.U16 R26, [R6.64] ;  /* 0x00000004061a7981 */ /* 0x002f28000c1e1500 */
[----:B--2---:R1:W-:Y:S04]  /*2020*/  STL [R1+0x3c], R29 ;  /* 0x00003c1d01007387 */ /* 0x0043e80000100800 */
[----:B-1----:R-:W2:Y:S01]  /*2030*/  LDG.E.U16 R29, [R12.64] ;  /* 0x000000040c1d7981 */ /* 0x002ea2000c1e1500 */
[----:B------:R-:W-:-:S04]  /*2040*/  LEA R16, R3, R28, 0x2 ;  /* 0x0000001c03107211 */ /* 0x000fc800078e10ff */
[----:B------:R-:W-:-:S04]  /*2050*/  LEA R25, R3, R16, 0x2 ;  /* 0x0000001003197211 */ /* 0x000fc800078e10ff */
[----:B------:R-:W-:-:S05]  /*2060*/  LEA R14, R3, R25, 0x2 ;  /* 0x00000019030e7211 */ /* 0x000fca00078e10ff */
[C---:B------:R-:W-:Y:S01]  /*2070*/  IMAD R27, R3.reuse, 0x4, R14 ;  /* 0x00000004031b7824 */ /* 0x040fe200078e020e */
[-C--:B0-----:R-:W-:Y:S02]  /*2080*/  LEA R8, P0, R14, R2.reuse, 0x1 ;  /* 0x000000020e087211 */ /* 0x081fe400078008ff */
[----:B------:R-:W-:Y:S02]  /*2090*/  LEA R10, P1, R16, R2, 0x1 ;  /* 0x00000002100a7211 */ /* 0x000fe400078208ff */
[----:B------:R-:W-:Y:S02]  /*20a0*/  LEA R15, R3, R27, 0x2 ;  /* 0x0000001b030f7211 */ /* 0x000fe400078e10ff */
[----:B------:R-:W-:Y:S02]  /*20b0*/  LEA.HI.X.SX32 R9, R14, R0, 0x1, P0 ;  /* 0x000000000e097211 */ /* 0x000fe400000f0eff */
[----:B------:R-:W-:Y:S02]  /*20c0*/  LEA R14, P0, R15, R2, 0x1 ;  /* 0x000000020f0e7211 */ /* 0x000fe400078008ff */
[----:B------:R-:W-:-:S02]  /*20d0*/  LEA.HI.X.SX32 R11, R16, R0, 0x1, P1 ;  /* 0x00000000100b7211 */ /* 0x000fc400008f0eff */
[----:B------:R-:W-:Y:S02]  /*20e0*/  LEA R24, R3, R15, 0x2 ;  /* 0x0000000f03187211 */ /* 0x000fe400078e10ff */
[----:B------:R-:W-:Y:S01]  /*20f0*/  LEA.HI.X.SX32 R15, R15, R0, 0x1, P0 ;  /* 0x000000000f0f7211 */ /* 0x000fe200000f0eff */
[----:B---3--:R0:W-:Y:S04]  /*2100*/  STL [R1+0x38], R21 ;  /* 0x0000381501007387 */ /* 0x0081e80000100800 */
[----:B0-----:R0:W3:Y:S04]  /*2110*/  LDG.E.U16 R21, [R10.64] ;  /* 0x000000040a157981 */ /* 0x0010e8000c1e1500 */
[----:B----4-:R1:W-:Y:S04]  /*2120*/  STL [R1+0x34], R26 ;  /* 0x0000341a01007387 */ /* 0x0103e80000100800 */
[----:B-1----:R-:W4:Y:S04]  /*2130*/  LDG.E.U16 R26, [R8.64] ;  /* 0x00000004081a7981 */ /* 0x002f28000c1e1500 */
[----:B--2---:R1:W-:Y:S04]  /*2140*/  STL [R1+0x30], R29 ;  /* 0x0000301d01007387 */ /* 0x0043e80000100800 */
[----:B-1----:R1:W2:Y:S01]  /*2150*/  LDG.E.U16 R29, [R14.64] ;  /* 0x000000040e1d7981 */ /* 0x0022a2000c1e1500 */
[----:B------:R-:W-:-:S05]  /*2160*/  LEA R17, R3, R24, 0x2 ;  /* 0x0000001803117211 */ /* 0x000fca00078e10ff */
[----:B------:R-:W-:-:S05]  /*2170*/  IMAD R23, R3, 0x4, R17 ;  /* 0x0000000403177824 */ /* 0x000fca00078e0211 */
[----:B------:R-:W-:-:S04]  /*2180*/  LEA R19, R3, R23, 0x2 ;  /* 0x0000001703137211 */ /* 0x000fc800078e10ff */
[----:B------:R-:W-:Y:S02]  /*2190*/  LEA R6, R3, R19, 0x2 ;  /* 0x0000001303067211 */ /* 0x000fe400078e10ff */
[----:B0-----:R-:W-:Y:S02]  /*21a0*/  LEA R10, P0, R19, R2, 0x1 ;  /* 0x00000002130a7211 */ /* 0x001fe400078008ff */
[----:B------:R-:W-:Y:S02]  /*21b0*/  LEA R20, R3, R6, 0x2 ;  /* 0x0000000603147211 */ /* 0x000fe400078e10ff */
[----:B------:R-:W-:Y:S02]  /*21c0*/  LEA R12, P1, R17, R2, 0x1 ;  /* 0x00000002110c7211 */ /* 0x000fe400078208ff */
[----:B------:R-:W-:Y:S02]  /*21d0*/  LEA.HI.X.SX32 R11, R19, R0, 0x1, P0 ;  /* 0x00000000130b7211 */ /* 0x000fe400000f0eff */
[----:B-1----:R-:W-:-:S02]  /*21e0*/  LEA R14, P0, R20, R2, 0x1 ;  /* 0x00000002140e7211 */ /* 0x002fc400078008ff */
[-C--:B------:R-:W-:Y:S02]  /*21f0*/  LEA.HI.X.SX32 R13, R17, R0.reuse, 0x1, P1 ;  /* 0x00000000110d7211 */ /* 0x080fe400008f0eff */
[----:B------:R-:W-:Y:S01]  /*2200*/  LEA.HI.X.SX32 R15, R20, R0, 0x1, P0 ;  /* 0x00000000140f7211 */ /* 0x000fe200000f0eff */
[----:B---3--:R0:W-:Y:S04]  /*2210*/  STL [R1+0x2c], R21 ;  /* 0x00002c1501007387 */ /* 0x0081e80000100800 */
[----:B0-----:R0:W3:Y:S04]  /*2220*/  LDG.E.U16 R21, [R12.64] ;  /* 0x000000040c157981 */ /* 0x0010e8000c1e1500 */
[----:B----4-:R1:W-:Y:S04]  /*2230*/  STL [R1+0x28], R26 ;  /* 0x0000281a01007387 */ /* 0x0103e80000100800 */
[----:B-1----:R-:W4:Y:S04]  /*2240*/  LDG.E.U16 R26, [R10.64] ;  /* 0x000000040a1a7981 */ /* 0x002f28000c1e1500 */
[----:B--2---:R1:W-:Y:S04]  /*2250*/  STL [R1+0x24], R29 ;  /* 0x0000241d01007387 */ /* 0x0043e80000100800 */
[----:B-1----:R-:W2:Y:S01]  /*2260*/  LDG.E.U16 R29, [R14.64] ;  /* 0x000000040e1d7981 */ /* 0x002ea2000c1e1500 */
[----:B------:R-:W-:-:S05]  /*2270*/  IMAD R7, R3, 0x4, R20 ;  /* 0x0000000403077824 */ /* 0x000fca00078e0214 */
[----:B------:R-:W-:-:S04]  /*2280*/  LEA R16, R3, R7, 0x2 ;  /* 0x0000000703107211 */ /* 0x000fc800078e10ff */
[C---:B------:R-:W-:Y:S02]  /*2290*/  LEA R8, R3.reuse, R16, 0x2 ;  /* 0x0000001003087211 */ /* 0x040fe400078e10ff */
[C---:B0-----:R-:W-:Y:S02]  /*22a0*/  LEA R12, P1, R16.reuse, R2, 0x1 ;  /* 0x00000002100c7211 */ /* 0x041fe400078208ff */
[----:B------:R-:W-:Y:S02]  /*22b0*/  LEA R17, R3, R8, 0x2 ;  /* 0x0000000803117211 */ /* 0x000fe400078e10ff */
[----:B------:R-:W-:Y:S02]  /*22c0*/  LEA.HI.X.SX32 R13, R16, R0, 0x1, P1 ;  /* 0x00000000100d7211 */ /* 0x000fe400008f0eff */
[----:B------:R-:W-:Y:S01]  /*22d0*/  LEA R16, P0, R17, R2, 0x1 ;  /* 0x0000000211107211 */ /* 0x000fe200078008ff */
[----:B------:R-:W-:-:S03]  /*22e0*/  IMAD R9, R3, 0x4, R17 ;  /* 0x0000000403097824 */ /* 0x000fc600078e0211 */
[----:B------:R-:W-:Y:S01]  /*22f0*/  LEA.HI.X.SX32 R17, R17, R0, 0x1, P0 ;  /* 0x0000000011117211 */ /* 0x000fe200000f0eff */
[----:B---3--:R0:W-:Y:S04]  /*2300*/  STL [R1+0x20], R21 ;  /* 0x0000201501007387 */ /* 0x0081e80000100800 */
[----:B0-----:R0:W3:Y:S04]  /*2310*/  LDG.E.U16 R21, [R12.64] ;  /* 0x000000040c157981 */ /* 0x0010e8000c1e1500 */
[----:B----4-:R-:W-:Y:S04]  /*2320*/  STL [R1+0x1c], R26 ;  /* 0x00001c1a01007387 */ /* 0x010fe80000100800 */
[----:B--2---:R1:W-:Y:S04]  /*2330*/  STL [R1+0x18], R29 ;  /* 0x0000181d01007387 */ /* 0x0043e80000100800 */
[----:B-1----:R-:W2:Y:S01]  /*2340*/  LDG.E.U16 R29, [R16.64] ;  /* 0x00000004101d7981 */ /* 0x002ea2000c1e1500 */
[----:B------:R-:W-:-:S04]  /*2350*/  LEA R19, R3, R9, 0x2 ;  /* 0x0000000903137211 */ /* 0x000fc800078e10ff */
[----:B------:R-:W-:-:S04]  /*2360*/  LEA R10, R3, R19, 0x2 ;  /* 0x00000013030a7211 */ /* 0x000fc800078e10ff */
[----:B------:R-:W-:Y:S02]  /*2370*/  LEA R20, R3, R10, 0x2 ;  /* 0x0000000a03147211 */ /* 0x000fe400078e10ff */
[CC--:B0-----:R-:W-:Y:S02]  /*2380*/  LEA R12, P0, R19.reuse, R2.reuse, 0x1 ;  /* 0x00000002130c7211 */ /* 0x0c1fe400078008ff */
[C---:B------:R-:W-:Y:S02]  /*2390*/  LEA R14, P1, R20.reuse, R2, 0x1 ;  /* 0x00000002140e7211 */ /* 0x040fe400078208ff */
[-C--:B------:R-:W-:Y:S02]  /*23a0*/  LEA.HI.X.SX32 R13, R19, R0.reuse, 0x1, P0 ;  /* 0x00000000130d7211 */ /* 0x080fe400000f0eff */
[----:B------:R-:W-:-:S03]  /*23b0*/  LEA.HI.X.SX32 R15, R20, R0, 0x1, P1 ;  /* 0x00000000140f7211 */ /* 0x000fc600008f0eff */
[----:B------:R-:W4:Y:S04]  /*23c0*/  LDG.E.U16 R19, [R12.64] ;  /* 0x000000040c137981 */ /* 0x000f28000c1e1500 */
[----:B---3--:R-:W-:Y:S04]  /*23d0*/  STL [R1+0x14], R21 ;  /* 0x0000141501007387 */ /* 0x008fe80000100800 */
[----:B--2---:R0:W-:Y:S04]  /*23e0*/  STL [R1+0x10], R29 ;  /* 0x0000101d01007387 */ /* 0x0041e80000100800 */
[----:B0-----:R0:W2:Y:S01]  /*23f0*/  LDG.E.U16 R29, [R14.64] ;  /* 0x000000040e1d7981 */ /* 0x0010a2000c1e1500 */
[----:B------:R-:W-:-:S05]  /*2400*/  IMAD R11, R3, 0x4, R20 ;  /* 0x00000004030b7824 */ /* 0x000fca00078e0214 */
[----:B------:R-:W-:-:S04]  /*2410*/  LEA R26, R3, R11, 0x2 ;  /* 0x0000000b031a7211 */ /* 0x000fc800078e10ff */
[----:B------:R-:W-:-:S04]  /*2420*/  LEA R16, P0, R26, R2, 0x1 ;  /* 0x000000021a107211 */ /* 0x000fc800078008ff */
[----:B------:R-:W-:Y:S02]  /*2430*/  LEA.HI.X.SX32 R17, R26, R0, 0x1, P0 ;  /* 0x000000001a117211 */ /* 0x000fe400000f0eff */
[C---:B0-----:R-:W-:Y:S01]  /*2440*/  LEA R14, P0, R18.reuse, R2, 0x1 ;  /* 0x00000002120e7211 */ /* 0x041fe200078008ff */
[----:B----4-:R-:W-:Y:S03]  /*2450*/  STL [R1+0xc], R19 ;  /* 0x00000c1301007387 */ /* 0x010fe60000100800 */
[----:B------:R-:W-:Y:S02]  /*2460*/  LEA.HI.X.SX32 R15, R18, R0, 0x1, P0 ;  /* 0x00000000120f7211 */ /* 0x000fe400000f0eff */
[C---:B------:R-:W-:Y:S02]  /*2470*/  LEA R21, R3.reuse, R26, 0x2 ;  /* 0x0000001a03157211 */ /* 0x040fe400078e10ff */
[----:B------:R0:W3:Y:S04]  /*2480*/  LDG.E.U16 R26, [R16.64] ;  /* 0x00000004101a7981 */ /* 0x0000e8000c1e1500 */
[----:B--2---:R1:W-:Y:S04]  /*2490*/  STL [R1+0x8], R29 ;  /* 0x0000081d01007387 */ /* 0x0043e80000100800 */
[----:B-1----:R-:W2:Y:S01]  /*24a0*/  LDG.E.U16 R29, [R14.64] ;  /* 0x000000040e1d7981 */ /* 0x002ea2000c1e1500 */
[----:B------:R-:W-:-:S02]  /*24b0*/  LEA R20, R3, R21, 0x2 ;  /* 0x0000001503147211 */ /* 0x000fc400078e10ff */
[-C--:B0-----:R-:W-:Y:S02]  /*24c0*/  LEA R16, P0, R4, R2.reuse, 0x1 ;  /* 0x0000000204107211 */ /* 0x081fe400078008ff */
[----:B------:R-:W-:Y:S02]  /*24d0*/  LEA R12, P1, R20, R2, 0x1 ;  /* 0x00000002140c7211 */ /* 0x000fe400078208ff */
[-C--:B------:R-:W-:Y:S02]  /*24e0*/  LEA.HI.X.SX32 R17, R4, R0.reuse, 0x1, P0 ;  /* 0x0000000004117211 */ /* 0x080fe400000f0eff */
[----:B------:R-:W-:-:S06]  /*24f0*/  LEA.HI.X.SX32 R13, R20, R0, 0x1, P1 ;  /* 0x00000000140d7211 */ /* 0x000fcc00008f0eff */
[----:B------:R0:W4:Y:S04]  /*2500*/  LDG.E.U16 R13, [R12.64] ;  /* 0x000000040c0d7981 */ /* 0x000128000c1e1500 */
[----:B--2---:R1:W-:Y:S04]  /*2510*/  STL [R1+0x2a84], R29 ;  /* 0x002a841d01007387 */ /* 0x0043e80000100800 */
[----:B-1----:R-:W2:Y:S04]  /*2520*/  LDL.LU R29, [R1+0x114] ;  /* 0x00011400011d7983 */ /* 0x002ea80000300800 */
[----:B---3--:R1:W-:Y:S04]  /*2530*/  STL [R1+0x4], R26 ;  /* 0x0000041a01007387 */ /* 0x0083e80000100800 */
[----:B-1----:R1:W3:Y:S01]  /*2540*/  LDG.E.U16 R26, [R16.64] ;  /* 0x00000004101a7981 */ /* 0x0022e2000c1e1500 */
[----:B------:R-:W-:-:S02]  /*2550*/  LEA R18, P1, R5, R2, 0x1 ;  /* 0x0000000205127211 */ /* 0x000fc400078208ff */
[C---:B------:R-:W-:Y:S02]  /*2560*/  LEA R4, P0, R22.reuse, R2, 0x1 ;  /* 0x0000000216047211 */ /* 0x040fe400078008ff */
[-C--:B------:R-:W-:Y:S02]  /*2570*/  LEA.HI.X.SX32 R19, R5, R0.reuse, 0x1, P1 ;  /* 0x0000000005137211 */ /* 0x080fe400008f0eff */
[----:B------:R-:W-:Y:S02]  /*2580*/  LEA.HI.X.SX32 R5, R22, R0, 0x1, P0 ;  /* 0x0000000016057211 */ /* 0x000fe400000f0eff */
[-C--:B0-----:R-:W-:Y:S01]  /*2590*/  LEA R12, P0, R28, R2.reuse, 0x1 ;  /* 0x000000021c0c7211 */ /* 0x081fe200078008ff */
[----:B------:R-:W-:Y:S01]  /*25a0*/  IMAD R20, R3, 0x4, R20 ;  /* 0x0000000403147824 */ /* 0x000fe200078e0214 */
[C---:B------:R-:W-:Y:S01]  /*25b0*/  LEA R14, P1, R25.reuse, R2, 0x1 ;  /* 0x00000002190e7211 */ /* 0x040fe200078208ff */
[----:B------:R0:W5:Y:S03]  /*25c0*/  LDG.E.U16 R3, [R4.64] ;  /* 0x0000000404037981 */ /* 0x000166000c1e1500 */
[----:B------:R-:W-:Y:S01]  /*25d0*/  LEA.HI.X.SX32 R15, R25, R0, 0x1, P1 ;  /* 0x00000000190f7211 */ /* 0x000fe200008f0eff */
[----:B------:R4:W2:Y:S04]  /*25e0*/  LDG.E.U16 R22, [R18.64] ;  /* 0x0000000412167981 */ /* 0x0008a8000c1e1500 */
[----:B-1----:R1:W2:Y:S01]  /*25f0*/  LDG.E.U16 R17, [R14.64] ;  /* 0x000000040e117981 */ /* 0x0022a2000c1e1500 */
[----:B0-----:R-:W-:-:S04]  /*2600*/  LEA R4, P1, R20, R2, 0x1 ;  /* 0x0000000214047211 */ /* 0x001fc800078208ff */
[----:B------:R-:W-:-:S05]  /*2610*/  LEA.HI.X.SX32 R5, R20, R0, 0x1, P1 ;  /* 0x0000000014057211 */ /* 0x000fca00008f0eff */
[----:B----4-:R0:W4:Y:S02]  /*2620*/  LDG.E.U16 R18, [R4.64] ;  /* 0x0000000404127981 */ /* 0x010124000c1e1500 */
[----:B0-----:R-:W-:-:S04]  /*2630*/  LEA R4, P1, R23, R2, 0x1 ;  /* 0x0000000217047211 */ /* 0x001fc800078208ff */
[----:B------:R-:W-:-:S05]  /*2640*/  LEA.HI.X.SX32 R5, R23, R0, 0x1, P1 ;  /* 0x0000000017057211 */ /* 0x000fca00008f0eff */
[----:B------:R0:W2:Y:S04]  /*2650*/  LDG.E.U16 R23, [R4.64] ;  /* 0x0000000404177981 */ /* 0x0000a8000c1e1500 */
[----:B---3--:R3:W-:Y:S04]  /*2660*/  STL [R1+0x2a88], R26 ;  /* 0x002a881a01007387 */ /* 0x0087e80000100800 */
[----:B---3--:R-:W3:Y:S04]  /*2670*/  LDL.LU R26, [R1+0x194] ;  /* 0x00019400011a7983 */ /* 0x008ee80000300800 */
[----:B------:R0:W-:Y:S02]  /*2680*/  STL [R1], R13 ;  /* 0x0000000d01007387 */ /* 0x0001e40000100800 */
[----:B0-----:R-:W-:-:S05]  /*2690*/  LEA.HI.X.SX32 R13, R28, R0, 0x1, P0 ;  /* 0x000000001c0d7211 */ /* 0x001fca00000f0eff */
[----:B------:R0:W3:Y:S02]  /*26a0*/  LDG.E.U16 R16, [R12.64] ;  /* 0x000000040c107981 */ /* 0x0000e4000c1e1500 */
[----:B0-----:R-:W-:-:S04]  /*26b0*/  LEA R12, P0, R27, R2, 0x1 ;  /* 0x000000021b0c7211 */ /* 0x001fc800078008ff */
[----:B------:R-:W-:Y:S02]  /*26c0*/  LEA.HI.X.SX32 R13, R27, R0, 0x1, P0 ;  /* 0x000000001b0d7211 */ /* 0x000fe400000f0eff */
[----:B-1----:R-:W-:-:S03]  /*26d0*/  LEA R14, P0, R24, R2, 0x1 ;  /* 0x00000002180e7211 */ /* 0x002fc600078008ff */
[----:B------:R0:W4:Y:S01]  /*26e0*/  LDG.E.U16 R19, [R12.64] ;  /* 0x000000040c137981 */ /* 0x000122000c1e1500 */
[----:B------:R-:W-:-:S05]  /*26f0*/  LEA.HI.X.SX32 R15, R24, R0, 0x1, P0 ;  /* 0x00000000180f7211 */ /* 0x000fca00000f0eff */
[----:B------:R1:W4:Y:S01]  /*2700*/  LDG.E.U16 R20, [R14.64] ;  /* 0x000000040e147981 */ /* 0x000322000c1e1500 */
[----:B0-----:R-:W-:-:S04]  /*2710*/  LEA R12, P0, R6, R2, 0x1 ;  /* 0x00000002060c7211 */ /* 0x001fc800078008ff */
[----:B------:R-:W-:Y:S02]  /*2720*/  LEA.HI.X.SX32 R13, R6, R0, 0x1, P0 ;  /* 0x00000000060d7211 */ /* 0x000fe400000f0eff */
[CC--:B-1----:R-:W-:Y:S02]  /*2730*/  LEA R14, P1, R7.reuse, R2.reuse, 0x1 ;  /* 0x00000002070e7211 */ /* 0x0c2fe400078208ff */
[C---:B------:R-:W-:Y:S01]  /*2740*/  LEA R6, P0, R8.reuse, R2, 0x1 ;  /* 0x0000000208067211 */ /* 0x040fe200078008ff */
[----:B------:R0:W4:Y:S01]  /*2750*/  LDG.E.U16 R12, [R12.64] ;  /* 0x000000040c0c7981 */ /* 0x000122000c1e1500 */
[-C--:B------:R-:W-:Y:S02]  /*2760*/  LEA.HI.X.SX32 R15, R7, R0.reuse, 0x1, P1 ;  /* 0x00000000070f7211 */ /* 0x080fe400008f0eff */
[----:B------:R-:W-:Y:S02]  /*2770*/  LEA.HI.X.SX32 R7, R8, R0, 0x1, P0 ;  /* 0x0000000008077211 */ /* 0x000fe400000f0eff */
[-C--:B------:R-:W-:Y:S01]  /*2780*/  LEA R4, P0, R9, R2.reuse, 0x1 ;  /* 0x0000000209047211 */ /* 0x080fe200078008ff */
[----:B------:R1:W4:Y:S01]  /*2790*/  LDG.E.U16 R14, [R14.64] ;  /* 0x000000040e0e7981 */ /* 0x000322000c1e1500 */
[----:B------:R-:W-:-:S02]  /*27a0*/  LEA R8, P1, R10, R2, 0x1 ;  /* 0x000000020a087211 */ /* 0x000fc400078208ff */
[-C--:B------:R-:W-:Y:S01]  /*27b0*/  LEA.HI.X.SX32 R5, R9, R0.reuse, 0x1, P0 ;  /* 0x0000000009057211 */ /* 0x080fe200000f0eff */
[----:B0-----:R0:W4:Y:S01]  /*27c0*/  LDG.E.U16 R13, [R6.64] ;  /* 0x00000004060d7981 */ /* 0x001122000c1e1500 */
[----:B------:R-:W-:Y:S02]  /*27d0*/  LEA.HI.X.SX32 R9, R10, R0, 0x1, P1 ;  /* 0x000000000a097211 */ /* 0x000fe400008f0eff */
[-C--:B------:R-:W-:Y:S01]  /*27e0*/  LEA R10, P1, R21, R2.reuse, 0x1 ;  /* 0x00000002150a7211 */ /* 0x080fe200078208ff */
[----:B------:R1:W4:Y:S04]  /*27f0*/  LDG.E.U16 R4, [R4.64] ;  /* 0x0000000404047981 */ /* 0x000328000c1e1500 */
[----:B------:R-:W4:Y:S01]  /*2800*/  LDG.E.U16 R8, [R8.64] ;  /* 0x0000000408087981 */ /* 0x000f22000c1e1500 */
[----:B0-----:R-:W-:-:S04]  /*2810*/  LEA R6, P0, R11, R2, 0x1 ;  /* 0x000000020b067211 */ /* 0x001fc800078008ff */
[-C--:B------:R-:W-:Y:S02]  /*2820*/  LEA.HI.X.SX32 R7, R11, R0.reuse, 0x1, P0 ;  /* 0x000000000b077211 */ /* 0x080fe400000f0eff */
[----:B------:R-:W-:-:S03]  /*2830*/  LEA.HI.X.SX32 R11, R21, R0, 0x1, P1 ;  /* 0x00000000150b7211 */ /* 0x000fc600008f0eff */
[----:B------:R-:W4:Y:S04]  /*2840*/  LDG.E.U16 R6, [R6.64] ;  /* 0x0000000406067981 */ /* 0x000f28000c1e1500 */
[----:B------:R-:W4:Y:S04]  /*2850*/  LDG.E.U16 R10, [R10.64] ;  /* 0x000000040a0a7981 */ /* 0x000f28000c1e1500 */
[----:B--2---:R-:W-:Y:S04]  /*2860*/  STL [R1+0x2a8c], R22 ;  /* 0x002a8c1601007387 */ /* 0x004fe80000100800 */
[----:B------:R-:W0:Y:S04]  /*2870*/  S2R R28, SR_TID.X ;  /* 0x00000000001c7919 */ /* 0x000e280000002100 */
[----:B-----5:R2:W-:Y:S04]  /*2880*/  STL [R1+0x2a90], R3 ;  /* 0x002a900301007387 */ /* 0x0205e80000100800 */
[----:B--2---:R-:W2:Y:S01]  /*2890*/  LDL.LU R3, [R1+0x120] ;  /* 0x0001200001037983 */ /* 0x004ea20000300800 */
[----:B0-----:R-:W-:-:S02]  /*28a0*/  SHF.R.S32.HI R2, RZ, 0x6, R28 ;  /* 0x00000006ff027819 */ /* 0x001fc4000001141c */
[----:B------:R-:W-:Y:S02]  /*28b0*/  LOP3.LUT R22, R28, 0x3f, RZ, 0xc0, !PT ;  /* 0x0000003f1c167812 */ /* 0x000fe400078ec0ff */
[----:B------:R-:W-:Y:S02]  /*28c0*/  SGXT R2, R2, 0x1 ;  /* 0x000000010202781a */ /* 0x000fe40000000200 */
[----:B------:R-:W-:-:S04]  /*28d0*/  SHF.L.U32 R0, R22, 0x1, RZ ;  /* 0x0000000116007819 */ /* 0x000fc800000006ff */
[----:B------:R-:W-:Y:S02]  /*28e0*/  LOP3.LUT R0, R0, 0x90, R2, 0x78, !PT ;  /* 0x0000009000007812 */ /* 0x000fe400078e7802 */
[----:B------:R-:W-:-:S04]  /*28f0*/  MOV R2, c[0x0][0x1d0] ;  /* 0x0000740000027a02 */ /* 0x000fc80000000f00 */
[----:B------:R-:W-:Y:S01]  /*2900*/  ISETP.GE.AND P0, PT, R2, 0x1, PT ;  /* 0x000000010200780c */ /* 0x000fe20003f06270 */
[----:B------:R-:W-:Y:S04]  /*2910*/  STS.U16 [R0+0x22000], R29 ;  /* 0x0220001d00007388 */ /* 0x000fe80000000400 */
[----:B---3--:R0:W-:Y:S04]  /*2920*/  STL [R1+0x2a94], R16 ;  /* 0x002a941001007387 */ /* 0x0081e80000100800 */
[----:B0-----:R-:W3:Y:S04]  /*2930*/  LDL.LU R16, [R1+0x124] ;  /* 0x0001240001107983 */ /* 0x001ee80000300800 */
[----:B------:R0:W-:Y:S04]  /*2940*/  STL [R1+0x2a98], R17 ;  /* 0x002a981101007387 */ /* 0x0001e80000100800 */
[----:B0-----:R-:W5:Y:S04]  /*2950*/  LDL.LU R17, [R1+0x130] ;  /* 0x0001300001117983 */ /* 0x001f680000300800 */
[----:B------:R-:W5:Y:S04]  /*2960*/  LDL.LU R27, [R1+0x134] ;  /* 0x00013400011b7983 */ /* 0x000f680000300800 */
[----:B----4-:R0:W-:Y:S04]  /*2970*/  STL [R1+0x2aa0], R18 ;  /* 0x002aa01201007387 */ /* 0x0101e80000100800 */
[----:B0-----:R-:W4:Y:S04]  /*2980*/  LDL.LU R18, [R1+0x140] ;  /* 0x0001400001127983 */ /* 0x001f280000300800 */
[----:B------:R-:W4:Y:S04]  /*2990*/  LDL.LU R24, [R1+0x144] ;  /* 0x0001440001187983 */ /* 0x000f280000300800 */
[----:B------:R0:W-:Y:S04]  /*29a0*/  STL [R1+0x2a9c], R19 ;  /* 0x002a9c1301007387 */ /* 0x0001e80000100800 */
[----:B0-----:R-:W4:Y:S04]  /*29b0*/  LDL.LU R19, [R1+0x150] ;  /* 0x0001500001137983 */ /* 0x001f280000300800 */
[----:B------:R0:W-:Y:S04]  /*29c0*/  STL [R1+0x2aa4], R20 ;  /* 0x002aa41401007387 */ /* 0x0001e80000100800 */
[----:B0-----:R-:W4:Y:S04]  /*29d0*/  LDL.LU R20, [R1+0x154] ;  /* 0x0001540001147983 */ /* 0x001f280000300800 */
[----:B------:R0:W-:Y:S04]  /*29e0*/  STL [R1+0x2aa8], R23 ;  /* 0x002aa81701007387 */ /* 0x0001e80000100800 */
[----:B0-----:R-:W4:Y:S04]  /*29f0*/  LDL.LU R23, [R1+0x160] ;  /* 0x0001600001177983 */ /* 0x001f280000300800 */
[----:B------:R0:W-:Y:S04]  /*2a00*/  STL [R1+0x2aac], R12 ;  /* 0x002aac0c01007387 */ /* 0x0001e80000100800 */
[----:B0-----:R-:W4:Y:S04]  /*2a10*/  LDL.LU R12, [R1+0x164] ;  /* 0x00016400010c7983 */ /* 0x001f280000300800 */
[----:B-1----:R-:W4:Y:S04]  /*2a20*/  LDL.LU R15, [R1+0x170] ;  /* 0x00017000010f7983 */ /* 0x002f280000300800 */
[----:B------:R0:W-:Y:S04]  /*2a30*/  STL [R1+0x2ab0], R14 ;  /* 0x002ab00e01007387 */ /* 0x0001e80000100800 */
[----:B0-----:R-:W4:Y:S04]  /*2a40*/  LDL.LU R14, [R1+0x174] ;  /* 0x00017400010e7983 */ /* 0x001f280000300800 */
[----:B------:R0:W-:Y:S04]  /*2a50*/  STL [R1+0x2ab4], R13 ;  /* 0x002ab40d01007387 */ /* 0x0001e80000100800 */
[----:B0-----:R-:W4:Y:S04]  /*2a60*/  LDL.LU R13, [R1+0x180] ;  /* 0x00018000010d7983 */ /* 0x001f280000300800 */
[----:B------:R-:W4:Y:S04]  /*2a70*/  LDL.LU R5, [R1+0x184] ;  /* 0x0001840001057983 */ /* 0x000f280000300800 */
[----:B------:R0:W-:Y:S04]  /*2a80*/  STL [R1+0x2ab8], R4 ;  /* 0x002ab80401007387 */ /* 0x0001e80000100800 */
[----:B0-----:R-:W4:Y:S04]  /*2a90*/  LDL.LU R4, [R1+0x190] ;  /* 0x0001900001047983 */ /* 0x001f280000300800 */
[----:B------:R-:W-:Y:S04]  /*2aa0*/  STL [R1+0x2abc], R8 ;  /* 0x002abc0801007387 */ /* 0x000fe80000100800 */
[----:B------:R-:W-:Y:S04]  /*2ab0*/  STL [R1+0x2ac0], R6 ;  /* 0x002ac00601007387 */ /* 0x000fe80000100800 */
[----:B------:R-:W-:Y:S04]  /*2ac0*/  STL [R1+0x2ac4], R10 ;  /* 0x002ac40a01007387 */ /* 0x000fe80000100800 */
[----:B------:R-:W4:Y:S04]  /*2ad0*/  LDL.LU R22, [R1+0x110] ;  /* 0x0001100001167983 */ /* 0x000f280000300800 */
[----:B------:R-:W-:Y:S04]  /*2ae0*/  STL [R1+0x2ac8], R28 ;  /* 0x002ac81c01007387 */ /* 0x000fe80000100800 */
[----:B------:R0:W-:Y:S04]  /*2af0*/  STS.U16 [R0+0x20000], R26 ;  /* 0x0200001a00007388 */ /* 0x0001e80000000400 */
[----:B------:R-:W4:Y:S04]  /*2b00*/  LDL.LU R25, [R1+0x104] ;  /* 0x0001040001197983 */ /* 0x000f280000300800 */
[----:B0-----:R-:W4:Y:S04]  /*2b10*/  LDL.LU R26, [R1+0x100] ;  /* 0x00010000011a7983 */ /* 0x001f280000300800 */
[----:B------:R-:W4:Y:S04]  /*2b20*/  LDL.LU R2, [R1+0xf4] ;  /* 0x0000f40001027983 */ /* 0x000f280000300800 */
        /* <DEDUP_REMOVED lines=8> */
[----:B--2---:R0:W-:Y:S04]  /*2bb0*/  STS.U16 [R0+0x21e00], R3 ;  /* 0x021e000300007388 */ /* 0x0041e80000000400 */
[----:B------:R-:W2:Y:S04]  /*2bc0*/  LDL.LU R21, [R1+0xb8] ;  /* 0x0000b80001157983 */ /* 0x000ea80000300800 */
[----:B0-----:R-:W2:Y:S04]  /*2bd0*/  LDL.LU R3, [R1+0xb4] ;  /* 0x0000b40001037983 */ /* 0x001ea80000300800 */
[----:B---3--:R-:W-:Y:S04]  /*2be0*/  STS.U16 [R0+0x21c00], R16 ;  /* 0x021c001000007388 */ /* 0x008fe80000000400 */
[----:B-----5:R-:W-:Y:S04]  /*2bf0*/  STS.U16 [R0+0x21a00], R17 ;  /* 0x021a001100007388 */ /* 0x020fe80000000400 */
[----:B------:R-:W-:Y:S04]  /*2c00*/  STS.U16 [R0+0x21800], R27 ;  /* 0x0218001b00007388 */ /* 0x000fe80000000400 */
[----:B----4-:R-:W-:Y:S04]  /*2c10*/  STS.U16 [R0+0x21600], R18 ;  /* 0x0216001200007388 */ /* 0x010fe80000000400 */
[----:B------:R-:W-:Y:S04]  /*2c20*/  STS.U16 [R0+0x21400], R24 ;  /* 0x0214001800007388 */ /* 0x000fe80000000400 */
        /* <DEDUP_REMOVED lines=9> */
[----:B------:R0:W-:Y:S04]  /*2cc0*/  STS.U16 [R0+0x22200], R22 ;  /* 0x0222001600007388 */ /* 0x0001e80000000400 */
[----:B0-----:R-:W3:Y:S04]  /*2cd0*/  LDL.LU R22, [R1+0xb0] ;  /* 0x0000b00001167983 */ /* 0x001ee80000300800 */
[----:B------:R-:W4:Y:S04]  /*2ce0*/  LDL.LU R4, [R1+0xa4] ;  /* 0x0000a40001047983 */ /* 0x000f280000300800 */
[----:B------:R-:W5:Y:S04]  /*2cf0*/  LDL.LU R5, [R1+0xa0] ;  /* 0x0000a00001057983 */ /* 0x000f680000300800 */
        /* <DEDUP_REMOVED lines=9> */
[----:B------:R-:W5:Y:S04]  /*2d90*/  LDL.LU R27, [R1+0x60] ;  /* 0x00006000011b7983 */ /* 0x000f680000300800 */
[----:B------:R-:W5:Y:S04]  /*2da0*/  LDL.LU R17, [R1+0x58] ;  /* 0x0000580001117983 */ /* 0x000f680000300800 */
[----:B------:R0:W-:Y:S04]  /*2db0*/  STS.U16 [R0+0x22400], R25 ;  /* 0x0224001900007388 */ /* 0x0001e80000000400 */
[----:B------:R-:W5:Y:S04]  /*2dc0*/  LDL.LU R16, [R1+0x50] ;  /* 0x0000500001107983 */ /* 0x000f680000300800 */
[----:B------:R1:W-:Y:S04]  /*2dd0*/  STS.U16 [R0+0x22600], R26 ;  /* 0x0226001a00007388 */ /* 0x0003e80000000400 */
[----:B0-----:R-:W5:Y:S04]  /*2de0*/  LDL.LU R25, [R1+0x48] ;  /* 0x0000480001197983 */ /* 0x001f680000300800 */
[----:B------:R0:W-:Y:S04]  /*2df0*/  STS.U16 [R0+0x23800], R29 ;  /* 0x0238001d00007388 */ /* 0x0001e80000000400 */
[----:B-1----:R-:W5:Y:S04]  /*2e00*/  LDL.LU R26, [R1+0x40] ;  /* 0x00004000011a7983 */ /* 0x002f680000300800 */
[----:B0-----:R-:W5:Y:S04]  /*2e10*/  LDL.LU R29, [R1+0x3c] ;  /* 0x00003c00011d7983 */ /* 0x001f680000300800 */
[----:B--2---:R0:W-:Y:S04]  /*2e20*/  STS.U16 [R0+0x23c00], R3 ;  /* 0x023c000300007388 */ /* 0x0041e80000000400 */
[----:B------:R-:W-:Y:S04]  /*2e30*/  STS.U16 [R0+0x22800], R2 ;  /* 0x0228000200007388 */ /* 0x000fe80000000400 */
[----:B------:R-:W-:Y:S04]  /*2e40*/  STS.U16 [R0+0x22a00], R28 ;  /* 0x022a001c00007388 */ /* 0x000fe80000000400 */
[----:B0-----:R-:W2:Y:S04]  /*2e50*/  LDL.LU R3, [R1+0x38] ;  /* 0x0000380001037983 */ /* 0x001ea80000300800 */
[----:B------:R-:W-:Y:S04]  /*2e60*/  STS.U16 [R0+0x22c00], R10 ;  /* 0x022c000a00007388 */ /* 0x000fe80000000400 */
[----:B------:R-:W-:Y:S04]  /*2e70*/  STS.U16 [R0+0x22e00], R11 ;  /* 0x022e000b00007388 */ /* 0x000fe80000000400 */
[----:B------:R-:W-:Y:S04]  /*2e80*/  STS.U16 [R0+0x23000], R6 ;  /* 0x0230000600007388 */ /* 0x000fe80000000400 */
[----:B------:R-:W-:Y:S04]  /*2e90*/  STS.U16 [R0+0x23200], R7 ;  /* 0x0232000700007388 */ /* 0x000fe80000000400 */
[----:B------:R-:W-:Y:S04]  /*2ea0*/  STS.U16 [R0+0x23400], R8 ;  /* 0x0234000800007388 */ /* 0x000fe80000000400 */
[----:B------:R-:W-:Y:S04]  /*2eb0*/  STS.U16 [R0+0x23600], R9 ;  /* 0x0236000900007388 */ /* 0x000fe80000000400 */
[----:B------:R-:W-:Y:S04]  /*2ec0*/  STS.U16 [R0+0x23a00], R21 ;  /* 0x023a001500007388 */ /* 0x000fe80000000400 */
[----:B---3--:R0:W-:Y:S04]  /*2ed0*/  STS.U16 [R0+0x23e00], R22 ;  /* 0x023e001600007388 */ /* 0x0081e80000000400 */
[----:B0-----:R-:W3:Y:S04]  /*2ee0*/  LDL.LU R22, [R1+0x34] ;  /* 0x0000340001167983 */ /* 0x001ee80000300800 */
[----:B------:R-:W3:Y:S04]  /*2ef0*/  LDL.LU R2, [R1+0x30] ;  /* 0x0000300001027983 */ /* 0x000ee80000300800 */
[----:B------:R-:W3:Y:S04]  /*2f00*/  LDL.LU R28, [R1+0x2c] ;  /* 0x00002c00011c7983 */ /* 0x000ee80000300800 */
[----:B------:R-:W3:Y:S04]  /*2f10*/  LDL.LU R10, [R1+0x28] ;  /* 0x00002800010a7983 */ /* 0x000ee80000300800 */
[----:B------:R-:W3:Y:S04]  /*2f20*/  LDL.LU R11, [R1+0x24] ;  /* 0x00002400010b7983 */ /* 0x000ee80000300800 */
[----:B------:R-:W3:Y:S04]  /*2f30*/  LDL.LU R6, [R1+0x20] ;  /* 0x0000200001067983 */ /* 0x000ee80000300800 */
[----:B------:R-:W3:Y:S04]  /*2f40*/  LDL.LU R7, [R1+0x1c] ;  /* 0x00001c0001077983 */ /* 0x000ee80000300800 */
[----:B------:R-:W3:Y:S04]  /*2f50*/  LDL.LU R8, [R1+0x18] ;  /* 0x0000180001087983 */ /* 0x000ee80000300800 */
[----:B------:R-:W3:Y:S04]  /*2f60*/  LDL.LU R9, [R1+0x14] ;  /* 0x0000140001097983 */ /* 0x000ee80000300800 */
[----:B----4-:R0:W-:Y:S04]  /*2f70*/  STS.U16 [R0+0x24000], R4 ;  /* 0x0240000400007388 */ /* 0x0101e80000000400 */
[----:B------:R-:W4:Y:S04]  /*2f80*/  LDL.LU R21, [R1+0x10] ;  /* 0x0000100001157983 */ /* 0x000f280000300800 */
[----:B0-----:R-:W4:Y:S04]  /*2f90*/  LDL.LU R4, [R1+0xc] ;  /* 0x00000c0001047983 */ /* 0x001f280000300800 */
[----:B-----5:R0:W-:Y:S04]  /*2fa0*/  STS.U16 [R0+0x25e00], R26 ;  /* 0x025e001a00007388 */ /* 0x0201e80000000400 */
[----:B------:R1:W-:Y:S04]  /*2fb0*/  STS.U16 [R0+0x26000], R29 ;  /* 0x0260001d00007388 */ /* 0x0003e80000000400 */
[----:B0-----:R-:W5:Y:S04]  /*2fc0*/  LDL.LU R26, [R1+0x8] ;  /* 0x00000800011a7983 */ /* 0x001f680000300800 */
[----:B-1----:R-:W4:Y:S04]  /*2fd0*/  LDL.LU R29, [R1] ;  /* 0x00000000011d7983 */ /* 0x002f280000300800 */
[----:B------:R0:W-:Y:S04]  /*2fe0*/  STS.U16 [R0+0x24200], R5 ;  /* 0x0242000500007388 */ /* 0x0001e80000000400 */
[----:B------:R1:W-:Y:S04]  /*2ff0*/  STS.U16 [R0+0x24400], R13 ;  /* 0x0244000d00007388 */ /* 0x0003e80000000400 */
[----:B------:R2:W-:Y:S04]  /*3000*/  STS.U16 [R0+0x24600], R14 ;  /* 0x0246000e00007388 */ /* 0x0005e80000000400 */
[----:B0-----:R-:W4:Y:S04]  /*3010*/  LDL.LU R5, [R1+0x4] ;  /* 0x0000040001057983 */ /* 0x001f280000300800 */
[----:B-1----:R-:W4:Y:S04]  /*3020*/  LDL.LU R13, [R1+0x1b8] ;  /* 0x0001b800010d7983 */ /* 0x002f280000300800 */
[----:B------:R0:W-:Y:S04]  /*3030*/  STS.U16 [R0+0x24800], R15 ;  /* 0x0248000f00007388 */ /* 0x0001e80000000400 */
[----:B--2---:R-:W2:Y:S04]  /*3040*/  LDL.LU R14, [R1+0x1b4] ;  /* 0x0001b400010e7983 */ /* 0x004ea80000300800 */
[----:B------:R1:W-:Y:S04]  /*3050*/  STS.U16 [R0+0x24a00], R12 ;  /* 0x024a000c00007388 */ /* 0x0003e80000000400 */
[----:B0-----:R-:W2:Y:S04]  /*3060*/  LDL.LU R15, [R1+0x1b0] ;  /* 0x0001b000010f7983 */ /* 0x001ea80000300800 */
[----:B------:R0:W-:Y:S04]  /*3070*/  STS.U16 [R0+0x24c00], R23 ;  /* 0x024c001700007388 */ /* 0x0001e80000000400 */
[----:B-1----:R-:W2:Y:S04]  /*3080*/  LDL.LU R12, [R1+0x1ac] ;  /* 0x0001ac00010c7983 */ /* 0x002ea80000300800 */
        /* <DEDUP_REMOVED lines=18> */
[----:B-1----:R-:W2:Y:S04]  /*31b0*/  LDL.LU R3, [R1+0x16c] ;  /* 0x00016c0001037983 */ /* 0x002ea80000300800 */
[----:B---3--:R0:W-:Y:S04]  /*31c0*/  STS.U16 [R0+0x26400], R22 ;  /* 0x0264001600007388 */ /* 0x0081e80000000400 */
[----:B------:R-:W-:Y:S04]  /*31d0*/  STS.U16 [R0+0x26800], R28 ;  /* 0x0268001c00007388 */ /* 0x000fe80000000400 */
[----:B0-----:R-:W3:Y:S04]  /*31e0*/  LDL.LU R22, [R1+0x168] ;  /* 0x0001680001167983 */ /* 0x001ee80000300800 */
[----:B-----5:R0:W-:Y:S04]  /*31f0*/  STS.U16 [R0+0x27a00], R26 ;  /* 0x027a001a00007388 */ /* 0x0201e80000000400 */
[----:B----4-:R1:W-:Y:S04]  /*3200*/  STS.U16 [R0+0x27e00], R29 ;  /* 0x027e001d00007388 */ /* 0x0103e80000000400 */
[----:B0-----:R-:W4:Y:S04]  /*3210*/  LDL.LU R26, [R1+0x15c] ;  /* 0x00015c00011a7983 */ /* 0x001f280000300800 */
[----:B-1----:R-:W5:Y:S04]  /*3220*/  LDL.LU R29, [R1+0x158] ;  /* 0x00015800011d7983 */ /* 0x002f680000300800 */
[----:B------:R-:W2:Y:S04]  /*3230*/  LDL.LU R28, [R1+0x148] ;  /* 0x00014800011c7983 */ /* 0x000ea80000300800 */
[----:B------:R0:W-:Y:S04]  /*3240*/  STS.U16 [R0+0x26600], R2 ;  /* 0x0266000200007388 */ /* 0x0001e80000000400 */
[----:B------:R-:W-:Y:S04]  /*3250*/  STS.U16 [R0+0x26a00], R10 ;  /* 0x026a000a00007388 */ /* 0x000fe80000000400 */
[----:B------:R-:W-:Y:S01]  /*3260*/  STS.U16 [R0+0x26e00], R6 ;  /* 0x026e000600007388 */ /* 0x000fe20000000400 */
[----:B0-----:R-:W-:-:S03]  /*3270*/  LOP3.LUT R2, R0, 0x20, RZ, 0x3c, !PT ;  /* 0x0000002000027812 */ /* 0x001fc600078e3cff */
[----:B------:R-:W-:Y:S04]  /*3280*/  STS.U16 [R0+0x27200], R8 ;  /* 0x0272000800007388 */ /* 0x000fe80000000400 */
[----:B------:R-:W-:Y:S04]  /*3290*/  STS.U16 [R0+0x26c00], R11 ;  /* 0x026c000b00007388 */ /* 0x000fe80000000400 */
[----:B--2---:R0:W-:Y:S04]  /*32a0*/  STL [R1+0x2acc], R28 ;  /* 0x002acc1c01007387 */ /* 0x0041e80000100800 */
[----:B0-----:R-:W2:Y:S04]  /*32b0*/  LDL.LU R28, [R1+0x14c] ;  /* 0x00014c00011c7983 */ /* 0x001ea80000300800 */
[----:B------:R-:W2:Y:S04]  /*32c0*/  LDL.LU R10, [R1+0x13c] ;  /* 0x00013c00010a7983 */ /* 0x000ea80000300800 */
[----:B------:R-:W2:Y:S04]  /*32d0*/  LDL.LU R6, [R1+0x138] ;  /* 0x0001380001067983 */ /* 0x000ea80000300800 */
[----:B------:R-:W-:Y:S04]  /*32e0*/  STS.U16 [R0+0x27000], R7 ;  /* 0x0270000700007388 */ /* 0x000fe80000000400 */
[----:B------:R-:W-:Y:S04]  /*32f0*/  STS.U16 [R0+0x27400], R9 ;  /* 0x0274000900007388 */ /* 0x000fe80000000400 */
[----:B------:R-:W-:Y:S04]  /*3300*/  STS.U16 [R0+0x27600], R21 ;  /* 0x0276001500007388 */ /* 0x000fe80000000400 */
[----:B------:R0:W-:Y:S04]  /*3310*/  STS.U16 [R0+0x27800], R4 ;  /* 0x0278000400007388 */ /* 0x0001e80000000400 */
[----:B------:R-:W-:Y:S04]  /*3320*/  STS.U16 [R0+0x27c00], R5 ;  /* 0x027c000500007388 */ /* 0x000fe80000000400 */
[----:B------:R-:W2:Y:S04]  /*3330*/  LDL.LU R8, [R1+0x12c] ;  /* 0x00012c0001087983 */ /* 0x000ea80000300800 */
        /* <DEDUP_REMOVED lines=20> */
[----:B---3--:R1:W-:Y:S04]  /*3480*/  STS.U16 [R2+0x21d00], R22 ;  /* 0x021d001602007388 */ /* 0x0083e80000000400 */
[----:B0-----:R-:W3:Y:S04]  /*3490*/  LDL.LU R3, [R1+0xd4] ;  /* 0x0000d40001037983 */ /* 0x001ee80000300800 */
[----:B----4-:R0:W-:Y:S04]  /*34a0*/  STS.U16 [R2+0x21f00], R26 ;  /* 0x021f001a02007388 */ /* 0x0101e80000000400 */
[----:B-1----:R-:W4:Y:S04]  /*34b0*/  LDL.LU R22, [R1+0xc4] ;  /* 0x0000c40001167983 */ /* 0x002f280000300800 */
[----:B-----5:R1:W-:Y:S04]  /*34c0*/  STS.U16 [R2+0x22100], R29 ;  /* 0x0221001d02007388 */ /* 0x0203e80000000400 */
[----:B0-----:R-:W5:Y:S04]  /*34d0*/  LDL.LU R26, [R1+0xc0] ;  /* 0x0000c000011a7983 */ /* 0x001f680000300800 */
[----:B-1----:R-:W3:Y:S04]  /*34e0*/  LDL.LU R29, [R1+0xac] ;  /* 0x0000ac00011d7983 */ /* 0x002ee80000300800 */
[----:B------:R-:W3:Y:S04]  /*34f0*/  LDL.LU R0, [R1+0x98] ;  /* 0x0000980001007983 */ /* 0x000ee80000300800 */
[----:B------:R-:W3:Y:S04]  /*3500*/  LDL.LU R11, [R1+0x94] ;  /* 0x00009400010b7983 */ /* 0x000ee80000300800 */
[----:B------:R-:W3:Y:S04]  /*3510*/  LDL.LU R7, [R1+0x84] ;  /* 0x0000840001077983 */ /* 0x000ee80000300800 */
[----:B------:R-:W3:Y:S04]  /*3520*/  LDL.LU R9, [R1+0x80] ;  /* 0x0000800001097983 */ /* 0x000ee80000300800 */
[----:B------:R-:W3:Y:S04]  /*3530*/  LDL.LU R21, [R1+0x6c] ;  /* 0x00006c0001157983 */ /* 0x000ee80000300800 */
[----:B------:R0:W-:Y:S04]  /*3540*/  STS.U16 [R2+0x20500], R15 ;  /* 0x0205000f02007388 */ /* 0x0001e80000000400 */
[----:B------:R-:W3:Y:S04]  /*3550*/  LDL.LU R5, [R1+0x64] ;  /* 0x0000640001057983 */ /* 0x000ee80000300800 */
[----:B------:R1:W-:Y:S04]  /*3560*/  STS.U16 [R2+0x20f00], R24 ;  /* 0x020f001802007388 */ /* 0x0003e80000000400 */
[----:B0-----:R-:W3:Y:S04]  /*3570*/  LDL.LU R15, [R1+0x5c] ;  /* 0x00005c00010f7983 */ /* 0x001ee80000300800 */
[----:B------:R0:W-:Y:S04]  /*3580*/  STS.U16 [R2+0x21300], R27 ;  /* 0x0213001b02007388 */ /* 0x0001e80000000400 */
[----:B-1----:R-:W3:Y:S04]  /*3590*/  LDL.LU R24, [R1+0x54] ;  /* 0x0000540001187983 */ /* 0x002ee80000300800 */
[----:B------:R1:W-:Y:S04]  /*35a0*/  STS.U16 [R2+0x21900], R25 ;  /* 0x0219001902007388 */ /* 0x0003e80000000400 */
[----:B0-----:R-:W3:Y:S04]  /*35b0*/  LDL.LU R27, [R1+0x4c] ;  /* 0x00004c00011b7983 */ /* 0x001ee80000300800 */
[----:B-1----:R-:W3:Y:S04]  /*35c0*/  LDL.LU R25, [R1+0x44] ;  /* 0x0000440001197983 */ /* 0x002ee80000300800 */
[----:B--2---:R0:W-:Y:S04]  /*35d0*/  STS.U16 [R2+0x22300], R28 ;  /* 0x0223001c02007388 */ /* 0x0041e80000000400 */
        /* <DEDUP_REMOVED lines=11> */
[----:B--2---:R0:W-:Y:S04]  /*3690*/  STS.U16 [R2+0x22500], R28 ;  /* 0x0225001c02007388 */ /* 0x0041e80000000400 */
[----:B0-----:R-:W2:Y:S04]  /*36a0*/  LDL.LU R28, [R1+0x2ac8] ;  /* 0x002ac800011c7983 */ /* 0x001ea80000300800 */
[----:B------:R-:W2:Y:S04]  /*36b0*/  LDL.LU R10, [R1+0x2ac4] ;  /* 0x002ac400010a7983 */ /* 0x000ea80000300800 */
        /* <DEDUP_REMOVED lines=9> */
[----:B------:R-:W-:Y:S04]  /*3750*/  STS.U16 [R2+0x23b00], R19 ;  /* 0x023b001302007388 */ /* 0x000fe80000000400 */
[----:B------:R-:W-:Y:S04]  /*3760*/  STS.U16 [R2+0x23d00], R17 ;  /* 0x023d001102007388 */ /* 0x000fe80000000400 */
[----:B------:R-:W-:Y:S04]  /*3770*/  STS.U16 [R2+0x23f00], R16 ;  /* 0x023f001002007388 */ /* 0x000fe80000000400 */
[----:B---3--:R-:W-:Y:S04]  /*3780*/  STS.U16 [R2+0x24100], R3 ;  /* 0x0241000302007388 */ /* 0x008fe80000000400 */
[----:B----4-:R-:W-:Y:S04]  /*3790*/  STS.U16 [R2+0x24300], R22 ;  /* 0x0243001602007388 */ /* 0x010fe80000000400 */
[----:B-----5:R-:W-:Y:S04]  /*37a0*/  STS.U16 [R2+0x24500], R26 ;  /* 0x0245001a02007388 */ /* 0x020fe80000000400 */
[----:B------:R-:W-:Y:S04]  /*37b0*/  STS.U16 [R2+0x24700], R29 ;  /* 0x0247001d02007388 */ /* 0x000fe80000000400 */
[----:B--2---:R0:W-:Y:S04]  /*37c0*/  STS.U16 [R2+0x27f00], R18 ;  /* 0x027f001202007388 */ /* 0x0041e80000000400 */
[----:B0-----:R-:W2:Y:S04]  /*37d0*/  LDL.LU R18, [R1+0xa8] ;  /* 0x0000a80001127983 */ /* 0x001ea80000300800 */
[----:B------:R-:W3:Y:S04]  /*37e0*/  LDL.LU R19, [R1+0x2a9c] ;  /* 0x002a9c0001137983 */ /* 0x000ee80000300800 */
[----:B------:R-:W4:Y:S04]  /*37f0*/  LDL.LU R17, [R1+0x2a98] ;  /* 0x002a980001117983 */ /* 0x000f280000300800 */
[----:B------:R-:W5:Y:S04]  /*3800*/  LDL.LU R16, [R1+0x2a94] ;  /* 0x002a940001107983 */ /* 0x000f680000300800 */
[----:B------:R-:W5:Y:S04]  /*3810*/  LDL.LU R3, [R1+0x2a90] ;  /* 0x002a900001037983 */ /* 0x000f680000300800 */
[----:B------:R-:W5:Y:S04]  /*3820*/  LDL.LU R22, [R1+0x2a8c] ;  /* 0x002a8c0001167983 */ /* 0x000f680000300800 */
[----:B------:R-:W5:Y:S04]  /*3830*/  LDL.LU R26, [R1+0x2a88] ;  /* 0x002a8800011a7983 */ /* 0x000f680000300800 */
[----:B------:R-:W5:Y:S04]  /*3840*/  LDL.LU R29, [R1+0x2a84] ;  /* 0x002a8400011d7983 */ /* 0x000f680000300800 */
[----:B------:R0:W-:Y:S04]  /*3850*/  STS.U16 [R2+0x24b00], R0 ;  /* 0x024b000002007388 */ /* 0x0001e80000000400 */
[----:B------:R-:W-:Y:S04]  /*3860*/  STS.U16 [R2+0x24d00], R11 ;  /* 0x024d000b02007388 */ /* 0x000fe80000000400 */
[----:B------:R-:W-:Y:S01]  /*3870*/  STS.U16 [R2+0x24f00], R7 ;  /* 0x024f000702007388 */ /* 0x000fe20000000400 */
[----:B0-----:R-:W-:-:S03]  /*3880*/  IMAD.MOV.U32 R0, RZ, RZ, 0x3f800000 ;  /* 0x3f800000ff007424 */ /* 0x001fc600078e00ff */
        /* <DEDUP_REMOVED lines=10> */
[----:B------:R-:W-:Y:S04]  /*3930*/  STS.U16 [R2+0x27300], R14 ;  /* 0x0273000e02007388 */ /* 0x000fe80000000400 */
[----:B------:R-:W-:Y:S04]  /*3940*/  STS.U16 [R2+0x27500], R13 ;  /* 0x0275000d02007388 */ /* 0x000fe80000000400 */
[----:B------:R-:W-:Y:S04]  /*3950*/  STS.U16 [R2+0x27700], R4 ;  /* 0x0277000402007388 */ /* 0x000fe80000000400 */
[----:B------:R-:W-:Y:S04]  /*3960*/  STS.U16 [R2+0x27900], R8 ;  /* 0x0279000802007388 */ /* 0x000fe80000000400 */
[----:B------:R-:W-:Y:S04]  /*3970*/  STS.U16 [R2+0x27b00], R6 ;  /* 0x027b000602007388 */ /* 0x000fe80000000400 */
[----:B------:R-:W-:Y:S01]  /*3980*/  STS.U16 [R2+0x27d00], R10 ;  /* 0x027d000a02007388 */ /* 0x000fe20000000400 */
[----:B0-----:R-:W-:-:S03]  /*3990*/  LOP3.LUT R12, R28, 0x7f, RZ, 0xc0, !PT ;  /* 0x0000007f1c0c7812 */ /* 0x001fc600078ec0ff */
[----:B--2---:R-:W-:Y:S04]  /*39a0*/  STS.U16 [R2+0x24900], R18 ;  /* 0x0249001202007388 */ /* 0x004fe80000000400 */
[----:B---3--:R-:W-:Y:S04]  /*39b0*/  STS.U16 [R2+0x26b00], R19 ;  /* 0x026b001302007388 */ /* 0x008fe80000000400 */
[----:B----4-:R-:W-:Y:S04]  /*39c0*/  STS.U16 [R2+0x26900], R17 ;  /* 0x0269001102007388 */ /* 0x010fe80000000400 */
[----:B-----5:R-:W-:Y:S04]  /*39d0*/  STS.U16 [R2+0x26700], R16 ;  /* 0x0267001002007388 */ /* 0x020fe80000000400 */
[----:B------:R0:W-:Y:S04]  /*39e0*/  STS.U16 [R2+0x26500], R3 ;  /* 0x0265000302007388 */ /* 0x0001e80000000400 */
[----:B------:R-:W-:Y:S04]  /*39f0*/  STS.U16 [R2+0x26300], R22 ;  /* 0x0263001602007388 */ /* 0x000fe80000000400 */
[----:B------:R-:W-:Y:S04]  /*3a00*/  STS.U16 [R2+0x26100], R26 ;  /* 0x0261001a02007388 */ /* 0x000fe80000000400 */
[----:B------:R1:W-:Y:S01]  /*3a10*/  STS.U16 [R2+0x25f00], R29 ;  /* 0x025f001d02007388 */ /* 0x0003e20000000400 */
[----:B0-----:R-:W-:-:S02]  /*3a20*/  MOV R3, 0xff800000 ;  /* 0xff80000000037802 */ /* 0x001fc40000000f00 */
[----:B-1----:R-:W-:-:S05]  /*3a30*/  MOV R2, 0xff800000 ;  /* 0xff80000000027802 */ /* 0x002fca0000000f00 */
[----:B------:R-:W-:Y:S04]  /*3a40*/  STL [R1+0x474], R2 ;  /* 0x0004740201007387 */ /* 0x000fe80000100800 */
[----:B------:R0:W-:Y:S04]  /*3a50*/  STL [R1+0xa74], R0 ;  /* 0x000a740001007387 */ /* 0x0001e80000100800 */
[----:B------:R1:W-:Y:S01]  /*3a60*/  STL [R1+0x470], R3 ;  /* 0x0004700301007387 */ /* 0x0003e20000100800 */
[----:B0-----:R-:W-:-:S03]  /*3a70*/  MOV R0, 0xff800000 ;  /* 0xff80000000007802 */ /* 0x001fc60000000f00 */
[----:B------:R0:W-:Y:S01]  /*3a80*/  STL [R1+0x46c], R2 ;  /* 0x00046c0201007387 */ /* 0x0001e20000100800 */
[----:B-1----:R-:W-:-:S03]  /*3a90*/  MOV R3, 0x3f800000 ;  /* 0x3f80000000037802 */ /* 0x002fc60000000f00 */
[----:B------:R1:W-:Y:S01]  /*3aa0*/  STL [R1+0x468], R0 ;  /* 0x0004680001007387 */ /* 0x0003e20000100800 */
[----:B0-----:R-:W-:-:S03]  /*3ab0*/  IMAD.MOV.U32 R2, RZ, RZ, 0x3f800000 ;  /* 0x3f800000ff027424 */ /* 0x001fc600078e00ff */
[----:B------:R0:W-:Y:S01]  /*3ac0*/  STL [R1+0xa78], R3 ;  /* 0x000a780301007387 */ /* 0x0001e20000100800 */
[----:B-1----:R-:W-:-:S03]  /*3ad0*/  MOV R0, 0x3f800000 ;  /* 0x3f80000000007802 */ /* 0x002fc60000000f00 */
[----:B------:R0:W-:Y:S04]  /*3ae0*/  STL [R1+0xa7c], R2 ;  /* 0x000a7c0201007387 */ /* 0x0001e80000100800 */
[----:B------:R0:W-:Y:S04]  /*3af0*/  STL [R1+0x580], RZ ;  /* 0x000580ff01007387 */ /* 0x0001e80000100800 */
[----:B------:R0:W-:Y:S04]  /*3b00*/  STL [R1+0xa80], R0 ;  /* 0x000a800001007387 */ /* 0x0001e80000100800 */
[----:B------:R0:W-:Y:S04]  /*3b10*/  STL [R1+0x584], RZ ;  /* 0x000584ff01007387 */ /* 0x0001e80000100800 */
        /* <DEDUP_REMOVED lines=125> */
[----:B------:R0:W-:Y:S01]  /*42f0*/  STL [R1+0x77c], RZ ;  /* 0x00077cff01007387 */ /* 0x0001e20000100800 */
[----:B------:R-:W-:Y:S05]  /*4300*/  @!P0 BRA `(.L_x_0) ;  /* 0x0004c89000008947 */ /* 0x000fea0003800000 */
[----:B------:R-:W1:Y:S01]  /*4310*/  S2R R25, SR_CTAID.Y ;  /* 0x0000000000197919 */ /* 0x000e620000002600 */
[----:B0-----:R-:W-:Y:S01]  /*4320*/  IMAD R3, R12, c[0x0][0x1b4], RZ ;  /* 0x00006d000c037a24 */ /* 0x001fe200078e02ff */
[C---:B------:R-:W-:Y:S01]  /*4330*/  LOP3.LUT R10, R28.reuse, 0x1c, RZ, 0xc0, !PT ;  /* 0x0000001c1c0a7812 */ /* 0x040fe200078ec0ff */
[----:B------:R-:W-:Y:S01]  /*4340*/  IMAD.SHL.U32 R8, R28, 0x100, RZ ;  /* 0x000001001c087824 */ /* 0x000fe200078e00ff */
[----:B------:R-:W-:Y:S01]  /*4350*/  SHF.R.U32.HI R4, RZ, 0x3, R12 ;  /* 0x00000003ff047819 */ /* 0x000fe2000001160c */
[----:B------:R-:W0:Y:S01]  /*4360*/  S2R R27, SR_TID.X ;  /* 0x00000000001b7919 */ /* 0x000e220000002100 */
[C---:B------:R-:W-:Y:S01]  /*4370*/  SHF.L.U32 R5, R3.reuse, 0x1, RZ ;  /* 0x0000000103057819 */ /* 0x040fe200000006ff */
[----:B------:R-:W-:Y:S01]  /*4380*/  IMAD.SHL.U32 R6, R10, 0x4, RZ ;  /* 0x000000040a067824 */ /* 0x000fe200078e00ff */
[----:B------:R-:W-:Y:S01]  /*4390*/  LOP3.LUT R7, R4, 0xc, RZ, 0xc0, !PT ;  /* 0x0000000c04077812 */ /* 0x000fe200078ec0ff */
[----:B------:R-:W-:Y:S01]  /*43a0*/  IMAD.HI R3, R3, 0x2, RZ ;  /* 0x0000000203037827 */ /* 0x000fe200078e02ff */
[----:B------:R-:W-:-:S02]  /*43b0*/  SHF.L.U32 R4, R28, 0x3, RZ ;  /* 0x000000031c047819 */ /* 0x000fc400000006ff */
[----:B------:R-:W-:Y:S02]  /*43c0*/  MOV R15, c[0x0][0x1a8] ;  /* 0x00006a00000f7a02 */ /* 0x000fe40000000f00 */
[----:B------:R-:W-:Y:S01]  /*43d0*/  LOP3.LUT R4, R4, 0x30, RZ, 0xc0, !PT ;  /* 0x0000003004047812 */ /* 0x000fe200078ec0ff */
[----:B-1----:R-:W-:-:S05]  /*43e0*/  IMAD R0, R25, c[0x0][0x1b0], RZ ;  /* 0x00006c0019007a24 */ /* 0x002fca00078e02ff */
[C---:B------:R-:W-:Y:S01]  /*43f0*/  SHF.L.U32 R2, R0.reuse, 0x1, RZ ;  /* 0x0000000100027819 */ /* 0x040fe200000006ff */
[----:B------:R-:W-:Y:S01]  /*4400*/  IMAD.HI R0, R0, 0x2, RZ ;  /* 0x0000000200007827 */ /* 0x000fe200078e02ff */
[----:B0-----:R-:W-:Y:S02]  /*4410*/  LOP3.LUT R27, R27, 0x1f, RZ, 0xc0, !PT ;  /* 0x0000001f1b1b7812 */ /* 0x001fe400078ec0ff */
[----:B------:R-:W-:Y:S02]  /*4420*/  IADD3 R16, P0, P1, R5, c[0x0][0x170], R2 ;  /* 0x00005c0005107a10 */ /* 0x000fe4000791e002 */
[----:B------:R-:W-:Y:S02]  /*4430*/  IADD3 R2, R6, R7, RZ ;  /* 0x0000000706027210 */ /* 0x000fe40007ffe0ff */
[C---:B------:R-:W-:Y:S02]  /*4440*/  LOP3.LUT R5, R28.reuse, 0x7, RZ, 0xc0, !PT ;  /* 0x000000071c057812 */ /* 0x040fe400078ec0ff */
[----:B------:R-:W-:Y:S01]  /*4450*/  SHF.L.U32 R6, R28, 0x1, RZ ;  /* 0x000000011c067819 */ /* 0x000fe200000006ff */
[----:B------:R0:W-:Y:S01]  /*4460*/  STL [R1+0x96c], R2 ;  /* 0x00096c0201007387 */ /* 0x0001e20000100800 */
[----:B------:R-:W-:-:S02]  /*4470*/  SHF.L.U32 R9, R5, 0x4, RZ ;  /* 0x0000000405097819 */ /* 0x000fc400000006ff */
[----:B------:R-:W-:Y:S02]  /*4480*/  LEA R7, R5, R4, 0x6 ;  /* 0x0000000405077211 */ /* 0x000fe400078e30ff */
[----:B------:R-:W-:Y:S02]  /*4490*/  LOP3.LUT R4, R9, 0x30, R6, 0x78, !PT ;  /* 0x0000003009047812 */ /* 0x000fe400078e7806 */
[----:B------:R-:W-:Y:S02]  /*44a0*/  IADD3.X R17, R3, c[0x0][0x174], R0, P0, P1 ;  /* 0x00005d0003117a10 */ /* 0x000fe400007e2400 */
[----:B------:R-:W-:Y:S02]  /*44b0*/  LOP3.LUT R11, R7, 0x10, R6, 0x78, !PT ;  /* 0x00000010070b7812 */ /* 0x000fe400078e7806 */
[----:B0-----:R-:W-:-:S04]  /*44c0*/  LOP3.LUT R2, R28, 0x60, RZ, 0xc0, !PT ;  /* 0x000000601c027812 */ /* 0x001fc800078ec0ff */
[----:B------:R-:W-:Y:S02]  /*44d0*/  LEA R13, R5, R2, 0x2 ;  /* 0x00000002050d7211 */ /* 0x000fe400078e10ff */
[----:B------:R-:W-:Y:S01]  /*44e0*/  LOP3.LUT R5, R9, 0xf00, R8, 0xf8, !PT ;  /* 0x00000f0009057812 */ /* 0x000fe200078ef808 */
[----:B------:R-:W-:Y:S01]  /*44f0*/  IMAD R9, R25, c[0x0][0x1a0], RZ ;  /* 0x0000680019097a24 */ /* 0x000fe200078e02ff */
[C---:B------:R-:W-:Y:S01]  /*4500*/  LEA R0, R13.reuse, R4, 0x6 ;  /* 0x000000040d007211 */ /* 0x040fe200078e30ff */
[----:B------:R-:W-:Y:S01]  /*4510*/  IMAD.U32 R3, R13, 0x100, R4 ;  /* 0x000001000d037824 */ /* 0x000fe200078e0004 */
[----:B------:R-:W-:Y:S02]  /*4520*/  LEA R13, R10, R27, 0x4 ;  /* 0x0000001b0a0d7211 */ /* 0x000fe400078e20ff */
[----:B------:R-:W-:Y:S02]  /*4530*/  SHF.R.U32.HI R6, RZ, 0x1, R2 ;  /* 0x00000001ff067819 */ /* 0x000fe40000011602 */
[----:B------:R-:W-:Y:S01]  /*4540*/  STL [R1+0x460], R3 ;  /* 0x0004600301007387 */ /* 0x000fe20000100800 */
[----:B------:R-:W-:-:S02]  /*4550*/  SHF.L.U32 R13, R13, 0x2, RZ ;  /* 0x000000020d0d7819 */ /* 0x000fc400000006ff */
[----:B------:R-:W-:Y:S01]  /*4560*/  LOP3.LUT R4, R28, 0x10, RZ, 0xc0, !PT ;  /* 0x000000101c047812 */ /* 0x000fe200078ec0ff */
[----:B------:R-:W-:Y:S01]  /*4570*/  STL.64 [R1+0x308], R16 ;  /* 0x0003081001007387 */ /* 0x000fe20000100a00 */
[----:B------:R-:W-:Y:S02]  /*4580*/  LEA R7, P0, R9, c[0x0][0x168], 0x1 ;  /* 0x00005a0009077a11 */ /* 0x000fe400078008ff */
[----:B------:R-:W-:Y:S01]  /*4590*/  LOP3.LUT R8, R13, R6, RZ, 0x3c, !PT ;  /* 0x000000060d087212 */ /* 0x000fe200078e3cff */
[----:B------:R0:W-:Y:S01]  /*45a0*/  STL [R1+0x304], R0 ;  /* 0x0003040001007387 */ /* 0x0001e20000100800 */
[----:B------:R-:W-:Y:S02]  /*45b0*/  LEA R6, R4, R11, 0x5 ;  /* 0x0000000b04067211 */ /* 0x000fe400078e28ff */
[----:B------:R-:W-:Y:S01]  /*45c0*/  LEA.HI.X.SX32 R9, R9, c[0x0][0x16c], 0x1, P0 ;  /* 0x00005b0009097a11 */ /* 0x000fe200000f0eff */
[----:B------:R1:W-:Y:S04]  /*45d0*/  STL [R1+0x570], R8 ;  /* 0x0005700801007387 */ /* 0x0003e80000100800 */
[----:B------:R2:W-:Y:S01]  /*45e0*/  STL [R1+0x464], R6 ;  /* 0x0004640601007387 */ /* 0x0005e20000100800 */
[----:B0-----:R-:W-:-:S04]  /*45f0*/  IMAD R0, R12, c[0x0][0x1a8], RZ ;  /* 0x00006a000c007a24 */ /* 0x001fc800078e02ff */
[C---:B------:R-:W-:Y:S01]  /*4600*/  IMAD R3, R15.reuse, 0x80, R0 ;  /* 0x000000800f037824 */ /* 0x040fe200078e0200 */
[----:B------:R-:W-:Y:S02]  /*4610*/  LEA R22, P0, R0, R7, 0x1 ;  /* 0x0000000700167211 */ /* 0x000fe400078008ff */
[----:B-1----:R-:W-:Y:S01]  /*4620*/  MOV R8, 0xff800000 ;  /* 0xff80000000087802 */ /* 0x002fe20000000f00 */
[----:B--2---:R-:W-:Y:S01]  /*4630*/  IMAD.MOV.U32 R6, RZ, RZ, -0x800000 ;  /* 0xff800000ff067424 */ /* 0x004fe200078e00ff */
[----:B------:R-:W-:Y:S02]  /*4640*/  LEA R2, R15, R3, 0x7 ;  /* 0x000000030f027211 */ /* 0x000fe400078e38ff */
[-C--:B------:R-:W-:Y:S02]  /*4650*/  LEA R20, P1, R3, R7.reuse, 0x1 ;  /* 0x0000000703147211 */ /* 0x080fe400078208ff */
[----:B------:R-:W-:Y:S01]  /*4660*/  LEA R18, P2, R2, R7, 0x1 ;  /* 0x0000000702127211 */ /* 0x000fe200078408ff */
[----:B------:R-:W-:Y:S01]  /*4670*/  IMAD R4, R15, 0x80, R2 ;  /* 0x000000800f047824 */ /* 0x000fe200078e0202 */
[----:B------:R-:W-:-:S02]  /*4680*/  LEA.HI.X.SX32 R23, R0, R9, 0x1, P0 ;  /* 0x0000000900177211 */ /* 0x000fc400000f0eff */
[----:B------:R-:W-:Y:S02]  /*4690*/  LEA.HI.X.SX32 R21, R3, R9, 0x1, P1 ;  /* 0x0000000903157211 */ /* 0x000fe400008f0eff */
[----:B------:R-:W-:Y:S01]  /*46a0*/  LEA R12, P3, R4, R7, 0x1 ;  /* 0x00000007040c7211 */ /* 0x000fe200078608ff */
[----:B------:R-:W-:Y:S01]  /*46b0*/  STL.64 [R1+0x458], R22 ;  /* 0x0004581601007387 */ /* 0x000fe20000100a00 */
[-C--:B------:R-:W-:Y:S01]  /*46c0*/  LEA.HI.X.SX32 R19, R2, R9.reuse, 0x1, P2 ;  /* 0x0000000902137211 */ /* 0x080fe200010f0eff */
[----:B------:R-:W-:Y:S01]  /*46d0*/  IMAD.MOV.U32 R7, RZ, RZ, -0x800000 ;  /* 0xff800000ff077424 */ /* 0x000fe200078e00ff */
[----:B------:R-:W-:Y:S01]  /*46e0*/  LEA.HI.X.SX32 R13, R4, R9, 0x1, P3 ;  /* 0x00000009040d7211 */ /* 0x000fe200018f0eff */
[----:B------:R-:W-:Y:S01]  /*46f0*/  STL.64 [R1+0x450], R20 ;  /* 0x0004501401007387 */ /* 0x000fe20000100a00 */
[----:B------:R-:W-:Y:S02]  /*4700*/  MOV R2, 0x3f800000 ;  /* 0x3f80000000027802 */ /* 0x000fe40000000f00 */
[----:B------:R-:W-:Y:S01]  /*4710*/  MOV R3, c[0x0][0x1b8] ;  /* 0x00006e0000037a02 */ /* 0x000fe20000000f00 */
[----:B------:R0:W-:Y:S01]  /*4720*/  STL.64 [R1+0x448], R18 ;  /* 0x0004481201007387 */ /* 0x0001e20000100a00 */
[----:B------:R-:W-:-:S02]  /*4730*/  LOP3.LUT P0, RZ, R28, 0x3, RZ, 0xc0, !PT ;  /* 0x000000031cff7812 */ /* 0x000fc4000780c0ff */
[----:B------:R-:W-:Y:S01]  /*4740*/  MOV R4, c[0x0][0x1a4] ;  /* 0x0000690000047a02 */ /* 0x000fe20000000f00 */
[----:B------:R1:W-:Y:S01]  /*4750*/  STL.64 [R1+0x440], R12 ;  /* 0x0004400c01007387 */ /* 0x0003e20000100a00 */
[C---:B------:R-:W-:Y:S01]  /*4760*/  IMAD R9, R3.reuse, 0xec, RZ ;  /* 0x000000ec03097824 */ /* 0x040fe200078e02ff */
[----:B------:R-:W-:Y:S01]  /*4770*/  MOV R0, RZ ;  /* 0x000000ff00007202 */ /* 0x000fe20000000f00 */
[C---:B------:R-:W-:Y:S01]  /*4780*/  IMAD R10, R3.reuse, 0x1da, RZ ;  /* 0x000001da030a7824 */ /* 0x040fe200078e02ff */
[----:B------:R2:W-:Y:S01]  /*4790*/  STL [R1+0xa74], R2 ;  /* 0x000a740201007387 */ /* 0x0005e20000100800 */
[C---:B------:R-:W-:Y:S02]  /*47a0*/  IMAD R11, R3.reuse, 0x1dc, RZ ;  /* 0x000001dc030b7824 */ /* 0x040fe400078e02ff */
[C---:B------:R-:W-:Y:S01]  /*47b0*/  IMAD R14, R3.reuse, 0x1e, RZ ;  /* 0x0000001e030e7824 */ /* 0x040fe200078e02ff */
[----:B------:R-:W-:Y:S01]  /*47c0*/  STL [R1+0xa3c], R6 ;  /* 0x000a3c0601007387 */ /* 0x000fe20000100800 */
[----:B------:R-:W-:-:S02]  /*47d0*/  IMAD R15, R3, 0x3c, RZ ;  /* 0x0000003c030f7824 */ /* 0x000fc400078e02ff */
[C---:B0-----:R-:W-:Y:S01]  /*47e0*/  IMAD R18, R3.reuse, 0xf0, RZ ;  /* 0x000000f003127824 */ /* 0x041fe200078e02ff */
[----:B------:R0:W-:Y:S01]  /*47f0*/  STL [R1+0xa64], R8 ;  /* 0x000a640801007387 */ /* 0x0001e20000100800 */
[C---:B-1----:R-:W-:Y:S01]  /*4800*/  IMAD R12, R3.reuse, 0xee, RZ ;  /* 0x000000ee030c7824 */ /* 0x042fe200078e02ff */
[----:B--2---:R-:W-:Y:S01]  /*4810*/  MOV R2, RZ ;  /* 0x000000ff00027202 */ /* 0x004fe20000000f00 */
[C---:B------:R-:W-:Y:S01]  /*4820*/  IMAD R13, R3.reuse, 0x1de, RZ ;  /* 0x000001de030d7824 */ /* 0x040fe200078e02ff */
[----:B------:R1:W-:Y:S01]  /*4830*/  STL [R1+0xa68], R7 ;  /* 0x000a680701007387 */ /* 0x0003e20000100800 */
[C---:B------:R-:W-:Y:S02]  /*4840*/  IMAD R19, R3.reuse, 0x1e2, RZ ;  /* 0x000001e203137824 */ /* 0x040fe400078e02ff */
[C---:B------:R-:W-:Y:S01]  /*4850*/  IMAD R21, R3.reuse, 0xf2, RZ ;  /* 0x000000f203157824 */ /* 0x040fe200078e02ff */
[----:B------:R-:W-:Y:S01]  /*4860*/  STL [R1+0xa70], RZ ;  /* 0x000a70ff01007387 */ /* 0x000fe20000100800 */
[C---:B------:R-:W-:Y:S01]  /*4870*/  IMAD R20, R3.reuse, 0x1e4, RZ ;  /* 0x000001e403147824 */ /* 0x040fe200078e02ff */
[----:B0-----:R-:W-:Y:S01]  /*4880*/  MOV R8, 0x3f800000 ;  /* 0x3f80000000087802 */ /* 0x001fe20000000f00 */
[C---:B------:R-:W-:Y:S01]  /*4890*/  IMAD R22, R3.reuse, 0x1e6, RZ ;  /* 0x000001e603167824 */ /* 0x040fe200078e02ff */
[----:B------:R0:W-:Y:S01]  /*48a0*/  STL [R1+0xa6c], R6 ;  /* 0x000a6c0601007387 */ /* 0x0001e20000100800 */
[C---:B------:R-:W-:Y:S01]  /*48b0*/  IMAD R23, R3.reuse, 0x7a, RZ ;  /* 0x0000007a03177824 */ /* 0x040fe200078e02ff */
[----:B-1----:R-:W-:Y:S01]  /*48c0*/  MOV R7, 0x3f800000 ;  /* 0x3f80000000077802 */ /* 0x002fe20000000f00 */
[C---:B------:R-:W-:Y:S01]  /*48d0*/  IMAD R25, R3.reuse, 0xf4, RZ ;  /* 0x000000f403197824 */ /* 0x040fe200078e02ff */
[----:B------:R1:W-:Y:S01]  /*48e0*/  STL [R1+0xa78], R8 ;  /* 0x000a780801007387 */ /* 0x0003e20000100800 */
[----:B------:R-:W-:-:S02]  /*48f0*/  IMAD R24, R3, 0x1e8, RZ ;  /* 0x000001e803187824 */ /* 0x000fc400078e02ff */
[C---:B------:R-:W-:Y:S01]  /*4900*/  IMAD R26, R3.reuse, 0x1ea, RZ ;  /* 0x000001ea031a7824 */ /* 0x040fe200078e02ff */
[----:B------:R2:W-:Y:S01]  /*4910*/  STL [R1+0xa7c], R7 ;  /* 0x000a7c0701007387 */ /* 0x0005e20000100800 */
[C---:B------:R-:W-:Y:S01]  /*4920*/  IMAD R27, R3.reuse, 0x1ec, RZ ;  /* 0x000001ec031b7824 */ /* 0x040fe200078e02ff */
[----:B0-----:R-:W-:Y:S01]  /*4930*/  MOV R6, 0x3f800000 ;  /* 0x3f80000000067802 */ /* 0x001fe20000000f00 */
[C---:B------:R-:W-:Y:S01]  /*4940*/  IMAD R28, R3.reuse, 0xf6, RZ ;  /* 0x000000f6031c7824 */ /* 0x040fe200078e02ff */
[----:B------:R-:W-:Y:S01]  /*4950*/  STL [R1+0x580], RZ ;  /* 0x000580ff01007387 */ /* 0x000fe20000100800 */
[C---:B------:R-:W-:Y:S02]  /*4960*/  IMAD R29, R3.reuse, 0x1ee, RZ ;  /* 0x000001ee031d7824 */ /* 0x040fe400078e02ff */
[C---:B-1----:R-:W-:Y:S01]  /*4970*/  IMAD R8, R3.reuse, 0x1d8, RZ ;  /* 0x000001d803087824 */ /* 0x042fe200078e02ff */
[----:B------:R0:W-:Y:S01]  /*4980*/  STL [R1+0xa80], R6 ;  /* 0x000a800601007387 */ /* 0x0001e20000100800 */
[----:B--2---:R-:W-:-:S03]  /*4990*/  IMAD R7, R3, 0x76, RZ ;  /* 0x0000007603077824 */ /* 0x004fc600078e02ff */
[----:B------:R-:W-:Y:S04]  /*49a0*/  STL [R1+0x584], RZ ;  /* 0x000584ff01007387 */ /* 0x000fe80000100800 */
[----:B------:R-:W-:Y:S01]  /*49b0*/  STL [R1+0x588], RZ ;  /* 0x000588ff01007387 */ /* 0x000fe20000100800 */
[----:B0-----:R-:W-:-:S03]  /*49c0*/  IMAD R6, R3, 0x1d6, RZ ;  /* 0x000001d603067824 */ /* 0x001fc600078e02ff */
[----:B------:R-:W-:Y:S04]  /*49d0*/  STL [R1+0x58c], RZ ;  /* 0x00058cff01007387 */ /* 0x000fe80000100800 */
        /* <DEDUP_REMOVED lines=124> */
[----:B------:R0:W-:Y:S04]  /*51a0*/  STL.64 [R1+0x2b08], R6 ;  /* 0x002b080601007387 */ /* 0x0001e80000100a00 */
[----:B------:R-:W-:Y:S04]  /*51b0*/  STL.64 [R1+0x2b10], R8 ;  /* 0x002b100801007387 */ /* 0x000fe80000100a00 */
[----:B------:R1:W-:Y:S01]  /*51c0*/  STL.64 [R1+0x2b00], R10 ;  /* 0x002b000a01007387 */ /* 0x0003e20000100a00 */
[----:B0-----:R-:W-:Y:S01]  /*51d0*/  IMAD.MOV.U32 R6, RZ, RZ, R16 ;  /* 0x000000ffff067224 */ /* 0x001fe200078e0010 */
[----:B------:R-:W-:Y:S01]  /*51e0*/  MOV R7, R17 ;  /* 0x0000001100077202 */ /* 0x000fe20000000f00 */
[C---:B------:R-:W-:Y:S01]  /*51f0*/  IMAD R16, R3.reuse, 0x78, RZ ;  /* 0x0000007803107824 */ /* 0x040fe200078e02ff */
[----:B------:R-:W-:Y:S01]  /*5200*/  STL.64 [R1+0x2af0], R12 ;  /* 0x002af00c01007387 */ /* 0x000fe20000100a00 */
[----:B------:R-:W-:-:S03]  /*5210*/  IMAD R17, R3, 0x1e0, RZ ;  /* 0x000001e003117824 */ /* 0x000fc600078e02ff */
[----:B------:R-:W-:Y:S01]  /*5220*/  STL.64 [R1+0x2af8], R14 ;  /* 0x002af80e01007387 */ /* 0x000fe20000100a00 */
[----:B-1----:R-:W-:-:S03]  /*5230*/  IMAD R11, R3, 0x3b6, RZ ;  /* 0x000003b6030b7824 */ /* 0x002fc600078e02ff */
[----:B------:R-:W-:Y:S04]  /*5240*/  STL.64 [R1+0x2ae8], R16 ;  /* 0x002ae81001007387 */ /* 0x000fe80000100a00 */
[----:B------:R-:W-:Y:S04]  /*5250*/  STL.64 [R1+0x2ae0], R18 ;  /* 0x002ae01201007387 */ /* 0x000fe80000100a00 */
[----:B------:R0:W-:Y:S04]  /*5260*/  STL.64 [R1+0x2ad8], R20 ;  /* 0x002ad81401007387 */ /* 0x0001e80000100a00 */
[----:B------:R1:W-:Y:S04]  /*5270*/  STL.64 [R1+0x2ab8], R22 ;  /* 0x002ab81601007387 */ /* 0x0003e80000100a00 */
[----:B------:R-:W-:Y:S04]  /*5280*/  STL.64 [R1+0x2ac0], R24 ;  /* 0x002ac01801007387 */ /* 0x000fe80000100a00 */
[----:B------:R2:W-:Y:S01]  /*5290*/  STL.64 [R1+0x2ac8], R26 ;  /* 0x002ac81a01007387 */ /* 0x0005e20000100a00 */
[----:B0-----:R-:W-:-:S02]  /*52a0*/  IMAD R20, R3, 0x3c8, RZ ;  /* 0x000003c803147824 */ /* 0x001fc400078e02ff */
[----:B-1----:R-:W-:Y:S01]  /*52b0*/  IMAD R22, R3, 0x1d7, RZ ;  /* 0x000001d703167824 */ /* 0x002fe200078e02ff */
[----:B------:R0:W-:Y:S01]  /*52c0*/  STL.64 [R1+0x2ad0], R28 ;  /* 0x002ad01c01007387 */ /* 0x0001e20000100a00 */
[----:B--2---:R-:W-:-:S03]  /*52d0*/  MOV R27, R7 ;  /* 0x00000007001b7202 */ /* 0x004fc60000000f00 */
[----:B------:R-:W1:Y:S01]  /*52e0*/  S2R R7, SR_TID.X ;  /* 0x0000000000077919 */ /* 0x000e620000002100 */
[----:B------:R-:W-:-:S04]  /*52f0*/  MOV R26, R6 ;  /* 0x00000006001a7202 */ /* 0x000fc80000000f00 */
[----:B------:R-:W-:Y:S02]  /*5300*/  IADD3 R18, P6, R11, R26, RZ ;  /* 0x0000001a0b127210 */ /* 0x000fe40007fde0ff */
[----:B-1----:R-:W-:-:S05]  /*5310*/  LOP3.LUT R7, R7, 0x7f, RZ, 0xc0, !PT ;  /* 0x0000007f07077812 */ /* 0x002fca00078ec0ff */
[----:B------:R-:W-:-:S05]  /*5320*/  IMAD.SHL.U32 R7, R7, 0x2, RZ ;  /* 0x0000000207077824 */ /* 0x000fca00078e00ff */
[----:B------:R-:W-:Y:S01]  /*5330*/  LOP3.LUT R6, R7, 0x30, RZ, 0x3c, !PT ;  /* 0x0000003007067812 */ /* 0x000fe200078e3cff */
[----:B------:R-:W-:Y:S01]  /*5340*/  IMAD R6, R3, 0x3ae, RZ ;  /* 0x000003ae03067824 */ /* 0x000fe200078e02ff */
[C---:B------:R-:W-:Y:S02]  /*5350*/  LOP3.LUT R9, R7.reuse, 0x10, RZ, 0x3c, !PT ;  /* 0x0000001007097812 */ /* 0x040fe400078e3cff */
[C---:B------:R-:W-:Y:S02]  /*5360*/  LOP3.LUT R8, R7.reuse, 0x20, RZ, 0x3c, !PT ;  /* 0x0000002007087812 */ /* 0x040fe400078e3cff */
[C---:B------:R-:W-:Y:S02]  /*5370*/  LOP3.LUT R9, R7.reuse, 0x40, RZ, 0x3c, !PT ;  /* 0x0000004007097812 */ /* 0x040fe400078e3cff */
[C---:B------:R-:W-:Y:S02]  /*5380*/  LOP3.LUT R8, R7.reuse, 0x50, RZ, 0x3c, !PT ;  /* 0x0000005007087812 */ /* 0x040fe400078e3cff */
[----:B------:R-:W-:-:S02]  /*5390*/  LOP3.LUT R9, R7, 0x60, RZ, 0x3c, !PT ;  /* 0x0000006007097812 */ /* 0x000fc400078e3cff */
[----:B------:R-:W-:Y:S01]  /*53a0*/  LOP3.LUT R8, R7, 0x70, RZ, 0x3c, !PT ;  /* 0x0000007007087812 */ /* 0x000fe200078e3cff */
[C---:B------:R-:W-:Y:S01]  /*53b0*/  IMAD R7, R3.reuse, 0x3b2, RZ ;  /* 0x000003b203077824 */ /* 0x040fe200078e02ff */
[----:B------:R-:W-:Y:S01]  /*53c0*/  IADD3 R12, P2, R6, R26, RZ ;  /* 0x0000001a060c7210 */ /* 0x000fe20007f5e0ff */
[----:B------:R-:W-:-:S03]  /*53d0*/  IMAD R6, R3, 0x3ba, RZ ;  /* 0x000003ba03067824 */ /* 0x000fc600078e02ff */
[-C--:B------:R-:W-:Y:S01]  /*53e0*/  IADD3 R8, P5, R7, R26.reuse, RZ ;  /* 0x0000001a07087210 */ /* 0x080fe20007fbe0ff */
[C---:B------:R-:W-:Y:S01]  /*53f0*/  IMAD R7, R3.reuse, 0x3be, RZ ;  /* 0x000003be03077824 */ /* 0x040fe200078e02ff */
[-C--:B------:R-:W-:Y:S01]  /*5400*/  IADD3 R14, P3, R6, R26.reuse, RZ ;  /* 0x0000001a060e7210 */ /* 0x080fe20007f7e0ff */
[C---:B------:R-:W-:Y:S01]  /*5410*/  IMAD R6, R3.reuse, 0x3c2, RZ ;  /* 0x000003c203067824 */ /* 0x040fe200078e02ff */
[-C--:B------:R-:W-:Y:S01]  /*5420*/  LEA.HI.X.SX32 R13, R22, R27.reuse, 0x1, P2 ;  /* 0x0000001b160d7211 */ /* 0x080fe200010f0eff */
[----:B------:R-:W-:Y:S01]  /*5430*/  IMAD R22, R3, 0x1db, RZ ;  /* 0x000001db03167824 */ /* 0x000fe200078e02ff */
[-C--:B------:R-:W-:Y:S01]  /*5440*/  IADD3 R16, P1, R7, R26.reuse, RZ ;  /* 0x0000001a07107210 */ /* 0x080fe20007f3e0ff */
[C---:B------:R-:W-:Y:S01]  /*5450*/  IMAD R7, R3.reuse, 0x3c6, RZ ;  /* 0x000003c603077824 */ /* 0x040fe200078e02ff */
[----:B------:R-:W-:Y:S01]  /*5460*/  IADD3 R10, P4, R6, R26, RZ ;  /* 0x0000001a060a7210 */ /* 0x000fe20007f9e0ff */
[C---:B------:R-:W-:Y:S01]  /*5470*/  IMAD R6, R3.reuse, 0x1d9, RZ ;  /* 0x000001d903067824 */ /* 0x040fe200078e02ff */
[----:B------:R1:W-:Y:S01]  /*5480*/  STL.64 [R1+0xbd8], R12 ;  /* 0x000bd80c01007387 */ /* 0x0003e20000100a00 */
[----:B------:R-:W-:Y:S01]  /*5490*/  LEA.HI.X.SX32 R19, R22, R27, 0x1, P6 ;  /* 0x0000001b16137211 */ /* 0x000fe200030f0eff */
[----:B------:R-:W-:-:S02]  /*54a0*/  IMAD R22, R3, 0x1eb, RZ ;  /* 0x000001eb03167824 */ /* 0x000fc400078e02ff */
[----:B------:R-:W-:Y:S01]  /*54b0*/  LEA.HI.X.SX32 R9, R6, R27, 0x1, P5 ;  /* 0x0000001b06097211 */ /* 0x000fe200028f0eff */
[----:B------:R-:W-:-:S04]  /*54c0*/  IMAD R6, R3, 0x3ce, RZ ;  /* 0x000003ce03067824 */ /* 0x000fc800078e02ff */
[----:B------:R2:W-:Y:S01]  /*54d0*/  STL.64 [R1+0xbc8], R8 ;  /* 0x000bc80801007387 */ /* 0x0005e20000100a00 */
[-C--:B0-----:R-:W-:Y:S01]  /*54e0*/  IADD3 R28, P6, R6, R26.reuse, RZ ;  /* 0x0000001a061c7210 */ /* 0x081fe20007fde0ff */
[----:B------:R-:W-:Y:S01]  /*54f0*/  IMAD R6, R3, 0x3d2, RZ ;  /* 0x000003d203067824 */ /* 0x000fe200078e02ff */
[-C--:B-1----:R-:W-:Y:S01]  /*5500*/  IADD3 R12, P2, R7, R26.reuse, RZ ;  /* 0x0000001a070c7210 */ /* 0x082fe20007f5e0ff */
[----:B------:R-:W-:Y:S01]  /*5510*/  IMAD R7, R3, 0x3ca, RZ ;  /* 0x000003ca03077824 */ /* 0x000fe200078e02ff */
[----:B------:R0:W-:Y:S04]  /*5520*/  STL.64 [R1+0xbb8], R18 ;  /* 0x000bb81201007387 */ /* 0x0001e80000100a00 */
[----:B--2---:R-:W-:Y:S01]  /*5530*/  IADD3 R8, P5, R7, R26, RZ ;  /* 0x0000001a07087210 */ /* 0x004fe20007fbe0ff */
[----:B------:R-:W-:-:S02]  /*5540*/  IMAD R7, R3, 0x1dd, RZ ;  /* 0x000001dd03077824 */ /* 0x000fc400078e02ff */
[----:B0-----:R-:W-:-:S03]  /*5550*/  IMAD R19, R3, 0x1df, RZ ;  /* 0x000001df03137824 */ /* 0x001fc600078e02ff */
[-C--:B------:R-:W-:Y:S01]  /*5560*/  LEA.HI.X.SX32 R15, R7, R27.reuse, 0x1, P3 ;  /* 0x0000001b070f7211 */ /* 0x080fe200018f0eff */
[----:B------:R-:W-:Y:S01]  /*5570*/  IMAD R7, R3, 0x3d6, RZ ;  /* 0x000003d603077824 */ /* 0x000fe200078e02ff */
[----:B------:R-:W-:-:S03]  /*5580*/  LEA.HI.X.SX32 R17, R19, R27, 0x1, P1 ;  /* 0x0000001b13117211 */ /* 0x000fc600008f0eff */
[----:B------:R0:W-:Y:S01]  /*5590*/  STL.64 [R1+0xba8], R14 ;  /* 0x000ba80e01007387 */ /* 0x0001e20000100a00 */
[----:B------:R-:W-:-:S03]  /*55a0*/  IMAD R19, R3, 0x1e3, RZ ;  /* 0x000001e303137824 */ /* 0x000fc600078e02ff */
[----:B------:R1:W-:Y:S02]  /*55b0*/  STL.64 [R1+0xb98], R16 ;  /* 0x000b981001007387 */ /* 0x0003e40000100a00 */
[----:B------:R-:W-:Y:S02]  /*55c0*/  LEA.HI.X.SX32 R13, R19, R27, 0x1, P2 ;  /* 0x0000001b130d7211 */ /* 0x000fe400010f0eff */
[-C--:B0-----:R-:W-:Y:S01]  /*55d0*/  IADD3 R14, P3, R6, R26.reuse, RZ ;  /* 0x0000001a060e7210 */ /* 0x081fe20007f7e0ff */
[----:B------:R-:W-:Y:S01]  /*55e0*/  IMAD R6, R3, 0x1e1, RZ ;  /* 0x000001e103067824 */ /* 0x000fe200078e02ff */
[----:B-1----:R-:W-:Y:S01]  /*55f0*/  IADD3 R16, P1, R7, R26, RZ ;  /* 0x0000001a07107210 */ /* 0x002fe20007f3e0ff */
[----:B------:R-:W-:-:S03]  /*5600*/  IMAD R7, R3, 0x3da, RZ ;  /* 0x000003da03077824 */ /* 0x000fc600078e02ff */
[-C--:B------:R-:W-:Y:S02]  /*5610*/  LEA.HI.X.SX32 R11, R6, R27.reuse, 0x1, P4 ;  /* 0x0000001b060b7211 */ /* 0x080fe400020f0eff */
[----:B------:R-:W-:Y:S02]  /*5620*/  LEA.HI.X.SX32 R17, R22, R27, 0x1, P1 ;  /* 0x0000001b16117211 */ /* 0x000fe400008f0eff */
[----:B------:R-:W-:Y:S01]  /*5630*/  IADD3 R6, P4, R7, R26, RZ ;  /* 0x0000001a07067210 */ /* 0x000fe20007f9e0ff */
[----:B------:R0:W-:Y:S04]  /*5640*/  STL.64 [R1+0xb88], R10 ;  /* 0x000b880a01007387 */ /* 0x0001e80000100a00 */
[----:B------:R1:W-:Y:S01]  /*5650*/  STL.64 [R1+0xb78], R12 ;  /* 0x000b780c01007387 */ /* 0x0003e20000100a00 */
[----:B0-----:R-:W-:-:S02]  /*5660*/  IMAD R11, R3, 0x3de, RZ ;  /* 0x000003de030b7824 */ /* 0x001fc400078e02ff */
[----:B------:R-:W-:-:S03]  /*5670*/  IMAD R10, R3, 0x1e5, RZ ;  /* 0x000001e5030a7824 */ /* 0x000fc600078e02ff */
[----:B------:R-:W-:Y:S01]  /*5680*/  IADD3 R18, P2, R11, R26, RZ ;  /* 0x0000001a0b127210 */ /* 0x000fe20007f5e0ff */
[C---:B------:R-:W-:Y:S01]  /*5690*/  IMAD R11, R3.reuse, 0x3e2, RZ ;  /* 0x000003e2030b7824 */ /* 0x040fe200078e02ff */
[----:B------:R-:W-:Y:S01]  /*56a0*/  LEA.HI.X.SX32 R9, R10, R27, 0x1, P5 ;  /* 0x0000001b0a097211 */ /* 0x000fe200028f0eff */
[----:B------:R-:W-:-:S03]  /*56b0*/  IMAD R10, R3, 0x3ea, RZ ;  /* 0x000003ea030a7824 */ /* 0x000fc600078e02ff */
[----:B-1----:R-:W-:Y:S01]  /*56c0*/  IADD3 R12, P5, R11, R26, RZ ;  /* 0x0000001a0b0c7210 */ /* 0x002fe20007fbe0ff */
[----:B------:R0:W-:Y:S01]  /*56d0*/  STL.64 [R1+0xb68], R8 ;  /* 0x000b680801007387 */ /* 0x0001e20000100a00 */
[----:B------:R-:W-:-:S05]  /*56e0*/  IMAD R11, R3, 0x1e9, RZ ;  /* 0x000001e9030b7824 */ /* 0x000fca00078e02ff */
[----:B------:R-:W-:Y:S01]  /*56f0*/  LEA.HI.X.SX32 R15, R11, R27, 0x1, P3 ;  /* 0x0000001b0b0f7211 */ /* 0x000fe200018f0eff */
[C---:B------:R-:W-:Y:S02]  /*5700*/  IMAD R11, R3.reuse, 0x3ee, RZ ;  /* 0x000003ee030b7824 */ /* 0x040fe400078e02ff */
[C---:B0-----:R-:W-:Y:S02]  /*5710*/  IMAD R8, R3.reuse, 0x1e7, RZ ;  /* 0x000001e703087824 */ /* 0x041fe400078e02ff */
[----:B------:R-:W-:-:S03]  /*5720*/  IMAD R9, R3, 0x3e6, RZ ;  /* 0x000003e603097824 */ /* 0x000fc600078e02ff */
[----:B------:R-:W-:Y:S02]  /*5730*/  LEA.HI.X.SX32 R29, R8, R27, 0x1, P6 ;  /* 0x0000001b081d7211 */ /* 0x000fe400030f0eff */
[----:B------:R-:W-:-:S03]  /*5740*/  IADD3 R8, P6, R9, R26, RZ ;  /* 0x0000001a09087210 */ /* 0x000fc60007fde0ff */
[----:B------:R0:W-:Y:S04]  /*5750*/  STL.64 [R1+0xb58], R28 ;  /* 0x000b581c01007387 */ /* 0x0001e80000100a00 */
[----:B------:R1:W-:Y:S04]  /*5760*/  STL.64 [R1+0xb48], R14 ;  /* 0x000b480e01007387 */ /* 0x0003e80000100a00 */
[----:B------:R2:W-:Y:S01]  /*5770*/  STL.64 [R1+0xb38], R16 ;  /* 0x000b381001007387 */ /* 0x0005e20000100a00 */
[-C--:B0-----:R-:W-:Y:S01]  /*5780*/  IADD3 R28, P1, R11, R26.reuse, RZ ;  /* 0x0000001a0b1c7210 */ /* 0x081fe20007f3e0ff */
[C---:B------:R-:W-:Y:S01]  /*5790*/  IMAD R11, R3.reuse, 0x3f2, RZ ;  /* 0x000003f2030b7824 */ /* 0x040fe200078e02ff */
[----:B-1----:R-:W-:Y:S01]  /*57a0*/  IADD3 R14, P3, R10, R26, RZ ;  /* 0x0000001a0a0e7210 */ /* 0x002fe20007f7e0ff */
[----:B------:R-:W-:-:S05]  /*57b0*/  IMAD R10, R3, 0x1ed, RZ ;  /* 0x000001ed030a7824 */ /* 0x000fca00078e02ff */
[-C--:B------:R-:W-:Y:S01]  /*57c0*/  LEA.HI.X.SX32 R7, R10, R27.reuse, 0x1, P4 ;  /* 0x0000001b0a077211 */ /* 0x080fe200020f0eff */
[----:B------:R-:W-:Y:S01]  /*57d0*/  IMAD R10, R3, 0x1f1, RZ ;  /* 0x000001f1030a7824 */ /* 0x000fe200078e02ff */
[----:B--2---:R-:W-:Y:S01]  /*57e0*/  IADD3 R16, P4, R11, R26, RZ ;  /* 0x0000001a0b107210 */ /* 0x004fe20007f9e0ff */
[C---:B------:R-:W-:Y:S02]  /*57f0*/  IMAD R24, R3.reuse, 0x1f9, RZ ;  /* 0x000001f903187824 */ /* 0x040fe400078e02ff */
[----:B------:R0:W-:Y:S01]  /*5800*/  STL.64 [R1+0xb28], R6 ;  /* 0x000b280601007387 */ /* 0x0001e20000100a00 */
[-C--:B------:R-:W-:Y:S01]  /*5810*/  LEA.HI.X.SX32 R13, R10, R27.reuse, 0x1, P5 ;  /* 0x0000001b0a0d7211 */ /* 0x080fe200028f0eff */
[C---:B------:R-:W-:Y:S01]  /*5820*/  IMAD R11, R3.reuse, 0x3fa, RZ ;  /* 0x000003fa030b7824 */ /* 0x040fe200078e02ff */
[----:B------:R-:W-:Y:S01]  /*5830*/  LEA.HI.X.SX32 R17, R24, R27, 0x1, P4 ;  /* 0x0000001b18117211 */ /* 0x000fe200020f0eff */
[----:B0-----:R-:W-:-:S03]  /*5840*/  IMAD R6, R3, 0x1ef, RZ ;  /* 0x000001ef03067824 */ /* 0x001fc600078e02ff */
[----:B------:R-:W-:Y:S01]  /*5850*/  IADD3 R10, P5, R11, R26, RZ ;  /* 0x0000001a0b0a7210 */ /* 0x000fe20007fbe0ff */
[----:B------:R-:W-:Y:S01]  /*5860*/  IMAD R7, R3, 0x3f6, RZ ;  /* 0x000003f603077824 */ /* 0x000fe200078e02ff */
[----:B------:R-:W-:-:S04]  /*5870*/  LEA.HI.X.SX32 R19, R6, R27, 0x1, P2 ;  /* 0x0000001b06137211 */ /* 0x000fc800010f0eff */
[----:B------:R-:W-:Y:S01]  /*5880*/  IADD3 R6, P2, R7, R26, RZ ;  /* 0x0000001a07067210 */ /* 0x000fe20007f5e0ff */
[----:B------:R0:W-:Y:S04]  /*5890*/  STL.64 [R1+0xb18], R18 ;  /* 0x000b181201007387 */ /* 0x0001e80000100a00 */
[----:B------:R1:W-:Y:S01]  /*58a0*/  STL.64 [R1+0xb08], R12 ;  /* 0x000b080c01007387 */ /* 0x0003e20000100a00 */
[C---:B0-----:R-:W-:Y:S02]  /*58b0*/  IMAD R18, R3.reuse, 0x1f5, RZ ;  /* 0x000001f503127824 */ /* 0x041fe400078e02ff */
[----:B-1----:R-:W-:-:S03]  /*58c0*/  IMAD R12, R3, 0x1f3, RZ ;  /* 0x000001f3030c7824 */ /* 0x002fc600078e02ff */
[-C--:B------:R-:W-:Y:S01]  /*58d0*/  LEA.HI.X.SX32 R15, R18, R27.reuse, 0x1, P3 ;  /* 0x0000001b120f7211 */ /* 0x080fe200018f0eff */
[----:B------:R-:W-:Y:S01]  /*58e0*/  IMAD R13, R3, 0x3fe, RZ ;  /* 0x000003fe030d7824 */ /* 0x000fe200078e02ff */
[----:B------:R-:W-:-:S05]  /*58f0*/  LEA.HI.X.SX32 R9, R12, R27, 0x1, P6 ;  /* 0x0000001b0c097211 */ /* 0x000fca00030f0eff */
[----:B------:R0:W-:Y:S04]  /*5900*/  STL.64 [R1+0xaf8], R8 ;  /* 0x000af80801007387 */ /* 0x0001e80000100a00 */
[----:B0-----:R-:W2:Y:S01]  /*5910*/  LDL.LU.64 R8, [R1+0x2b10] ;  /* 0x002b100001087983 */ /* 0x001ea20000300a00 */
[----:B------:R-:W-:Y:S01]  /*5920*/  IMAD R19, R3, 0x3ac, RZ ;  /* 0x000003ac03137824 */ /* 0x000fe200078e02ff */
[-C--:B------:R-:W-:Y:S01]  /*5930*/  IADD3 R12, P6, R13, R26.reuse, RZ ;  /* 0x0000001a0d0c7210 */ /* 0x080fe20007fde0ff */
[C---:B------:R-:W-:Y:S01]  /*5940*/  IMAD R22, R3.reuse, 0x3b4, RZ ;  /* 0x000003b403167824 */ /* 0x040fe200078e02ff */
[----:B------:R0:W-:Y:S01]  /*5950*/  STL.64 [R1+0xae8], R14 ;  /* 0x000ae80e01007387 */ /* 0x0001e20000100a00 */
[----:B------:R-:W-:Y:S01]  /*5960*/  IMAD R24, R3, 0x1ff, RZ ;  /* 0x000001ff03187824 */ /* 0x000fe200078e02ff */
[----:B------:R-:W-:-:S02]  /*5970*/  IADD3 R18, P3, R19, R26, RZ ;  /* 0x0000001a13127210 */ /* 0x000fc40007f7e0ff */
[----:B------:R-:W-:Y:S01]  /*5980*/  IADD3 R22, P4, R22, R26, RZ ;  /* 0x0000001a16167210 */ /* 0x000fe20007f9e0ff */
[C---:B0-----:R-:W-:Y:S02]  /*5990*/  IMAD R14, R3.reuse, 0x1f7, RZ ;  /* 0x000001f7030e7824 */ /* 0x041fe400078e02ff */
[----:B------:R-:W-:-:S03]  /*59a0*/  IMAD R15, R3, 0x3b0, RZ ;  /* 0x000003b0030f7824 */ /* 0x000fc600078e02ff */
[-C--:B------:R-:W-:Y:S02]  /*59b0*/  LEA.HI.X.SX32 R29, R14, R27.reuse, 0x1, P1 ;  /* 0x0000001b0e1d7211 */ /* 0x080fe400008f0eff */
[----:B------:R-:W-:Y:S02]  /*59c0*/  LEA.HI.X.SX32 R13, R24, R27, 0x1, P6 ;  /* 0x0000001b180d7211 */ /* 0x000fe400030f0eff */
[----:B------:R-:W-:Y:S01]  /*59d0*/  IADD3 R14, P1, R15, R26, RZ ;  /* 0x0000001a0f0e7210 */ /* 0x000fe20007f3e0ff */
[----:B------:R0:W-:Y:S04]  /*59e0*/  STL.64 [R1+0xad8], R28 ;  /* 0x000ad81c01007387 */ /* 0x0001e80000100a00 */
[----:B------:R1:W-:Y:S01]  /*59f0*/  STL.64 [R1+0xac8], R16 ;  /* 0x000ac81001007387 */ /* 0x0003e20000100a00 */
[----:B0-----:R-:W-:-:S02]  /*5a00*/  IMAD R29, R3, 0x1fd, RZ ;  /* 0x000001fd031d7824 */ /* 0x001fc400078e02ff */
[C---:B-1----:R-:W-:Y:S02]  /*5a10*/  IMAD R16, R3.reuse, 0x1fb, RZ ;  /* 0x000001fb03107824 */ /* 0x042fe400078e02ff */
[C---:B------:R-:W-:Y:S02]  /*5a20*/  IMAD R15, R3.reuse, 0x3b, RZ ;  /* 0x0000003b030f7824 */ /* 0x040fe400078e02ff */
[C---:B------:R-:W-:Y:S01]  /*5a30*/  IMAD R24, R3.reuse, 0x3c0, RZ ;  /* 0x000003c003187824 */ /* 0x040fe200078e02ff */
[----:B------:R-:W-:Y:S01]  /*5a40*/  LEA.HI.X.SX32 R7, R16, R27, 0x1, P2 ;  /* 0x0000001b10077211 */ /* 0x000fe200010f0eff */
[----:B------:R-:W-:-:S04]  /*5a50*/  IMAD R17, R3, 0x3b8, RZ ;  /* 0x000003b803117824 */ /* 0x000fc800078e02ff */
[----:B------:R0:W-:Y:S04]  /*5a60*/  STL.64 [R1+0xab8], R6 ;  /* 0x000ab80601007387 */ /* 0x0001e80000100a00 */
[----:B0-----:R-:W3:Y:S01]  /*5a70*/  LDL.LU.64 R6, [R1+0x2b08] ;  /* 0x002b080001067983 */ /* 0x001ee20000300a00 */
[-C--:B------:R-:W-:Y:S02]  /*5a80*/  LEA.HI.X.SX32 R11, R29, R27.reuse, 0x1, P5 ;  /* 0x0000001b1d0b7211 */ /* 0x080fe400028f0eff */
[----:B------:R-:W-:Y:S01]  /*5a90*/  IADD3 R16, P2, R17, R26, RZ ;  /* 0x0000001a11107210 */ /* 0x000fe20007f5e0ff */
[----:B------:R-:W-:Y:S04]  /*5aa0*/  STL [R1+0xbc0], R22 ;  /* 0x000bc01601007387 */ /* 0x000fe80000100800 */
[----:B------:R0:W-:Y:S04]  /*5ab0*/  STL.64 [R1+0xaa8], R10 ;  /* 0x000aa80a01007387 */ /* 0x0001e80000100a00 */
[----:B------:R1:W-:Y:S01]  /*5ac0*/  STL.64 [R1+0xa98], R12 ;  /* 0x000a980c01007387 */ /* 0x0003e20000100a00 */
[----:B---3--:R-:W-:-:S02]  /*5ad0*/  LEA.HI.X.SX32 R19, R6, R27, 0x1, P3 ;  /* 0x0000001b06137211 */ /* 0x008fc400018f0eff */
[-C--:B0-----:R-:W-:Y:S02]  /*5ae0*/  IADD3 R10, P5, R6, R26.reuse, RZ ;  /* 0x0000001a060a7210 */ /* 0x081fe40007fbe0ff */
[-C--:B-1----:R-:W-:Y:S01]  /*5af0*/  IADD3 R12, P6, R7, R26.reuse, RZ ;  /* 0x0000001a070c7210 */ /* 0x082fe20007fde0ff */
[----:B------:R0:W-:Y:S01]  /*5b00*/  STL.64 [R1+0xbe0], R18 ;  /* 0x000be01201007387 */ /* 0x0001e20000100a00 */
[----:B--2---:R-:W-:Y:S02]  /*5b10*/  IADD3 R28, P3, R9, R26, RZ ;  /* 0x0000001a091c7210 */ /* 0x004fe40007f7e0ff */
[----:B------:R-:W-:Y:S01]  /*5b20*/  LEA.HI.X.SX32 R13, R15, R27, 0x1, P6 ;  /* 0x0000001b0f0d7211 */ /* 0x000fe200030f0eff */
[C---:B0-----:R-:W-:Y:S02]  /*5b30*/  IMAD R18, R3.reuse, 0xeb, RZ ;  /* 0x000000eb03127824 */ /* 0x041fe400078e02ff */
[----:B------:R-:W-:-:S03]  /*5b40*/  IMAD R19, R3, 0x3bc, RZ ;  /* 0x000003bc03137824 */ /* 0x000fc600078e02ff */
[----:B------:R-:W-:-:S05]  /*5b50*/  LEA.HI.X.SX32 R11, R18, R27, 0x1, P5 ;  /* 0x0000001b120b7211 */ /* 0x000fca00028f0eff */
[----:B------:R0:W-:Y:S01]  /*5b60*/  STL.64 [R1+0x1328], R10 ;  /* 0x0013280a01007387 */ /* 0x0001e20000100a00 */
[-C--:B------:R-:W-:Y:S02]  /*5b70*/  LEA.HI.X.SX32 R29, R7, R27.reuse, 0x1, P3 ;  /* 0x0000001b071d7211 */ /* 0x080fe400018f0eff */
[----:B------:R-:W-:Y:S01]  /*5b80*/  LEA.HI.X.SX32 R15, R8, R27, 0x1, P1 ;  /* 0x0000001b080f7211 */ /* 0x000fe200008f0eff */
[----:B0-----:R-:W2:Y:S01]  /*5b90*/  LDL.LU.64 R10, [R1+0x2b00] ;  /* 0x002b0000010a7983 */ /* 0x001ea20000300a00 */
[----:B------:R-:W-:-:S03]  /*5ba0*/  IADD3 R18, P5, R19, R26, RZ ;  /* 0x0000001a13127210 */ /* 0x000fc60007fbe0ff */
[----:B------:R0:W-:Y:S04]  /*5bb0*/  STL.64 [R1+0x18a8], R12 ;  /* 0x0018a80c01007387 */ /* 0x0001e80000100a00 */
[----:B------:R1:W-:Y:S04]  /*5bc0*/  STL.64 [R1+0x16d0], R28 ;  /* 0x0016d01c01007387 */ /* 0x0003e80000100a00 */
[----:B------:R3:W-:Y:S01]  /*5bd0*/  STL.64 [R1+0xbd0], R14 ;  /* 0x000bd00e01007387 */ /* 0x0007e20000100a00 */
[----:B0-----:R-:W-:-:S04]  /*5be0*/  IADD3 R12, P6, R8, R26, RZ ;  /* 0x0000001a080c7210 */ /* 0x001fc80007fde0ff */
[----:B------:R-:W-:Y:S01]  /*5bf0*/  LEA.HI.X.SX32 R13, R9, R27, 0x1, P6 ;  /* 0x0000001b090d7211 */ /* 0x000fe200030f0eff */
[C---:B------:R-:W-:Y:S01]  /*5c00*/  IMAD R19, R3.reuse, 0xed, RZ ;  /* 0x000000ed03137824 */ /* 0x040fe200078e02ff */
[----:B-1----:R-:W-:Y:S01]  /*5c10*/  IADD3 R28, P3, R24, R26, RZ ;  /* 0x0000001a181c7210 */ /* 0x002fe20007f7e0ff */
[----:B---3--:R-:W3:Y:S04]  /*5c20*/  LDL.LU.64 R14, [R1+0x2af8] ;  /* 0x002af800010e7983 */ /* 0x008ee80000300a00 */
[----:B------:R0:W-:Y:S04]  /*5c30*/  STL.64 [R1+0x1320], R12 ;  /* 0x0013200c01007387 */ /* 0x0001e80000100a00 */
[----:B0-----:R-:W4:Y:S01]  /*5c40*/  LDL.LU.64 R12, [R1+0x2af0] ;  /* 0x002af000010c7983 */ /* 0x001f220000300a00 */
[----:B------:R-:W-:Y:S01]  /*5c50*/  MOV R9, R23 ;  /* 0x0000001700097202 */ /* 0x000fe20000000f00 */
[C---:B------:R-:W-:Y:S01]  /*5c60*/  IMAD R24, R3.reuse, 0x3c4, RZ ;  /* 0x000003c403187824 */ /* 0x040fe200078e02ff */
[----:B------:R-:W-:Y:S01]  /*5c70*/  MOV R8, R22 ;  /* 0x0000001600087202 */ /* 0x000fe20000000f00 */
[----:B------:R-:W-:Y:S01]  /*5c80*/  IMAD R17, R3, 0x77, RZ ;  /* 0x0000007703117824 */ /* 0x000fe200078e02ff */
[----:B--2---:R-:W-:-:S02]  /*5c90*/  IADD3 R6, P1, R10, R26, RZ ;  /* 0x0000001a0a067210 */ /* 0x004fc40007f3e0ff */
[-C--:B------:R-:W-:Y:S02]  /*5ca0*/  LEA.HI.X.SX32 R9, R10, R27.reuse, 0x1, P4 ;  /* 0x0000001b0a097211 */ /* 0x080fe400020f0eff */
[----:B------:R-:W-:Y:S02]  /*5cb0*/  LEA.HI.X.SX32 R7, R19, R27, 0x1, P1 ;  /* 0x0000001b13077211 */ /* 0x000fe400008f0eff */
[-C--:B------:R-:W-:Y:S01]  /*5cc0*/  IADD3 R24, P4, R24, R26.reuse, RZ ;  /* 0x0000001a18187210 */ /* 0x080fe20007f9e0ff */
[----:B------:R-:W-:Y:S04]  /*5cd0*/  STL [R1+0xbc4], R9 ;  /* 0x000bc40901007387 */ /* 0x000fe80000100800 */
[----:B------:R0:W-:Y:S04]  /*5ce0*/  STL.64 [R1+0x1318], R6 ;  /* 0x0013180601007387 */ /* 0x0001e80000100a00 */
[----:B------:R-:W-:Y:S01]  /*5cf0*/  STL [R1+0xb80], R24 ;  /* 0x000b801801007387 */ /* 0x000fe20000100800 */
[----:B0-----:R-:W-:-:S02]  /*5d00*/  IADD3 R6, P1, R11, R26, RZ ;  /* 0x0000001a0b067210 */ /* 0x001fc40007f3e0ff */
[----:B----4-:R-:W-:-:S04]  /*5d10*/  IADD3 R22, P6, R12, R26, RZ ;  /* 0x0000001a0c167210 */ /* 0x010fc80007fde0ff */
[-C--:B------:R-:W-:Y:S02]  /*5d20*/  LEA.HI.X.SX32 R23, R17, R27.reuse, 0x1, P6 ;  /* 0x0000001b11177211 */ /* 0x080fe400030f0eff */
[-C--:B------:R-:W-:Y:S02]  /*5d30*/  LEA.HI.X.SX32 R17, R11, R27.reuse, 0x1, P2 ;  /* 0x0000001b0b117211 */ /* 0x080fe400010f0eff */
[-C--:B------:R-:W-:Y:S01]  /*5d40*/  LEA.HI.X.SX32 R19, R13, R27.reuse, 0x1, P5 ;  /* 0x0000001b0d137211 */ /* 0x080fe200028f0eff */
[----:B------:R0:W-:Y:S01]  /*5d50*/  STL.64 [R1+0x16c8], R22 ;  /* 0x0016c81601007387 */ /* 0x0001e20000100a00 */
[----:B------:R-:W-:-:S03]  /*5d60*/  LEA.HI.X.SX32 R7, R12, R27, 0x1, P1 ;  /* 0x0000001b0c077211 */ /* 0x000fc600008f0eff */
[----:B------:R1:W-:Y:S01]  /*5d70*/  STL.64 [R1+0xbb0], R16 ;  /* 0x000bb01001007387 */ /* 0x0003e20000100a00 */
[-C--:B------:R-:W-:Y:S02]  /*5d80*/  IADD3 R8, P2, R13, R26.reuse, RZ ;  /* 0x0000001a0d087210 */ /* 0x080fe40007f5e0ff */
[-C--:B0-----:R-:W-:Y:S01]  /*5d90*/  IADD3 R22, P6, R20, R26.reuse, RZ ;  /* 0x0000001a14167210 */ /* 0x081fe20007fde0ff */
[----:B-1----:R-:W2:Y:S04]  /*5da0*/  LDL.LU.64 R16, [R1+0x2ae8] ;  /* 0x002ae80001107983 */ /* 0x002ea80000300a00 */
[----:B------:R0:W-:Y:S01]  /*5db0*/  STL.64 [R1+0xba0], R18 ;  /* 0x000ba01201007387 */ /* 0x0001e20000100a00 */
[----:B---3--:R-:W-:-:S03]  /*5dc0*/  IADD3 R20, P1, R14, R26, RZ ;  /* 0x0000001a0e147210 */ /* 0x008fc60007f3e0ff */
[----:B------:R1:W-:Y:S01]  /*5dd0*/  STL.64 [R1+0x1310], R6 ;  /* 0x0013100601007387 */ /* 0x0003e20000100a00 */
[----:B------:R-:W-:-:S03]  /*5de0*/  MOV R12, R20 ;  /* 0x00000014000c7202 */ /* 0x000fc60000000f00 */
[----:B0-----:R-:W3:Y:S01]  /*5df0*/  LDL.LU.64 R18, [R1+0x2ae0] ;  /* 0x002ae00001127983 */ /* 0x001ee20000300a00 */
[----:B-1----:R-:W-:-:S03]  /*5e00*/  IMAD R6, R3, 0xef, RZ ;  /* 0x000000ef03067824 */ /* 0x002fc600078e02ff */
[----:B------:R0:W-:Y:S01]  /*5e10*/  STL [R1+0x1a08], R20 ;  /* 0x001a081401007387 */ /* 0x0001e20000100800 */
[----:B------:R-:W-:Y:S02]  /*5e20*/  IMAD R7, R3, 0xf, RZ ;  /* 0x0000000f03077824 */ /* 0x000fe400078e02ff */
[----:B------:R-:W-:Y:S01]  /*5e30*/  IMAD.MOV.U32 R13, RZ, RZ, R21 ;  /* 0x000000ffff0d7224 */ /* 0x000fe200078e0015 */
[-C--:B------:R-:W-:Y:S02]  /*5e40*/  LEA.HI.X.SX32 R9, R6, R27.reuse, 0x1, P2 ;  /* 0x0000001b06097211 */ /* 0x080fe400010f0eff */
[-C--:B------:R-:W-:Y:S02]  /*5e50*/  LEA.HI.X.SX32 R13, R7, R27.reuse, 0x1, P1 ;  /* 0x0000001b070d7211 */ /* 0x080fe400008f0eff */
[----:B0-----:R-:W-:Y:S01]  /*5e60*/  IADD3 R20, P5, R15, R26, RZ ;  /* 0x0000001a0f147210 */ /* 0x001fe20007fbe0ff */
[----:B------:R-:W-:Y:S03]  /*5e70*/  STL.64 [R1+0x1308], R8 ;  /* 0x0013080801007387 */ /* 0x000fe60000100a00 */
[----:B------:R-:W-:Y:S01]  /*5e80*/  LEA.HI.X.SX32 R21, R14, R27, 0x1, P5 ;  /* 0x0000001b0e157211 */ /* 0x000fe200028f0eff */
[----:B------:R-:W-:Y:S04]  /*5e90*/  STL [R1+0x1a0c], R13 ;  /* 0x001a0c0d01007387 */ /* 0x000fe80000100800 */
[----:B------:R0:W-:Y:S04]  /*5ea0*/  STL.64 [R1+0x1990], R20 ;  /* 0x0019901401007387 */ /* 0x0001e80000100a00 */
[----:B0-----:R-:W4:Y:S01]  /*5eb0*/  LDL.LU.64 R20, [R1+0x2ad8] ;  /* 0x002ad80001147983 */ /* 0x001f220000300a00 */
[----:B------:R-:W-:-:S02]  /*5ec0*/  IMAD R29, R3, 0x3d0, RZ ;  /* 0x000003d0031d7824 */ /* 0x000fc400078e02ff */
[----:B------:R-:W-:-:S05]  /*5ed0*/  IMAD R6, R3, 0x3cc, RZ ;  /* 0x000003cc03067824 */ /* 0x000fca00078e02ff */
[-C--:B------:R-:W-:Y:S02]  /*5ee0*/  IADD3 R6, P5, R6, R26.reuse, RZ ;  /* 0x0000001a06067210 */ /* 0x080fe40007fbe0ff */
[----:B--2---:R-:W-:-:S04]  /*5ef0*/  IADD3 R8, P2, R16, R26, RZ ;  /* 0x0000001a10087210 */ /* 0x004fc80007f5e0ff */
[----:B------:R-:W-:Y:S02]  /*5f00*/  LEA.HI.X.SX32 R9, R15, R27, 0x1, P2 ;  /* 0x0000001b0f097211 */ /* 0x000fe400010f0eff */
[----:B---3--:R-:W-:-:S04]  /*5f10*/  IADD3 R12, P1, R18, R26, RZ ;  /* 0x0000001a120c7210 */ /* 0x008fc80007f3e0ff */
[-C--:B------:R-:W-:Y:S01]  /*5f20*/  LEA.HI.X.SX32 R13, R16, R27.reuse, 0x1, P1 ;  /* 0x0000001b100d7211 */ /* 0x080fe200008f0eff */
[----:B------:R0:W-:Y:S04]  /*5f30*/  STL.64 [R1+0x18a0], R8 ;  /* 0x0018a00801007387 */ /* 0x0001e80000100a00 */
[----:B------:R1:W-:Y:S01]  /*5f40*/  STL.64 [R1+0x16c0], R12 ;  /* 0x0016c00c01007387 */ /* 0x0003e20000100a00 */
[-C--:B0-----:R-:W-:Y:S02]  /*5f50*/  IADD3 R8, P2, R17, R26.reuse, RZ ;  /* 0x0000001a11087210 */ /* 0x081fe40007f5e0ff */
[----:B-1----:R-:W-:Y:S02]  /*5f60*/  IADD3 R12, P1, R29, R26, RZ ;  /* 0x0000001a1d0c7210 */ /* 0x002fe40007f3e0ff */
[----:B------:R-:W-:-:S02]  /*5f70*/  LEA.HI.X.SX32 R29, R17, R27, 0x1, P3 ;  /* 0x0000001b111d7211 */ /* 0x000fc400018f0eff */
[----:B------:R-:W-:Y:S02]  /*5f80*/  LEA.HI.X.SX32 R9, R18, R27, 0x1, P2 ;  /* 0x0000001b12097211 */ /* 0x000fe400010f0eff */
[----:B------:R-:W-:Y:S01]  /*5f90*/  MOV R16, R24 ;  /* 0x0000001800107202 */ /* 0x000fe20000000f00 */
[----:B------:R0:W-:Y:S01]  /*5fa0*/  STL.64 [R1+0xb90], R28 ;  /* 0x000b901c01007387 */ /* 0x0001e20000100a00 */
[----:B------:R-:W-:Y:S02]  /*5fb0*/  MOV R17, R25 ;  /* 0x0000001900117202 */ /* 0x000fe40000000f00 */
[CC--:B------:R-:W-:Y:S02]  /*5fc0*/  IADD3 R14, P3, R19.reuse, R26.reuse, RZ ;  /* 0x0000001a130e7210 */ /* 0x0c0fe40007f7e0ff */
[----:B------:R-:W-:Y:S02]  /*5fd0*/  LEA.HI.X.SX32 R17, R19, R27, 0x1, P4 ;  /* 0x0000001b13117211 */ /* 0x000fe400020f0eff */
[----:B----4-:R-:W-:Y:S01]  /*5fe0*/  IADD3 R24, P2, R21, R26, RZ ;  /* 0x0000001a15187210 */ /* 0x010fe20007f5e0ff */
[----:B0-----:R-:W2:Y:S04]  /*5ff0*/  LDL.LU.64 R28, [R1+0x2ad0] ;  /* 0x002ad000011c7983 */ /* 0x001ea80000300a00 */
[----:B------:R0:W-:Y:S04]  /*6000*/  STL.64 [R1+0x1300], R8 ;  /* 0x0013000801007387 */ /* 0x0001e80000100a00 */
[----:B------:R-:W3:Y:S04]  /*6010*/  LDL.LU.64 R26, [R1+0x2ac8] ;  /* 0x002ac800011a7983 */ /* 0x000ee80000300a00 */
[----:B------:R-:W4:Y:S01]  /*6020*/  LDL.64 R18, [R1+0x308] ;  /* 0x0003080001127983 */ /* 0x000f220000100a00 */
[----:B------:R-:W-:-:S02]  /*6030*/  IMAD R10, R3, 0xf1, RZ ;  /* 0x000000f1030a7824 */ /* 0x000fc400078e02ff */
[----:B0-----:R-:W-:Y:S01]  /*6040*/  IMAD R9, R3, 0x79, RZ ;  /* 0x0000007903097824 */ /* 0x001fe200078e02ff */
[----:B------:R-:W-:Y:S02]  /*6050*/  STL [R1+0xb84], R17 ;  /* 0x000b841101007387 */ /* 0x000fe40000100800 */
[-C--:B----4-:R-:W-:Y:S02]  /*6060*/  LEA.HI.X.SX32 R15, R10, R19.reuse, 0x1, P3 ;  /* 0x000000130a0f7211 */ /* 0x090fe400018f0eff */
[-C--:B------:R-:W-:Y:S02]  /*6070*/  LEA.HI.X.SX32 R25, R9, R19.reuse, 0x1, P2 ;  /* 0x0000001309197211 */ /* 0x080fe400010f0eff */
[C---:B------:R-:W-:Y:S01]  /*6080*/  LEA.HI.X.SX32 R23, R20.reuse, R19, 0x1, P6 ;  /* 0x0000001314177211 */ /* 0x040fe200030f0eff */
[----:B------:R-:W-:Y:S04]  /*6090*/  STL.64 [R1+0x12f8], R14 ;  /* 0x0012f80e01007387 */ /* 0x000fe80000100a00 */
[----:B------:R0:W-:Y:S04]  /*60a0*/  STL.64 [R1+0x16b8], R24 ;  /* 0x0016b81801007387 */ /* 0x0001e80000100a00 */
[----:B0-----:R-:W4:Y:S04]  /*60b0*/  LDL.LU.64 R24, [R1+0x2ac0] ;  /* 0x002ac00001187983 */ /* 0x001f280000300a00 */
[----:B------:R0:W-:Y:S04]  /*60c0*/  STL.64 [R1+0xb70], R22 ;  /* 0x000b701601007387 */ /* 0x0001e80000100a00 */
[----:B0-----:R-:W5:Y:S01]  /*60d0*/  LDL.LU.64 R22, [R1+0x2ab8] ;  /* 0x002ab80001167983 */ /* 0x001f620000300a00 */
[----:B------:R-:W-:-:S04]  /*60e0*/  IADD3 R14, P3, R20, R18, RZ ;  /* 0x00000012140e7210 */ /* 0x000fc80007f7e0ff */
[----:B------:R-:W-:Y:S01]  /*60f0*/  LEA.HI.X.SX32 R15, R21, R19, 0x1, P3 ;  /* 0x00000013150f7211 */ /* 0x000fe200018f0eff */
[C---:B------:R-:W-:Y:S02]  /*6100*/  IMAD R13, R3.reuse, 0xf3, RZ ;  /* 0x000000f3030d7824 */ /* 0x040fe400078e02ff */
[----:B------:R-:W-:Y:S02]  /*6110*/  IMAD.MOV.U32 R21, RZ, RZ, R11 ;  /* 0x000000ffff157224 */ /* 0x000fe400078e000b */
[C---:B------:R-:W-:Y:S02]  /*6120*/  IMAD R8, R3.reuse, 0x3d4, RZ ;  /* 0x000003d403087824 */ /* 0x040fe400078e02ff */
[----:B------:R-:W-:-:S03]  /*6130*/  IMAD R9, R3, 0xf5, RZ ;  /* 0x000000f503097824 */ /* 0x000fc600078e02ff */
[----:B------:R-:W-:Y:S01]  /*6140*/  IADD3 R16, P4, R8, R18, RZ ;  /* 0x0000001208107210 */ /* 0x000fe20007f9e0ff */
[----:B------:R-:W-:-:S03]  /*6150*/  IMAD R8, R3, 0x3d8, RZ ;  /* 0x000003d803087824 */ /* 0x000fc600078e02ff */
[-C--:B---3--:R-:W-:Y:S02]  /*6160*/  LEA.HI.X.SX32 R17, R26, R19.reuse, 0x1, P4 ;  /* 0x000000131a117211 */ /* 0x088fe400020f0eff */
[-C--:B------:R-:W-:Y:S02]  /*6170*/  IADD3 R8, P2, R8, R18.reuse, RZ ;  /* 0x0000001208087210 */ /* 0x080fe40007f5e0ff */
[C---:B-----5:R-:W-:Y:S02]  /*6180*/  IADD3 R10, P6, R22.reuse, R18, RZ ;  /* 0x00000012160a7210 */ /* 0x060fe40007fde0ff */
[----:B------:R-:W-:-:S03]  /*6190*/  LEA.HI.X.SX32 R7, R22, R19, 0x1, P5 ;  /* 0x0000001316077211 */ /* 0x000fc600028f0eff */
[----:B------:R0:W-:Y:S01]  /*61a0*/  STL [R1+0x12e8], R10 ;  /* 0x0012e80a01007387 */ /* 0x0001e20000100800 */
[----:B------:R-:W-:-:S03]  /*61b0*/  MOV R20, R10 ;  /* 0x0000000a00147202 */ /* 0x000fc60000000f00 */
[----:B------:R4:W-:Y:S04]  /*61c0*/  STL.64 [R1+0x12f0], R14 ;  /* 0x0012f00e01007387 */ /* 0x0009e80000100a00 */
[----:B------:R1:W-:Y:S01]  /*61d0*/  STL.64 [R1+0xb60], R6 ;  /* 0x000b600601007387 */ /* 0x0003e20000100a00 */
[-C--:B0-----:R-:W-:Y:S02]  /*61e0*/  IADD3 R10, P3, R23, R18.reuse, RZ ;  /* 0x00000012170a7210 */ /* 0x081fe40007f7e0ff */
[----:B------:R-:W-:Y:S02]  /*61f0*/  LEA.HI.X.SX32 R21, R13, R19, 0x1, P6 ;  /* 0x000000130d157211 */ /* 0x000fe400030f0eff */
[----:B----4-:R-:W-:Y:S01]  /*6200*/  IADD3 R14, P5, R25, R18, RZ ;  /* 0x00000012190e7210 */ /* 0x010fe20007fbe0ff */
[----:B-1----:R-:W-:-:S03]  /*6210*/  IMAD R7, R3, 0x3d, RZ ;  /* 0x0000003d03077824 */ /* 0x002fc600078e02ff */
[-C--:B------:R-:W-:Y:S02]  /*6220*/  LEA.HI.X.SX32 R15, R23, R19.reuse, 0x1, P5 ;  /* 0x00000013170f7211 */ /* 0x080fe400028f0eff */
[-C--:B------:R-:W-:Y:S01]  /*6230*/  LEA.HI.X.SX32 R11, R7, R19.reuse, 0x1, P3 ;  /* 0x00000013070b7211 */ /* 0x080fe200018f0eff */
[----:B------:R-:W-:Y:S01]  /*6240*/  STL [R1+0x12ec], R21 ;  /* 0x0012ec1501007387 */ /* 0x000fe20000100800 */
[----:B------:R-:W-:-:S03]  /*6250*/  LEA.HI.X.SX32 R13, R24, R19, 0x1, P1 ;  /* 0x00000013180d7211 */ /* 0x000fc600008f0eff */
[----:B------:R0:W-:Y:S04]  /*6260*/  STL.64 [R1+0x1898], R10 ;  /* 0x0018980a01007387 */ /* 0x0001e80000100a00 */
[----:B------:R1:W-:Y:S01]  /*6270*/  STL.64 [R1+0x16b0], R14 ;  /* 0x0016b00e01007387 */ /* 0x0003e20000100a00 */
[-C--:B0-----:R-:W-:Y:S02]  /*6280*/  IADD3 R10, P3, R24, R18.reuse, RZ ;  /* 0x00000012180a7210 */ /* 0x081fe40007f7e0ff */
[----:B-1----:R-:W-:Y:S02]  /*6290*/  IADD3 R14, P1, R26, R18, RZ ;  /* 0x000000121a0e7210 */ /* 0x002fe40007f3e0ff */
[-C--:B------:R-:W-:Y:S02]  /*62a0*/  LEA.HI.X.SX32 R11, R25, R19.reuse, 0x1, P3 ;  /* 0x00000013190b7211 */ /* 0x080fe400018f0eff */
[----:B------:R-:W-:-:S03]  /*62b0*/  LEA.HI.X.SX32 R15, R9, R19, 0x1, P1 ;  /* 0x00000013090f7211 */ /* 0x000fc600008f0eff */
[----:B------:R0:W-:Y:S04]  /*62c0*/  STL.64 [R1+0x12e0], R10 ;  /* 0x0012e00a01007387 */ /* 0x0001e80000100a00 */
[----:B------:R2:W-:Y:S04]  /*62d0*/  STL.64 [R1+0xb50], R12 ;  /* 0x000b500c01007387 */ /* 0x0005e80000100a00 */
[----:B------:R-:W-:Y:S01]  /*62e0*/  STL.64 [R1+0xb40], R16 ;  /* 0x000b401001007387 */ /* 0x000fe20000100a00 */
[----:B0-----:R-:W-:-:S03]  /*62f0*/  IMAD R11, R3, 0x7b, RZ ;  /* 0x0000007b030b7824 */ /* 0x001fc600078e02ff */
[----:B------:R0:W-:Y:S01]  /*6300*/  STL.64 [R1+0x12d8], R14 ;  /* 0x0012d80e01007387 */ /* 0x0001e20000100a00 */
[-C--:B--2---:R-:W-:Y:S02]  /*6310*/  IADD3 R12, P3, R28, R18.reuse, RZ ;  /* 0x000000121c0c7210 */ /* 0x084fe40007f7e0ff */
[-C--:B------:R-:W-:Y:S02]  /*6320*/  LEA.HI.X.SX32 R9, R27, R19.reuse, 0x1, P2 ;  /* 0x000000131b097211 */ /* 0x080fe400010f0eff */
[----:B------:R-:W-:Y:S02]  /*6330*/  LEA.HI.X.SX32 R13, R11, R19, 0x1, P3 ;  /* 0x000000130b0d7211 */ /* 0x000fe400018f0eff */
[----:B0-----:R-:W-:Y:S01]  /*6340*/  IADD3 R14, P1, R27, R18, RZ ;  /* 0x000000121b0e7210 */ /* 0x001fe20007f3e0ff */
[----:B------:R-:W-:-:S03]  /*6350*/  IMAD R6, R3, 0x3dc, RZ ;  /* 0x000003dc03067824 */ /* 0x000fc600078e02ff */
[----:B------:R-:W-:Y:S01]  /*6360*/  LEA.HI.X.SX32 R15, R28, R19, 0x1, P1 ;  /* 0x000000131c0f7211 */ /* 0x000fe200008f0eff */
[----:B------:R-:W-:Y:S01]  /*6370*/  STL.64 [R1+0x16a8], R12 ;  /* 0x0016a80c01007387 */ /* 0x000fe20000100a00 */
[----:B------:R-:W-:-:S03]  /*6380*/  IADD3 R20, P6, R6, R18, RZ ;  /* 0x0000001206147210 */ /* 0x000fc60007fde0ff */
[----:B------:R0:W-:Y:S04]  /*6390*/  STL.64 [R1+0xb30], R8 ;  /* 0x000b300801007387 */ /* 0x0001e80000100a00 */
[----:B------:R1:W-:Y:S01]  /*63a0*/  STL.64 [R1+0x12d0], R14 ;  /* 0x0012d00e01007387 */ /* 0x0003e20000100a00 */
[C---:B------:R-:W-:Y:S02]  /*63b0*/  LEA.HI.X.SX32 R21, R29.reuse, R19, 0x1, P6 ;  /* 0x000000131d157211 */ /* 0x040fe400030f0eff */
[----:B0-----:R-:W-:Y:S01]  /*63c0*/  IADD3 R8, P2, R29, R18, RZ ;  /* 0x000000121d087210 */ /* 0x001fe20007f5e0ff */
[C---:B-1----:R-:W-:Y:S02]  /*63d0*/  IMAD R15, R3.reuse, 0xf7, RZ ;  /* 0x000000f7030f7824 */ /* 0x042fe400078e02ff */
[----:B------:R-:W-:-:S03]  /*63e0*/  IMAD R12, R3, 0x3e, RZ ;  /* 0x0000003e030c7824 */ /* 0x000fc600078e02ff */
[----:B------:R-:W-:Y:S01]  /*63f0*/  LEA.HI.X.SX32 R9, R15, R19, 0x1, P2 ;  /* 0x000000130f097211 */ /* 0x000fe200010f0eff */
[C---:B------:R-:W-:Y:S01]  /*6400*/  IMAD R13, R3.reuse, 0x7c, RZ ;  /* 0x0000007c030d7824 */ /* 0x040fe200078e02ff */
[----:B------:R0:W-:Y:S01]  /*6410*/  STL.64 [R1+0xb20], R20 ;  /* 0x000b201401007387 */ /* 0x0001e20000100a00 */
[C---:B------:R-:W-:Y:S01]  /*6420*/  IMAD R14, R3.reuse, 0xf8, RZ ;  /* 0x000000f8030e7824 */ /* 0x040fe200078e02ff */
[-C--:B------:R-:W-:Y:S02]  /*6430*/  IADD3 R26, P1, R12, R18.reuse, RZ ;  /* 0x000000120c1a7210 */ /* 0x080fe40007f3e0ff */
[----:B------:R1:W-:Y:S01]  /*6440*/  STL.64 [R1+0x12c8], R8 ;  /* 0x0012c80801007387 */ /* 0x0003e20000100a00 */
[C---:B------:R-:W-:Y:S01]  /*6450*/  IMAD R6, R3.reuse, 0x3e0, RZ ;  /* 0x000003e003067824 */ /* 0x040fe200078e02ff */
[-C--:B------:R-:W-:Y:S01]  /*6460*/  IADD3 R24, P2, R14, R18.reuse, RZ ;  /* 0x000000120e187210 */ /* 0x080fe20007f5e0ff */
[----:B------:R-:W-:Y:S01]  /*6470*/  IMAD R22, R3, 0x1f0, RZ ;  /* 0x000001f003167824 */ /* 0x000fe200078e02ff */
[----:B0-----:R-:W-:Y:S01]  /*6480*/  IADD3 R20, P6, R13, R18, RZ ;  /* 0x000000120d147210 */ /* 0x001fe20007fde0ff */
[----:B-1----:R-:W-:-:S03]  /*6490*/  IMAD R9, R3, 0x1f, RZ ;  /* 0x0000001f03097824 */ /* 0x002fc600078e02ff */
[-C--:B------:R-:W-:Y:S02]  /*64a0*/  LEA.HI.X.SX32 R21, R12, R19.reuse, 0x1, P6 ;  /* 0x000000130c157211 */ /* 0x080fe400030f0eff */
[-C--:B------:R-:W-:Y:S02]  /*64b0*/  LEA.HI.X.SX32 R27, R9, R19.reuse, 0x1, P1 ;  /* 0x00000013091b7211 */ /* 0x080fe400008f0eff */
[-C--:B------:R-:W-:Y:S01]  /*64c0*/  LEA.HI.X.SX32 R25, R13, R19.reuse, 0x1, P2 ;  /* 0x000000130d197211 */ /* 0x080fe200010f0eff */
[----:B------:R-:W-:Y:S01]  /*64d0*/  IMAD R10, R3, 0x3e4, RZ ;  /* 0x000003e4030a7824 */ /* 0x000fe200078e02ff */
[----:B------:R-:W-:Y:S01]  /*64e0*/  IADD3 R6, P5, R6, R18, RZ ;  /* 0x0000001206067210 */ /* 0x000fe20007fbe0ff */
[----:B------:R-:W-:Y:S04]  /*64f0*/  STL.64 [R1+0x1988], R26 ;  /* 0x0019881a01007387 */ /* 0x000fe80000100a00 */
[----:B------:R0:W-:Y:S01]  /*6500*/  STL.64 [R1+0x1890], R20 ;  /* 0x0018901401007387 */ /* 0x0001e20000100a00 */
[----:B------:R-:W-:-:S03]  /*6510*/  LEA.HI.X.SX32 R7, R22, R19, 0x1, P5 ;  /* 0x0000001316077211 */ /* 0x000fc600028f0eff */
[----:B------:R1:W-:Y:S01]  /*6520*/  STL.64 [R1+0x16a0], R24 ;  /* 0x0016a01801007387 */ /* 0x0003e20000100a00 */
[-C--:B------:R-:W-:Y:S02]  /*6530*/  IADD3 R16, P4, R10, R18.reuse, RZ ;  /* 0x000000120a107210 */ /* 0x080fe40007f9e0ff */
[----:B0-----:R-:W-:Y:S01]  /*6540*/  IADD3 R20, P6, R22, R18, RZ ;  /* 0x0000001216147210 */ /* 0x001fe20007fde0ff */
[----:B-1----:R-:W-:-:S03]  /*6550*/  IMAD R24, R3, 0x1f2, RZ ;  /* 0x000001f203187824 */ /* 0x002fc600078e02ff */
[-C--:B------:R-:W-:Y:S01]  /*6560*/  LEA.HI.X.SX32 R21, R14, R19.reuse, 0x1, P6 ;  /* 0x000000130e157211 */ /* 0x080fe200030f0eff */
[----:B------:R0:W-:Y:S01]  /*6570*/  STL.64 [R1+0xb10], R6 ;  /* 0x000b100601007387 */ /* 0x0001e20000100a00 */
[C---:B------:R-:W-:Y:S01]  /*6580*/  IMAD R14, R3.reuse, 0x3f4, RZ ;  /* 0x000003f4030e7824 */ /* 0x040fe200078e02ff */
[CC--:B------:R-:W-:Y:S02]  /*6590*/  LEA.HI.X.SX32 R17, R24.reuse, R19.reuse, 0x1, P4 ;  /* 0x0000001318117211 */ /* 0x0c0fe400020f0eff */
[----:B------:R1:W-:Y:S01]  /*65a0*/  STL.64 [R1+0x12c0], R20 ;  /* 0x0012c01401007387 */ /* 0x0003e20000100a00 */
[C---:B------:R-:W-:Y:S02]  /*65b0*/  IMAD R15, R3.reuse, 0xfa, RZ ;  /* 0x000000fa030f7824 */ /* 0x040fe400078e02ff */
[C---:B------:R-:W-:Y:S01]  /*65c0*/  IMAD R10, R3.reuse, 0x3e8, RZ ;  /* 0x000003e8030a7824 */ /* 0x040fe200078e02ff */
[----:B------:R2:W-:Y:S01]  /*65d0*/  STL.64 [R1+0xb00], R16 ;  /* 0x000b001001007387 */ /* 0x0005e20000100a00 */
[-C--:B0-----:R-:W-:Y:S01]  /*65e0*/  IADD3 R6, P5, R24, R18.reuse, RZ ;  /* 0x0000001218067210 */ /* 0x081fe20007fbe0ff */
[----:B-1----:R-:W-:Y:S01]  /*65f0*/  IMAD R21, R3, 0xf9, RZ ;  /* 0x000000f903157824 */ /* 0x002fe200078e02ff */
[-C--:B------:R-:W-:Y:S01]  /*6600*/  IADD3 R22, P6, R15, R18.reuse, RZ ;  /* 0x000000120f167210 */ /* 0x080fe20007fde0ff */
[C---:B------:R-:W-:Y:S01]  /*6610*/  IMAD R20, R3.reuse, 0x1f4, RZ ;  /* 0x000001f403147824 */ /* 0x040fe200078e02ff */
[-C--:B--2---:R-:W-:Y:S01]  /*6620*/  IADD3 R16, P4, R14, R18.reuse, RZ ;  /* 0x000000120e107210 */ /* 0x084fe20007f9e0ff */
[----:B------:R-:W-:Y:S01]  /*6630*/  IMAD R14, R3, 0x7d, RZ ;  /* 0x0000007d030e7824 */ /* 0x000fe200078e02ff */
[----:B------:R-:W-:Y:S01]  /*6640*/  LEA.HI.X.SX32 R7, R21, R19, 0x1, P5 ;  /* 0x0000001315077211 */ /* 0x000fe200028f0eff */
[----:B------:R-:W-:Y:S01]  /*6650*/  IMAD R8, R3, 0x3ec, RZ ;  /* 0x000003ec03087824 */ /* 0x000fe200078e02ff */
[----:B------:R-:W-:-:S02]  /*6660*/  IADD3 R10, P3, R10, R18, RZ ;  /* 0x000000120a0a7210 */ /* 0x000fc40007f7e0ff */
[-C--:B------:R-:W-:Y:S01]  /*6670*/  LEA.HI.X.SX32 R23, R14, R19.reuse, 0x1, P6 ;  /* 0x000000130e177211 */ /* 0x080fe200030f0eff */
[----:B------:R0:W-:Y:S01]  /*6680*/  STL.64 [R1+0x12b8], R6 ;  /* 0x0012b80601007387 */ /* 0x0001e20000100a00 */
[----:B------:R-:W-:Y:S01]  /*6690*/  IMAD R14, R3, 0x1f6, RZ ;  /* 0x000001f6030e7824 */ /* 0x000fe200078e02ff */
[-C--:B------:R-:W-:Y:S02]  /*66a0*/  IADD3 R8, P1, R8, R18.reuse, RZ ;  /* 0x0000001208087210 */ /* 0x080fe40007f3e0ff */
[-C--:B------:R-:W-:Y:S01]  /*66b0*/  LEA.HI.X.SX32 R11, R20, R19.reuse, 0x1, P3 ;  /* 0x00000013140b7211 */ /* 0x080fe200018f0eff */
[----:B------:R-:W-:Y:S01]  /*66c0*/  STL.64 [R1+0x1698], R22 ;  /* 0x0016981601007387 */ /* 0x000fe20000100a00 */
[-C--:B------:R-:W-:Y:S02]  /*66d0*/  LEA.HI.X.SX32 R9, R14, R19.reuse, 0x1, P1 ;  /* 0x000000130e097211 */ /* 0x080fe400008f0eff */
[-C--:B0-----:R-:W-:Y:S01]  /*66e0*/  IADD3 R6, P5, R20, R18.reuse, RZ ;  /* 0x0000001214067210 */ /* 0x081fe20007fbe0ff */
[----:B------:R0:W-:Y:S03]  /*66f0*/  STL.64 [R1+0xaf0], R10 ;  /* 0x000af00a01007387 */ /* 0x0001e60000100a00 */
[----:B------:R-:W-:Y:S01]  /*6700*/  LEA.HI.X.SX32 R7, R15, R19, 0x1, P5 ;  /* 0x000000130f077211 */ /* 0x000fe200028f0eff */
[----:B------:R-:W-:Y:S01]  /*6710*/  IMAD R15, R3, 0x3f, RZ ;  /* 0x0000003f030f7824 */ /* 0x000fe200078e02ff */
[----:B------:R-:W-:-:S03]  /*6720*/  IADD3 R24, P3, R14, R18, RZ ;  /* 0x000000120e187210 */ /* 0x000fc60007f7e0ff */
[----:B------:R1:W-:Y:S01]  /*6730*/  STL.64 [R1+0x12b0], R6 ;  /* 0x0012b00601007387 */ /* 0x0003e20000100a00 */
[----:B0-----:R-:W-:-:S03]  /*6740*/  IMAD R11, R3, 0x7e, RZ ;  /* 0x0000007e030b7824 */ /* 0x001fc600078e02ff */
[----:B------:R0:W-:Y:S01]  /*6750*/  STL.64 [R1+0xae0], R8 ;  /* 0x000ae00801007387 */ /* 0x0001e20000100a00 */
[C---:B------:R-:W-:Y:S02]  /*6760*/  IMAD R10, R3.reuse, 0xfc, RZ ;  /* 0x000000fc030a7824 */ /* 0x040fe400078e02ff */
[----:B------:R-:W-:Y:S01]  /*6770*/  IMAD R12, R3, 0x3f0, RZ ;  /* 0x000003f0030c7824 */ /* 0x000fe200078e02ff */
[----:B-1----:R-:W-:Y:S01]  /*6780*/  IADD3 R6, P5, R11, R18, RZ ;  /* 0x000000120b067210 */ /* 0x002fe20007fbe0ff */
[----:B0-----:R-:W-:-:S03]  /*6790*/  IMAD R9, R3, 0xfb, RZ ;  /* 0x000000fb03097824 */ /* 0x001fc600078e02ff */
[-C--:B------:R-:W-:Y:S01]  /*67a0*/  LEA.HI.X.SX32 R7, R15, R19.reuse, 0x1, P5 ;  /* 0x000000130f077211 */ /* 0x080fe200028f0eff */
[----:B------:R-:W-:Y:S01]  /*67b0*/  IMAD R14, R3, 0x1f8, RZ ;  /* 0x000001f8030e7824 */ /* 0x000fe200078e02ff */
[----:B------:R-:W-:Y:S01]  /*67c0*/  LEA.HI.X.SX32 R25, R9, R19, 0x1, P3 ;  /* 0x0000001309197211 */ /* 0x000fe200018f0eff */
[----:B------:R-:W-:Y:S01]  /*67d0*/  IMAD R21, R3, 0x3f8, RZ ;  /* 0x000003f803157824 */ /* 0x000fe200078e02ff */
[-C--:B------:R-:W-:Y:S02]  /*67e0*/  IADD3 R20, P1, R10, R18.reuse, RZ ;  /* 0x000000120a147210 */ /* 0x080fe40007f3e0ff */
[-C--:B------:R-:W-:Y:S01]  /*67f0*/  IADD3 R12, P2, R12, R18.reuse, RZ ;  /* 0x000000120c0c7210 */ /* 0x080fe20007f5e0ff */
[----:B------:R-:W-:Y:S01]  /*6800*/  STL.64 [R1+0x12a8], R24 ;  /* 0x0012a81801007387 */ /* 0x000fe20000100a00 */
[----:B------:R-:W-:-:S03]  /*6810*/  IADD3 R22, P6, R21, R18, RZ ;  /* 0x0000001215167210 */ /* 0x000fc60007fde0ff */
[----:B------:R0:W-:Y:S01]  /*6820*/  STL.64 [R1+0x1888], R6 ;  /* 0x0018880601007387 */ /* 0x0001e20000100a00 */
[-C--:B------:R-:W-:Y:S02]  /*6830*/  LEA.HI.X.SX32 R21, R11, R19.reuse, 0x1, P1 ;  /* 0x000000130b157211 */ /* 0x080fe400008f0eff */
[CC--:B------:R-:W-:Y:S01]  /*6840*/  LEA.HI.X.SX32 R13, R14.reuse, R19.reuse, 0x1, P2 ;  /* 0x000000130e0d7211 */ /* 0x0c0fe200010f0eff */
[C---:B------:R-:W-:Y:S01]  /*6850*/  IMAD R11, R3.reuse, 0x1fa, RZ ;  /* 0x000001fa030b7824 */ /* 0x040fe200078e02ff */
[----:B0-----:R-:W-:Y:S01]  /*6860*/  IADD3 R6, P5, R14, R18, RZ ;  /* 0x000000120e067210 */ /* 0x001fe20007fbe0ff */
[----:B------:R-:W-:Y:S03]  /*6870*/  STL.64 [R1+0x1690], R20 ;  /* 0x0016901401007387 */ /* 0x000fe60000100a00 */
[----:B------:R-:W-:Y:S01]  /*6880*/  LEA.HI.X.SX32 R7, R10, R19, 0x1, P5 ;  /* 0x000000130a077211 */ /* 0x000fe200028f0eff */
[----:B------:R0:W-:Y:S01]  /*6890*/  STL.64 [R1+0xad0], R12 ;  /* 0x000ad00c01007387 */ /* 0x0001e20000100a00 */
[----:B------:R-:W-:-:S03]  /*68a0*/  IMAD R15, R3, 0x202, RZ ;  /* 0x00000202030f7824 */ /* 0x000fc600078e02ff */
[----:B------:R1:W-:Y:S01]  /*68b0*/  STL.64 [R1+0x12a0], R6 ;  /* 0x0012a00601007387 */ /* 0x0003e20000100a00 */
[-C--:B0-----:R-:W-:Y:S01]  /*68c0*/  IADD3 R12, P2, R11, R18.reuse, RZ ;  /* 0x000000120b0c7210 */ /* 0x081fe20007f5e0ff */
[----:B-1----:R-:W-:Y:S01]  /*68d0*/  IMAD R7, R3, 0xfd, RZ ;  /* 0x000000fd03077824 */ /* 0x002fe200078e02ff */
[----:B------:R-:W-:Y:S01]  /*68e0*/  IADD3 R20, P1, R15, R18, RZ ;  /* 0x000000120f147210 */ /* 0x000fe20007f3e0ff */
[----:B------:R-:W-:-:S03]  /*68f0*/  IMAD R15, R3, 0xfe, RZ ;  /* 0x000000fe030f7824 */ /* 0x000fc600078e02ff */
[----:B------:R-:W-:Y:S01]  /*6900*/  LEA.HI.X.SX32 R13, R7, R19, 0x1, P2 ;  /* 0x00000013070d7211 */ /* 0x000fe200010f0eff */
[----:B------:R-:W-:Y:S01]  /*6910*/  IMAD R6, R3, 0x1fc, RZ ;  /* 0x000001fc03067824 */ /* 0x000fe200078e02ff */
[----:B------:R-:W-:-:S03]  /*6920*/  IADD3 R24, P5, R15, R18, RZ ;  /* 0x000000120f187210 */ /* 0x000fc60007fbe0ff */
[----:B------:R0:W-:Y:S01]  /*6930*/  STL.64 [R1+0x1298], R12 ;  /* 0x0012980c01007387 */ /* 0x0001e20000100a00 */
[----:B------:R-:W-:Y:S01]  /*6940*/  IMAD R8, R3, 0x3fc, RZ ;  /* 0x000003fc03087824 */ /* 0x000fe200078e02ff */
[-C--:B------:R-:W-:Y:S01]  /*6950*/  LEA.HI.X.SX32 R17, R11, R19.reuse, 0x1, P4 ;  /* 0x000000130b117211 */ /* 0x080fe200020f0eff */
[C---:B------:R-:W-:Y:S01]  /*6960*/  IMAD R7, R3.reuse, 0x1fe, RZ ;  /* 0x000001fe03077824 */ /* 0x040fe200078e02ff */
[----:B------:R-:W-:Y:S01]  /*6970*/  LEA.HI.X.SX32 R23, R6, R19, 0x1, P6 ;  /* 0x0000001306177211 */ /* 0x000fe200030f0eff */
[----:B0-----:R-:W-:Y:S01]  /*6980*/  IMAD R13, R3, 0x7f, RZ ;  /* 0x0000007f030d7824 */ /* 0x001fe200078e02ff */
[----:B------:R-:W-:-:S04]  /*6990*/  IADD3 R8, P3, R8, R18, RZ ;  /* 0x0000001208087210 */ /* 0x000fc80007f7e0ff */
[-C--:B------:R-:W-:Y:S01]  /*69a0*/  LEA.HI.X.SX32 R25, R13, R19.reuse, 0x1, P5 ;  /* 0x000000130d197211 */ /* 0x080fe200028f0eff */
[----:B------:R0:W-:Y:S01]  /*69b0*/  STL.64 [R1+0xac0], R16 ;  /* 0x000ac01001007387 */ /* 0x0001e20000100a00 */
[----:B------:R-:W-:-:S03]  /*69c0*/  LEA.HI.X.SX32 R9, R7, R19, 0x1, P3 ;  /* 0x0000001307097211 */ /* 0x000fc600018f0eff */
[----:B------:R-:W-:Y:S04]  /*69d0*/  STL.64 [R1+0x1688], R24 ;  /* 0x0016881801007387 */ /* 0x000fe80000100a00 */
[----:B------:R1:W-:Y:S01]  /*69e0*/  STL.64 [R1+0xab0], R22 ;  /* 0x000ab01601007387 */ /* 0x0003e20000100a00 */
[----:B0-----:R-:W-:Y:S01]  /*69f0*/  IADD3 R16, P2, R6, R18, RZ ;  /* 0x0000001206107210 */ /* 0x001fe20007f5e0ff */
[----:B------:R-:W-:-:S03]  /*6a00*/  IMAD R6, R3, 0x102, RZ ;  /* 0x0000010203067824 */ /* 0x000fc600078e02ff */
[----:B------:R-:W-:Y:S02]  /*6a10*/  LEA.HI.X.SX32 R17, R15, R19, 0x1, P2 ;  /* 0x000000130f117211 */ /* 0x000fe400010f0eff */
[----:B-1----:R-:W-:Y:S01]  /*6a20*/  IADD3 R22, P6, R7, R18, RZ ;  /* 0x0000001207167210 */ /* 0x002fe20007fde0ff */
[C---:B------:R-:W-:Y:S01]  /*6a30*/  IMAD R7, R3.reuse, 0x101, RZ ;  /* 0x0000010103077824 */ /* 0x040fe200078e02ff */
[----:B------:R0:W-:Y:S01]  /*6a40*/  STL.64 [R1+0xaa0], R8 ;  /* 0x000aa00801007387 */ /* 0x0001e20000100a00 */
[----:B------:R-:W-:-:S03]  /*6a50*/  IMAD R10, R3, 0x204, RZ ;  /* 0x00000204030a7824 */ /* 0x000fc600078e02ff */
[-C--:B------:R-:W-:Y:S01]  /*6a60*/  LEA.HI.X.SX32 R21, R7, R19.reuse, 0x1, P1 ;  /* 0x0000001307157211 */ /* 0x080fe200008f0eff */
[----:B------:R1:W-:Y:S01]  /*6a70*/  STL.64 [R1+0x1290], R16 ;  /* 0x0012901001007387 */ /* 0x0003e20000100a00 */
[C---:B------:R-:W-:Y:S02]  /*6a80*/  IMAD R7, R3.reuse, 0x81, RZ ;  /* 0x0000008103077824 */ /* 0x040fe400078e02ff */
[C---:B------:R-:W-:Y:S02]  /*6a90*/  IMAD R12, R3.reuse, 0x206, RZ ;  /* 0x00000206030c7824 */ /* 0x040fe400078e02ff */
[C---:B0-----:R-:W-:Y:S01]  /*6aa0*/  IMAD R9, R3.reuse, 0xff, RZ ;  /* 0x000000ff03097824 */ /* 0x041fe200078e02ff */
[-C--:B-1----:R-:W-:Y:S01]  /*6ab0*/  IADD3 R16, P3, R6, R18.reuse, RZ ;  /* 0x0000001206107210 */ /* 0x082fe20007f7e0ff */
[----:B------:R-:W-:Y:S01]  /*6ac0*/  IMAD R8, R3, 0x20a, RZ ;  /* 0x0000020a03087824 */ /* 0x000fe200078e02ff */
[-C--:B------:R-:W-:Y:S02]  /*6ad0*/  IADD3 R10, P4, R10, R18.reuse, RZ ;  /* 0x000000120a0a7210 */ /* 0x080fe40007f9e0ff */
[-C--:B------:R-:W-:Y:S01]  /*6ae0*/  LEA.HI.X.SX32 R17, R7, R19.reuse, 0x1, P3 ;  /* 0x0000001307117211 */ /* 0x080fe200018f0eff */
[----:B------:R-:W-:Y:S01]  /*6af0*/  IMAD R7, R3, 0x103, RZ ;  /* 0x0000010303077824 */ /* 0x000fe200078e02ff */
[----:B------:R-:W-:Y:S01]  /*6b00*/  LEA.HI.X.SX32 R23, R9, R19, 0x1, P6 ;  /* 0x0000001309177211 */ /* 0x000fe200030f0eff */
[----:B------:R-:W-:Y:S01]  /*6b10*/  IMAD R9, R3, 0x20c, RZ ;  /* 0x0000020c03097824 */ /* 0x000fe200078e02ff */
[----:B------:R-:W-:-:S02]  /*6b20*/  IADD3 R12, P5, R12, R18, RZ ;  /* 0x000000120c0c7210 */ /* 0x000fc40007fbe0ff */
[-C--:B------:R-:W-:Y:S01]  /*6b30*/  LEA.HI.X.SX32 R11, R6, R19.reuse, 0x1, P4 ;  /* 0x00000013060b7211 */ /* 0x080fe200020f0eff */
[----:B------:R0:W-:Y:S01]  /*6b40*/  STL.64 [R1+0x1288], R22 ;  /* 0x0012881601007387 */ /* 0x0001e20000100a00 */
[----:B------:R-:W-:-:S03]  /*6b50*/  LEA.HI.X.SX32 R13, R7, R19, 0x1, P5 ;  /* 0x00000013070d7211 */ /* 0x000fc600028f0eff */
[----:B------:R1:W-:Y:S01]  /*6b60*/  STL.64 [R1+0x1280], R20 ;  /* 0x0012801401007387 */ /* 0x0003e20000100a00 */
[----:B------:R-:W-:-:S03]  /*6b70*/  IMAD R14, R3, 0x208, RZ ;  /* 0x00000208030e7824 */ /* 0x000fc600078e02ff */
[----:B------:R-:W-:Y:S01]  /*6b80*/  STL.64 [R1+0x1678], R16 ;  /* 0x0016781001007387 */ /* 0x000fe20000100a00 */
[-C--:B0-----:R-:W-:Y:S01]  /*6b90*/  IADD3 R22, P6, R8, R18.reuse, RZ ;  /* 0x0000001208167210 */ /* 0x081fe20007fde0ff */
[----:B------:R-:W-:Y:S02]  /*6ba0*/  IMAD R8, R3, 0x82, RZ ;  /* 0x0000008203087824 */ /* 0x000fe400078e02ff */
[----:B------:R0:W-:Y:S01]  /*6bb0*/  STL.64 [R1+0x1278], R10 ;  /* 0x0012780a01007387 */ /* 0x0001e20000100a00 */
[-C--:B-1----:R-:W-:Y:S01]  /*6bc0*/  IADD3 R20, P1, R9, R18.reuse, RZ ;  /* 0x0000001209147210 */ /* 0x082fe20007f3e0ff */
[----:B------:R-:W-:Y:S02]  /*6bd0*/  IMAD R9, R3, 0x104, RZ ;  /* 0x0000010403097824 */ /* 0x000fe400078e02ff */
[----:B------:R1:W-:Y:S01]  /*6be0*/  STL.64 [R1+0x1270], R12 ;  /* 0x0012700c01007387 */ /* 0x0003e20000100a00 */
[-C--:B------:R-:W-:Y:S02]  /*6bf0*/  IADD3 R24, P3, R8, R18.reuse, RZ ;  /* 0x0000001208187210 */ /* 0x080fe40007f7e0ff */
[----:B------:R-:W-:-:S02]  /*6c00*/  IADD3 R14, P2, R14, R18, RZ ;  /* 0x000000120e0e7210 */ /* 0x000fc40007f5e0ff */
[----:B0-----:R-:W-:Y:S01]  /*6c10*/  IADD3 R10, P4, R9, R18, RZ ;  /* 0x00000012090a7210 */ /* 0x001fe20007f9e0ff */
[----:B-1----:R-:W-:-:S03]  /*6c20*/  IMAD R13, R3, 0x41, RZ ;  /* 0x00000041030d7824 */ /* 0x002fc600078e02ff */
[-C--:B------:R-:W-:Y:S02]  /*6c30*/  LEA.HI.X.SX32 R11, R8, R19.reuse, 0x1, P4 ;  /* 0x00000013080b7211 */ /* 0x080fe400020f0eff */
[-C--:B------:R-:W-:Y:S02]  /*6c40*/  LEA.HI.X.SX32 R15, R9, R19.reuse, 0x1, P2 ;  /* 0x00000013090f7211 */ /* 0x080fe400010f0eff */
[----:B------:R-:W-:Y:S01]  /*6c50*/  LEA.HI.X.SX32 R25, R13, R19, 0x1, P3 ;  /* 0x000000130d197211 */ /* 0x000fe200018f0eff */
[----:B------:R-:W-:-:S04]  /*6c60*/  IMAD R17, R3, 0x106, RZ ;  /* 0x0000010603117824 */ /* 0x000fc800078e02ff */
[----:B------:R-:W-:Y:S01]  /*6c70*/  STL.64 [R1+0x1878], R24 ;  /* 0x0018781801007387 */ /* 0x000fe20000100a00 */
[----:B------:R-:W-:-:S03]  /*6c80*/  IMAD R16, R3, 0x83, RZ ;  /* 0x0000008303107824 */ /* 0x000fc600078e02ff */
[----:B------:R0:W-:Y:S04]  /*6c90*/  STL.64 [R1+0x1670], R10 ;  /* 0x0016700a01007387 */ /* 0x0001e80000100a00 */
[----:B------:R1:W-:Y:S01]  /*6ca0*/  STL.64 [R1+0x1268], R14 ;  /* 0x0012680e01007387 */ /* 0x0003e20000100a00 */
[----:B------:R-:W-:Y:S01]  /*6cb0*/  IMAD R6, R3, 0x20e, RZ ;  /* 0x0000020e03067824 */ /* 0x000fe200078e02ff */
[----:B0-----:R-:W-:Y:S01]  /*6cc0*/  IADD3 R10, P4, R17, R18, RZ ;  /* 0x00000012110a7210 */ /* 0x001fe20007f9e0ff */
[----:B-1----:R-:W-:-:S03]  /*6cd0*/  IMAD R15, R3, 0x105, RZ ;  /* 0x00000105030f7824 */ /* 0x002fc600078e02ff */
[-C--:B------:R-:W-:Y:S02]  /*6ce0*/  LEA.HI.X.SX32 R11, R16, R19.reuse, 0x1, P4 ;  /* 0x00000013100b7211 */ /* 0x080fe400020f0eff */
[----:B------:R-:W-:Y:S02]  /*6cf0*/  LEA.HI.X.SX32 R23, R15, R19, 0x1, P6 ;  /* 0x000000130f177211 */ /* 0x000fe400030f0eff */
[----:B------:R-:W-:-:S03]  /*6d00*/  IADD3 R6, P5, R6, R18, RZ ;  /* 0x0000001206067210 */ /* 0x000fc60007fbe0ff */
[----:B------:R-:W-:Y:S04]  /*6d10*/  STL.64 [R1+0x1260], R22 ;  /* 0x0012601601007387 */ /* 0x000fe80000100a00 */
[----:B------:R0:W-:Y:S01]  /*6d20*/  STL.64 [R1+0x1668], R10 ;  /* 0x0016680a01007387 */ /* 0x0001e20000100a00 */
[----:B------:R-:W-:Y:S01]  /*6d30*/  IMAD R24, R3, 0x42, RZ ;  /* 0x0000004203187824 */ /* 0x000fe200078e02ff */
[----:B------:R-:W-:Y:S01]  /*6d40*/  LEA.HI.X.SX32 R21, R17, R19, 0x1, P1 ;  /* 0x0000001311157211 */ /* 0x000fe200008f0eff */
[C---:B------:R-:W-:Y:S02]  /*6d50*/  IMAD R16, R3.reuse, 0x84, RZ ;  /* 0x0000008403107824 */ /* 0x040fe400078e02ff */
[C---:B0-----:R-:W-:Y:S02]  /*6d60*/  IMAD R10, R3.reuse, 0x107, RZ ;  /* 0x00000107030a7824 */ /* 0x041fe400078e02ff */
[----:B------:R-:W-:-:S03]  /*6d70*/  IMAD R11, R3, 0x108, RZ ;  /* 0x00000108030b7824 */ /* 0x000fc600078e02ff */
[-C--:B------:R-:W-:Y:S01]  /*6d80*/  LEA.HI.X.SX32 R7, R10, R19.reuse, 0x1, P5 ;  /* 0x000000130a077211 */ /* 0x080fe200028f0eff */
[----:B------:R-:W-:Y:S01]  /*6d90*/  IMAD R17, R3, 0x21, RZ ;  /* 0x0000002103117824 */ /* 0x000fe200078e02ff */
[-C--:B------:R-:W-:Y:S01]  /*6da0*/  IADD3 R22, P4, R24, R18.reuse, RZ ;  /* 0x0000001218167210 */ /* 0x080fe20007f9e0ff */
[----:B------:R0:W-:Y:S04]  /*6db0*/  STL.64 [R1+0x1258], R20 ;  /* 0x0012581401007387 */ /* 0x0001e80000100a00 */
[----:B------:R1:W-:Y:S01]  /*6dc0*/  STL.64 [R1+0x1250], R6 ;  /* 0x0012500601007387 */ /* 0x0003e20000100a00 */
[----:B------:R-:W-:Y:S01]  /*6dd0*/  LEA.HI.X.SX32 R23, R17, R19, 0x1, P4 ;  /* 0x0000001311177211 */ /* 0x000fe200020f0eff */
[----:B------:R-:W-:Y:S01]  /*6de0*/  IMAD R12, R3, 0x210, RZ ;  /* 0x00000210030c7824 */ /* 0x000fe200078e02ff */
[----:B0-----:R-:W-:-:S02]  /*6df0*/  IADD3 R20, P1, R16, R18, RZ ;  /* 0x0000001210147210 */ /* 0x001fc40007f3e0ff */
[-C--:B-1----:R-:W-:Y:S02]  /*6e00*/  IADD3 R6, P5, R11, R18.reuse, RZ ;  /* 0x000000120b067210 */ /* 0x082fe40007fbe0ff */
[-C--:B------:R-:W-:Y:S01]  /*6e10*/  LEA.HI.X.SX32 R21, R24, R19.reuse, 0x1, P1 ;  /* 0x0000001318157211 */ /* 0x080fe200008f0eff */
[C---:B------:R-:W-:Y:S01]  /*6e20*/  IMAD R10, R3.reuse, 0x216, RZ ;  /* 0x00000216030a7824 */ /* 0x040fe200078e02ff */
[----:B------:R-:W-:Y:S01]  /*6e30*/  LEA.HI.X.SX32 R7, R16, R19, 0x1, P5 ;  /* 0x0000001310077211 */ /* 0x000fe200028f0eff */
[----:B------:R-:W-:Y:S01]  /*6e40*/  IMAD R8, R3, 0x212, RZ ;  /* 0x0000021203087824 */ /* 0x000fe200078e02ff */
[----:B------:R0:W-:Y:S01]  /*6e50*/  STL.64 [R1+0x1978], R22 ;  /* 0x0019781601007387 */ /* 0x0001e20000100a00 */
[----:B------:R-:W-:-:S03]  /*6e60*/  IADD3 R12, P3, R12, R18, RZ ;  /* 0x000000120c0c7210 */ /* 0x000fc60007f7e0ff */
[----:B------:R-:W-:Y:S01]  /*6e70*/  STL.64 [R1+0x1870], R20 ;  /* 0x0018701401007387 */ /* 0x000fe20000100a00 */
[----:B------:R-:W-:-:S03]  /*6e80*/  IADD3 R8, P2, R8, R18, RZ ;  /* 0x0000001208087210 */ /* 0x000fc60007f5e0ff */
[----:B------:R1:W-:Y:S01]  /*6e90*/  STL.64 [R1+0x1660], R6 ;  /* 0x0016600601007387 */ /* 0x0003e20000100a00 */
[C---:B------:R-:W-:Y:S01]  /*6ea0*/  IMAD R14, R3.reuse, 0x214, RZ ;  /* 0x00000214030e7824 */ /* 0x040fe200078e02ff */
[-C--:B0-----:R-:W-:Y:S01]  /*6eb0*/  IADD3 R22, P4, R10, R18.reuse, RZ ;  /* 0x000000120a167210 */ /* 0x081fe20007f9e0ff */
[----:B------:R-:W-:Y:S01]  /*6ec0*/  IMAD R10, R3, 0x10a, RZ ;  /* 0x0000010a030a7824 */ /* 0x000fe200078e02ff */
[----:B------:R-:W-:Y:S01]  /*6ed0*/  LEA.HI.X.SX32 R13, R11, R19, 0x1, P3 ;  /* 0x000000130b0d7211 */ /* 0x000fe200018f0eff */
[C---:B------:R-:W-:Y:S02]  /*6ee0*/  IMAD R17, R3.reuse, 0x218, RZ ;  /* 0x0000021803117824 */ /* 0x040fe400078e02ff */
[C---:B-1----:R-:W-:Y:S01]  /*6ef0*/  IMAD R7, R3.reuse, 0x109, RZ ;  /* 0x0000010903077824 */ /* 0x042fe200078e02ff */
[----:B------:R-:W-:Y:S01]  /*6f00*/  IADD3 R16, P5, R10, R18, RZ ;  /* 0x000000120a107210 */ /* 0x000fe20007fbe0ff */
[----:B------:R-:W-:-:S03]  /*6f10*/  IMAD R11, R3, 0x85, RZ ;  /* 0x00000085030b7824 */ /* 0x000fc600078e02ff */
[-C--:B------:R-:W-:Y:S01]  /*6f20*/  LEA.HI.X.SX32 R9, R7, R19.reuse, 0x1, P2 ;  /* 0x0000001307097211 */ /* 0x080fe200010f0eff */
[----:B------:R-:W-:Y:S01]  /*6f30*/  STL.64 [R1+0x1248], R12 ;  /* 0x0012480c01007387 */ /* 0x000fe20000100a00 */
[-C--:B------:R-:W-:Y:S02]  /*6f40*/  IADD3 R14, P6, R14, R18.reuse, RZ ;  /* 0x000000120e0e7210 */ /* 0x080fe40007fde0ff */
[----:B------:R-:W-:Y:S01]  /*6f50*/  IADD3 R20, P1, R17, R18, RZ ;  /* 0x0000001211147210 */ /* 0x000fe20007f3e0ff */
[----:B------:R0:W-:Y:S01]  /*6f60*/  STL.64 [R1+0x1240], R8 ;  /* 0x0012400801007387 */ /* 0x0001e20000100a00 */
[-C--:B------:R-:W-:Y:S01]  /*6f70*/  LEA.HI.X.SX32 R17, R11, R19.reuse, 0x1, P5 ;  /* 0x000000130b117211 */ /* 0x080fe200028f0eff */
[C---:B------:R-:W-:Y:S01]  /*6f80*/  IMAD R11, R3.reuse, 0x10b, RZ ;  /* 0x0000010b030b7824 */ /* 0x040fe200078e02ff */
[-C--:B------:R-:W-:Y:S01]  /*6f90*/  LEA.HI.X.SX32 R15, R10, R19.reuse, 0x1, P6 ;  /* 0x000000130a0f7211 */ /* 0x080fe200030f0eff */
[----:B------:R-:W-:Y:S02]  /*6fa0*/  IMAD R24, R3, 0x43, RZ ;  /* 0x0000004303187824 */ /* 0x000fe400078e02ff */
[----:B------:R1:W-:Y:S01]  /*6fb0*/  STL.64 [R1+0x1658], R16 ;  /* 0x0016581001007387 */ /* 0x0003e20000100a00 */
[----:B------:R-:W-:Y:S01]  /*6fc0*/  LEA.HI.X.SX32 R23, R11, R19, 0x1, P4 ;  /* 0x000000130b177211 */ /* 0x000fe200020f0eff */
[----:B0-----:R-:W-:-:S02]  /*6fd0*/  IMAD R8, R3, 0x86, RZ ;  /* 0x0000008603087824 */ /* 0x001fc400078e02ff */
[C---:B------:R-:W-:Y:S01]  /*6fe0*/  IMAD R9, R3.reuse, 0x10c, RZ ;  /* 0x0000010c03097824 */ /* 0x040fe200078e02ff */
[----:B------:R0:W-:Y:S01]  /*6ff0*/  STL.64 [R1+0x1238], R14 ;  /* 0x0012380e01007387 */ /* 0x0001e20000100a00 */
[C---:B------:R-:W-:Y:S01]  /*7000*/  IMAD R10, R3.reuse, 0x21e, RZ ;  /* 0x0000021e030a7824 */ /* 0x040fe200078e02ff */
[-C--:B-1----:R-:W-:Y:S01]  /*7010*/  IADD3 R16, P5, R8, R18.reuse, RZ ;  /* 0x0000001208107210 */ /* 0x082fe20007fbe0ff */
[C---:B------:R-:W-:Y:S01]  /*7020*/  IMAD R6, R3.reuse, 0x21a, RZ ;  /* 0x0000021a03067824 */ /* 0x040fe200078e02ff */
[----:B------:R1:W-:Y:S01]  /*7030*/  STL.64 [R1+0x1230], R22 ;  /* 0x0012301601007387 */ /* 0x0003e20000100a00 */
[----:B------:R-:W-:Y:S01]  /*7040*/  IMAD R11, R3, 0x220, RZ ;  /* 0x00000220030b7824 */ /* 0x000fe200078e02ff */
[----:B------:R-:W-:Y:S02]  /*7050*/  LEA.HI.X.SX32 R17, R24, R19, 0x1, P5 ;  /* 0x0000001318117211 */ /* 0x000fe400028f0eff */
[-C--:B0-----:R-:W-:Y:S02]  /*7060*/  IADD3 R14, P6, R9, R18.reuse, RZ ;  /* 0x00000012090e7210 */ /* 0x081fe40007fde0ff */
[----:B------:R-:W-:-:S02]  /*7070*/  IADD3 R12, P3, R6, R18, RZ ;  /* 0x00000012060c7210 */ /* 0x000fc40007f7e0ff */
[-C--:B------:R-:W-:Y:S02]  /*7080*/  LEA.HI.X.SX32 R15, R8, R19.reuse, 0x1, P6 ;  /* 0x00000013080f7211 */ /* 0x080fe400030f0eff */
[----:B-1----:R-:W-:Y:S01]  /*7090*/  IADD3 R22, P4, R10, R18, RZ ;  /* 0x000000120a167210 */ /* 0x002fe20007f9e0ff */
[----:B------:R-:W-:Y:S01]  /*70a0*/  IMAD R10, R3, 0x10e, RZ ;  /* 0x0000010e030a7824 */ /* 0x000fe200078e02ff */
[----:B------:R-:W-:Y:S01]  /*70b0*/  LEA.HI.X.SX32 R21, R9, R19, 0x1, P1 ;  /* 0x0000001309157211 */ /* 0x000fe200008f0eff */
[C---:B------:R-:W-:Y:S01]  /*70c0*/  IMAD R6, R3.reuse, 0x21c, RZ ;  /* 0x0000021c03067824 */ /* 0x040fe200078e02ff */
[----:B------:R0:W-:Y:S01]  /*70d0*/  STL.64 [R1+0x1868], R16 ;  /* 0x0018681001007387 */ /* 0x0001e20000100a00 */
[----:B------:R-:W-:-:S03]  /*70e0*/  IMAD R9, R3, 0x10d, RZ ;  /* 0x0000010d03097824 */ /* 0x000fc600078e02ff */
[----:B------:R1:W-:Y:S01]  /*70f0*/  STL.64 [R1+0x1650], R14 ;  /* 0x0016500e01007387 */ /* 0x0003e20000100a00 */
[-C--:B------:R-:W-:Y:S02]  /*7100*/  IADD3 R6, P2, R6, R18.reuse, RZ ;  /* 0x0000001206067210 */ /* 0x080fe40007f5e0ff */
[-C--:B------:R-:W-:Y:S02]  /*7110*/  LEA.HI.X.SX32 R13, R9, R19.reuse, 0x1, P3 ;  /* 0x00000013090d7211 */ /* 0x080fe400018f0eff */
[-C--:B0-----:R-:W-:Y:S01]  /*7120*/  IADD3 R16, P5, R11, R18.reuse, RZ ;  /* 0x000000120b107210 */ /* 0x081fe20007fbe0ff */
[----:B------:R-:W-:Y:S01]  /*7130*/  IMAD R11, R3, 0x87, RZ ;  /* 0x00000087030b7824 */ /* 0x000fe200078e02ff */
[C---:B-1----:R-:W-:Y:S01]  /*7140*/  IADD3 R14, P6, R10.reuse, R18, RZ ;  /* 0x000000120a0e7210 */ /* 0x042fe20007fde0ff */
[----:B------:R-:W-:Y:S01]  /*7150*/  STL.64 [R1+0x1228], R20 ;  /* 0x0012281401007387 */ /* 0x000fe20000100a00 */
[-C--:B------:R-:W-:Y:S02]  /*7160*/  LEA.HI.X.SX32 R7, R10, R19.reuse, 0x1, P2 ;  /* 0x000000130a077211 */ /* 0x080fe400010f0eff */
[----:B------:R-:W-:Y:S01]  /*7170*/  LEA.HI.X.SX32 R15, R11, R19, 0x1, P6 ;  /* 0x000000130b0f7211 */ /* 0x000fe200030f0eff */
[----:B------:R0:W-:Y:S01]  /*7180*/  STL.64 [R1+0x1220], R12 ;  /* 0x0012200c01007387 */ /* 0x0001e20000100a00 */
[----:B------:R-:W-:-:S03]  /*7190*/  IMAD R25, R3, 0x10f, RZ ;  /* 0x0000010f03197824 */ /* 0x000fc600078e02ff */
[----:B------:R1:W-:Y:S01]  /*71a0*/  STL.64 [R1+0x1648], R14 ;  /* 0x0016480e01007387 */ /* 0x0003e20000100a00 */
[----:B------:R-:W-:-:S03]  /*71b0*/  IMAD R24, R3, 0x44, RZ ;  /* 0x0000004403187824 */ /* 0x000fc600078e02ff */
[----:B------:R2:W-:Y:S01]  /*71c0*/  STL.64 [R1+0x1218], R6 ;  /* 0x0012180601007387 */ /* 0x0005e20000100a00 */
[----:B0-----:R-:W-:Y:S01]  /*71d0*/  IMAD R12, R3, 0x22, RZ ;  /* 0x00000022030c7824 */ /* 0x001fe200078e02ff */
[----:B------:R-:W-:-:S04]  /*71e0*/  LEA.HI.X.SX32 R23, R25, R19, 0x1, P4 ;  /* 0x0000001319177211 */ /* 0x000fc800020f0eff */
[-C--:B-1----:R-:W-:Y:S01]  /*71f0*/  IADD3 R14, P6, R12, R18.reuse, RZ ;  /* 0x000000120c0e7210 */ /* 0x082fe20007fde0ff */
[C---:B--2---:R-:W-:Y:S01]  /*7200*/  IMAD R6, R3.reuse, 0x11, RZ ;  /* 0x0000001103067824 */ /* 0x044fe200078e02ff */
[----:B------:R-:W-:Y:S01]  /*7210*/  IADD3 R10, P2, R24, R18, RZ ;  /* 0x00000012180a7210 */ /* 0x000fe20007f5e0ff */
[----:B------:R-:W-:-:S03]  /*7220*/  IMAD R13, R3, 0x110, RZ ;  /* 0x00000110030d7824 */ /* 0x000fc600078e02ff */
[-C--:B------:R-:W-:Y:S01]  /*7230*/  LEA.HI.X.SX32 R15, R6, R19.reuse, 0x1, P6 ;  /* 0x00000013060f7211 */ /* 0x080fe200030f0eff */
[C---:B------:R-:W-:Y:S01]  /*7240*/  IMAD R7, R3.reuse, 0x88, RZ ;  /* 0x0000008803077824 */ /* 0x040fe200078e02ff */
[----:B------:R0:W-:Y:S01]  /*7250*/  STL.64 [R1+0x1210], R22 ;  /* 0x0012101601007387 */ /* 0x0001e20000100a00 */
[----:B------:R-:W-:Y:S01]  /*7260*/  LEA.HI.X.SX32 R11, R12, R19, 0x1, P2 ;  /* 0x000000130c0b7211 */ /* 0x000fe200010f0eff */
[C---:B------:R-:W-:Y:S02]  /*7270*/  IMAD R8, R3.reuse, 0x222, RZ ;  /* 0x0000022203087824 */ /* 0x040fe400078e02ff */
[----:B------:R1:W-:Y:S01]  /*7280*/  STL.64 [R1+0x19f8], R14 ;  /* 0x0019f80e01007387 */ /* 0x0003e20000100a00 */
[----:B------:R-:W-:Y:S02]  /*7290*/  IMAD R6, R3, 0x226, RZ ;  /* 0x0000022603067824 */ /* 0x000fe400078e02ff */
[-C--:B------:R-:W-:Y:S01]  /*72a0*/  IADD3 R20, P1, R8, R18.reuse, RZ ;  /* 0x0000001208147210 */ /* 0x080fe20007f3e0ff */
[----:B------:R2:W-:Y:S01]  /*72b0*/  STL.64 [R1+0x1970], R10 ;  /* 0x0019700a01007387 */ /* 0x0005e20000100a00 */
[----:B0-----:R-:W-:-:S02]  /*72c0*/  IADD3 R22, P4, R7, R18, RZ ;  /* 0x0000001207167210 */ /* 0x001fc40007f9e0ff */
[-C--:B-1----:R-:W-:Y:S02]  /*72d0*/  IADD3 R14, P6, R13, R18.reuse, RZ ;  /* 0x000000120d0e7210 */ /* 0x082fe40007fde0ff */
[-C--:B------:R-:W-:Y:S02]  /*72e0*/  LEA.HI.X.SX32 R23, R24, R19.reuse, 0x1, P4 ;  /* 0x0000001318177211 */ /* 0x080fe400020f0eff */
[-C--:B------:R-:W-:Y:S01]  /*72f0*/  LEA.HI.X.SX32 R15, R7, R19.reuse, 0x1, P6 ;  /* 0x00000013070f7211 */ /* 0x080fe200030f0eff */
[C---:B------:R-:W-:Y:S01]  /*7300*/  IMAD R7, R3.reuse, 0x111, RZ ;  /* 0x0000011103077824 */ /* 0x040fe200078e02ff */
[----:B--2---:R-:W-:Y:S01]  /*7310*/  IADD3 R10, P2, R6, R18, RZ ;  /* 0x00000012060a7210 */ /* 0x004fe20007f5e0ff */
[----:B------:R-:W-:Y:S01]  /*7320*/  IMAD R6, R3, 0x112, RZ ;  /* 0x0000011203067824 */ /* 0x000fe200078e02ff */
[----:B------:R-:W-:Y:S02]  /*7330*/  STL.64 [R1+0x1860], R22 ;  /* 0x0018601601007387 */ /* 0x000fe40000100a00 */
[----:B------:R-:W-:Y:S01]  /*7340*/  LEA.HI.X.SX32 R21, R7, R19, 0x1, P1 ;  /* 0x0000001307157211 */ /* 0x000fe200008f0eff */
[C---:B------:R-:W-:Y:S01]  /*7350*/  IMAD R7, R3.reuse, 0x89, RZ ;  /* 0x0000008903077824 */ /* 0x040fe200078e02ff */
[----:B------:R0:W-:Y:S01]  /*7360*/  STL.64 [R1+0x1640], R14 ;  /* 0x0016400e01007387 */ /* 0x0001e20000100a00 */
[----:B------:R-:W-:-:S02]  /*7370*/  IMAD R8, R3, 0x224, RZ ;  /* 0x0000022403087824 */ /* 0x000fc400078e02ff */
[----:B------:R-:W-:Y:S01]  /*7380*/  IMAD R12, R3, 0x228, RZ ;  /* 0x00000228030c7824 */ /* 0x000fe200078e02ff */
[-C--:B------:R-:W-:Y:S02]  /*7390*/  LEA.HI.X.SX32 R17, R13, R19.reuse, 0x1, P5 ;  /* 0x000000130d117211 */ /* 0x080fe400028f0eff */
[-C--:B------:R-:W-:Y:S02]  /*73a0*/  IADD3 R8, P3, R8, R18.reuse, RZ ;  /* 0x0000001208087210 */ /* 0x080fe40007f7e0ff */
[-C--:B0-----:R-:W-:Y:S02]  /*73b0*/  IADD3 R14, P6, R6, R18.reuse, RZ ;  /* 0x00000012060e7210 */ /* 0x081fe40007fde0ff */
[----:B------:R-:W-:Y:S02]  /*73c0*/  IADD3 R22, P4, R12, R18, RZ ;  /* 0x000000120c167210 */ /* 0x000fe40007f9e0ff */
[----:B------:R-:W-:Y:S01]  /*73d0*/  LEA.HI.X.SX32 R15, R7, R19, 0x1, P6 ;  /* 0x00000013070f7211 */ /* 0x000fe200030f0eff */
[----:B------:R-:W-:-:S02]  /*73e0*/  IMAD R7, R3, 0x113, RZ ;  /* 0x0000011303077824 */ /* 0x000fc400078e02ff */
[C---:B------:R-:W-:Y:S02]  /*73f0*/  IMAD R12, R3.reuse, 0x22a, RZ ;  /* 0x0000022a030c7824 */ /* 0x040fe400078e02ff */
[----:B------:R-:W-:Y:S01]  /*7400*/  IMAD R13, R3, 0x22c, RZ ;  /* 0x0000022c030d7824 */ /* 0x000fe200078e02ff */
[-C--:B------:R-:W-:Y:S01]  /*7410*/  LEA.HI.X.SX32 R9, R6, R19.reuse, 0x1, P3 ;  /* 0x0000001306097211 */ /* 0x080fe200018f0eff */
[----:B------:R0:W-:Y:S01]  /*7420*/  STL.64 [R1+0x1208], R16 ;  /* 0x0012081001007387 */ /* 0x0001e20000100a00 */
[----:B------:R-:W-:-:S03]  /*7430*/  LEA.HI.X.SX32 R11, R7, R19, 0x1, P2 ;  /* 0x00000013070b7211 */ /* 0x000fc600010f0eff */
[----:B------:R1:W-:Y:S04]  /*7440*/  STL.64 [R1+0x1200], R20 ;  /* 0x0012001401007387 */ /* 0x0003e80000100a00 */
[----:B------:R2:W-:Y:S01]  /*7450*/  STL.64 [R1+0x1638], R14 ;  /* 0x0016380e01007387 */ /* 0x0005e20000100a00 */
[-C--:B0-----:R-:W-:Y:S01]  /*7460*/  IADD3 R16, P5, R12, R18.reuse, RZ ;  /* 0x000000120c107210 */ /* 0x081fe20007fbe0ff */
[----:B------:R-:W-:Y:S02]  /*7470*/  IMAD R12, R3, 0x8a, RZ ;  /* 0x0000008a030c7824 */ /* 0x000fe400078e02ff */
[----:B------:R0:W-:Y:S01]  /*7480*/  STL.64 [R1+0x11f8], R8 ;  /* 0x0011f80801007387 */ /* 0x0001e20000100a00 */
[----:B-1----:R-:W-:Y:S01]  /*7490*/  IADD3 R20, P1, R13, R18, RZ ;  /* 0x000000120d147210 */ /* 0x002fe20007f3e0ff */
[----:B------:R-:W-:-:S02]  /*74a0*/  IMAD R13, R3, 0x114, RZ ;  /* 0x00000114030d7824 */ /* 0x000fc400078e02ff */
[----:B------:R1:W-:Y:S01]  /*74b0*/  STL.64 [R1+0x11f0], R10 ;  /* 0x0011f00a01007387 */ /* 0x0003e20000100a00 */
[-C--:B------:R-:W-:Y:S01]  /*74c0*/  IADD3 R24, P6, R12, R18.reuse, RZ ;  /* 0x000000120c187210 */ /* 0x080fe20007fde0ff */
[----:B--2---:R-:W-:Y:S01]  /*74d0*/  IMAD R15, R3, 0x116, RZ ;  /* 0x00000116030f7824 */ /* 0x004fe200078e02ff */
[----:B0-----:R-:W-:Y:S01]  /*74e0*/  IADD3 R8, P3, R13, R18, RZ ;  /* 0x000000120d087210 */ /* 0x001fe20007f7e0ff */
[----:B-1----:R-:W-:-:S03]  /*74f0*/  IMAD R11, R3, 0x45, RZ ;  /* 0x00000045030b7824 */ /* 0x002fc600078e02ff */
[-C--:B------:R-:W-:Y:S02]  /*7500*/  LEA.HI.X.SX32 R9, R12, R19.reuse, 0x1, P3 ;  /* 0x000000130c097211 */ /* 0x080fe400018f0eff */
[-C--:B------:R-:W-:Y:S02]  /*7510*/  LEA.HI.X.SX32 R25, R11, R19.reuse, 0x1, P6 ;  /* 0x000000130b197211 */ /* 0x080fe400030f0eff */
[----:B------:R-:W-:Y:S01]  /*7520*/  LEA.HI.X.SX32 R23, R13, R19, 0x1, P4 ;  /* 0x000000130d177211 */ /* 0x000fe200020f0eff */
[C---:B------:R-:W-:Y:S02]  /*7530*/  IMAD R13, R3.reuse, 0x115, RZ ;  /* 0x00000115030d7824 */ /* 0x040fe400078e02ff */
[----:B------:R-:W-:Y:S01]  /*7540*/  STL.64 [R1+0x1858], R24 ;  /* 0x0018581801007387 */ /* 0x000fe20000100a00 */
[----:B------:R-:W-:-:S03]  /*7550*/  IMAD R14, R3, 0x8b, RZ ;  /* 0x0000008b030e7824 */ /* 0x000fc600078e02ff */
[----:B------:R0:W-:Y:S01]  /*7560*/  STL.64 [R1+0x1630], R8 ;  /* 0x0016300801007387 */ /* 0x0001e20000100a00 */
[----:B------:R-:W-:Y:S01]  /*7570*/  LEA.HI.X.SX32 R17, R13, R19, 0x1, P5 ;  /* 0x000000130d117211 */ /* 0x000fe200028f0eff */
[----:B------:R-:W-:Y:S02]  /*7580*/  IMAD R6, R3, 0x22e, RZ ;  /* 0x0000022e03067824 */ /* 0x000fe400078e02ff */
[----:B------:R-:W-:Y:S01]  /*7590*/  STL.64 [R1+0x11e8], R22 ;  /* 0x0011e81601007387 */ /* 0x000fe20000100a00 */
[----:B0-----:R-:W-:-:S04]  /*75a0*/  IADD3 R8, P3, R15, R18, RZ ;  /* 0x000000120f087210 */ /* 0x001fc80007f7e0ff */
[----:B------:R-:W-:Y:S01]  /*75b0*/  LEA.HI.X.SX32 R9, R14, R19, 0x1, P3 ;  /* 0x000000130e097211 */ /* 0x000fe200018f0eff */
[----:B------:R-:W-:Y:S01]  /*75c0*/  STL.64 [R1+0x11e0], R16 ;  /* 0x0011e01001007387 */ /* 0x000fe20000100a00 */
[----:B------:R-:W-:-:S03]  /*75d0*/  IADD3 R6, P2, R6, R18, RZ ;  /* 0x0000001206067210 */ /* 0x000fc60007f5e0ff */
[----:B------:R0:W-:Y:S01]  /*75e0*/  STL.64 [R1+0x1628], R8 ;  /* 0x0016280801007387 */ /* 0x0001e20000100a00 */
[----:B------:R-:W-:Y:S01]  /*75f0*/  IMAD R24, R3, 0x46, RZ ;  /* 0x0000004603187824 */ /* 0x000fe200078e02ff */
[----:B------:R-:W-:Y:S01]  /*7600*/  LEA.HI.X.SX32 R21, R15, R19, 0x1, P1 ;  /* 0x000000130f157211 */ /* 0x000fe200008f0eff */
[C---:B------:R-:W-:Y:S02]  /*7610*/  IMAD R14, R3.reuse, 0x8c, RZ ;  /* 0x0000008c030e7824 */ /* 0x040fe400078e02ff */
[C---:B0-----:R-:W-:Y:S02]  /*7620*/  IMAD R9, R3.reuse, 0x117, RZ ;  /* 0x0000011703097824 */ /* 0x041fe400078e02ff */
[----:B------:R-:W-:-:S03]  /*7630*/  IMAD R8, R3, 0x118, RZ ;  /* 0x0000011803087824 */ /* 0x000fc600078e02ff */
[----:B------:R-:W-:Y:S01]  /*7640*/  LEA.HI.X.SX32 R7, R9, R19, 0x1, P2 ;  /* 0x0000001309077211 */ /* 0x000fe200010f0eff */
[C---:B------:R-:W-:Y:S01]  /*7650*/  IMAD R15, R3.reuse, 0x23, RZ ;  /* 0x00000023030f7824 */ /* 0x040fe200078e02ff */
[----:B------:R-:W-:Y:S01]  /*7660*/  IADD3 R16, P3, R24, R18, RZ ;  /* 0x0000001218107210 */ /* 0x000fe20007f7e0ff */
[----:B------:R0:W-:Y:S01]  /*7670*/  STL.64 [R1+0x11d8], R20 ;  /* 0x0011d81401007387 */ /* 0x0001e20000100a00 */
[----:B------:R-:W-:-:S03]  /*7680*/  IMAD R10, R3, 0x230, RZ ;  /* 0x00000230030a7824 */ /* 0x000fc600078e02ff */
[----:B------:R1:W-:Y:S01]  /*7690*/  STL.64 [R1+0x11d0], R6 ;  /* 0x0011d00601007387 */ /* 0x0003e20000100a00 */
[-C--:B------:R-:W-:Y:S01]  /*76a0*/  LEA.HI.X.SX32 R17, R15, R19.reuse, 0x1, P3 ;  /* 0x000000130f117211 */ /* 0x080fe200018f0eff */
[C---:B------:R-:W-:Y:S01]  /*76b0*/  IMAD R9, R3.reuse, 0x236, RZ ;  /* 0x0000023603097824 */ /* 0x040fe200078e02ff */
[-C--:B0-----:R-:W-:Y:S02]  /*76c0*/  IADD3 R20, P1, R14, R18.reuse, RZ ;  /* 0x000000120e147210 */ /* 0x081fe40007f3e0ff */
[-C--:B-1----:R-:W-:Y:S02]  /*76d0*/  IADD3 R6, P2, R8, R18.reuse, RZ ;  /* 0x0000001208067210 */ /* 0x082fe40007f5e0ff */
[-C--:B------:R-:W-:Y:S02]  /*76e0*/  LEA.HI.X.SX32 R21, R24, R19.reuse, 0x1, P1 ;  /* 0x0000001318157211 */ /* 0x080fe400008f0eff */
[-C--:B------:R-:W-:Y:S01]  /*76f0*/  LEA.HI.X.SX32 R7, R14, R19.reuse, 0x1, P2 ;  /* 0x000000130e077211 */ /* 0x080fe200010f0eff */
[----:B------:R-:W-:Y:S01]  /*7700*/  IMAD R12, R3, 0x232, RZ ;  /* 0x00000232030c7824 */ /* 0x000fe200078e02ff */
[-C--:B------:R-:W-:Y:S01]  /*7710*/  IADD3 R10, P6, R10, R18.reuse, RZ ;  /* 0x000000120a0a7210 */ /* 0x080fe20007fde0ff */
[----:B------:R0:W-:Y:S03]  /*7720*/  STL.64 [R1+0x1968], R16 ;  /* 0x0019681001007387 */ /* 0x0001e60000100a00 */
[----:B------:R-:W-:Y:S01]  /*7730*/  LEA.HI.X.SX32 R11, R8, R19, 0x1, P6 ;  /* 0x00000013080b7211 */ /* 0x000fe200030f0eff */
[----:B------:R-:W-:Y:S01]  /*7740*/  STL.64 [R1+0x1850], R20 ;  /* 0x0018501401007387 */ /* 0x000fe20000100a00 */
[----:B------:R-:W-:-:S03]  /*7750*/  IADD3 R22, P4, R12, R18, RZ ;  /* 0x000000120c167210 */ /* 0x000fc60007f9e0ff */
[----:B------:R1:W-:Y:S01]  /*7760*/  STL.64 [R1+0x1620], R6 ;  /* 0x0016200601007387 */ /* 0x0003e20000100a00 */
[----:B------:R-:W-:Y:S01]  /*7770*/  IMAD R12, R3, 0x234, RZ ;  /* 0x00000234030c7824 */ /* 0x000fe200078e02ff */
[-C--:B0-----:R-:W-:Y:S01]  /*7780*/  IADD3 R16, P3, R9, R18.reuse, RZ ;  /* 0x0000001209107210 */ /* 0x081fe20007f7e0ff */
[C---:B------:R-:W-:Y:S01]  /*7790*/  IMAD R9, R3.reuse, 0x11a, RZ ;  /* 0x0000011a03097824 */ /* 0x040fe200078e02ff */
[----:B------:R0:W-:Y:S01]  /*77a0*/  STL.64 [R1+0x11c8], R10 ;  /* 0x0011c80a01007387 */ /* 0x0001e20000100a00 */
[C---:B------:R-:W-:Y:S02]  /*77b0*/  IMAD R15, R3.reuse, 0x238, RZ ;  /* 0x00000238030f7824 */ /* 0x040fe400078e02ff */
[C---:B-1----:R-:W-:Y:S02]  /*77c0*/  IMAD R6, R3.reuse, 0x23a, RZ ;  /* 0x0000023a03067824 */ /* 0x042fe400078e02ff */
[----:B------:R-:W-:Y:S01]  /*77d0*/  IMAD R7, R3, 0x119, RZ ;  /* 0x0000011903077824 */ /* 0x000fe200078e02ff */
[-C--:B------:R-:W-:Y:S01]  /*77e0*/  IADD3 R14, P2, R9, R18.reuse, RZ ;  /* 0x00000012090e7210 */ /* 0x080fe20007f5e0ff */
[C---:B------:R-:W-:Y:S01]  /*77f0*/  IMAD R8, R3.reuse, 0x8d, RZ ;  /* 0x0000008d03087824 */ /* 0x040fe200078e02ff */
[----:B0-----:R-:W-:Y:S01]  /*7800*/  IADD3 R10, P6, R6, R18, RZ ;  /* 0x00000012060a7210 */ /* 0x001fe20007fde0ff */
[----:B------:R-:W-:Y:S01]  /*7810*/  IMAD R6, R3, 0x23c, RZ ;  /* 0x0000023c03067824 */ /* 0x000fe200078e02ff */
[----:B------:R-:W-:-:S02]  /*7820*/  LEA.HI.X.SX32 R23, R7, R19, 0x1, P4 ;  /* 0x0000001307177211 */ /* 0x000fc400020f0eff */
[-C--:B------:R-:W-:Y:S02]  /*7830*/  IADD3 R12, P5, R12, R18.reuse, RZ ;  /* 0x000000120c0c7210 */ /* 0x080fe40007fbe0ff */
[-C--:B------:R-:W-:Y:S01]  /*7840*/  IADD3 R20, P1, R15, R18.reuse, RZ ;  /* 0x000000120f147210 */ /* 0x080fe20007f3e0ff */
[----:B------:R0:W-:Y:S01]  /*7850*/  STL.64 [R1+0x11c0], R22 ;  /* 0x0011c01601007387 */ /* 0x0001e20000100a00 */
[-C--:B------:R-:W-:Y:S01]  /*7860*/  LEA.HI.X.SX32 R15, R8, R19.reuse, 0x1, P2 ;  /* 0x00000013080f7211 */ /* 0x080fe200010f0eff */
[----:B------:R-:W-:Y:S01]  /*7870*/  IMAD R7, R3, 0x8e, RZ ;  /* 0x0000008e03077824 */ /* 0x000fe200078e02ff */
[-C--:B------:R-:W-:Y:S01]  /*7880*/  LEA.HI.X.SX32 R13, R9, R19.reuse, 0x1, P5 ;  /* 0x00000013090d7211 */ /* 0x080fe200028f0eff */
[C---:B------:R-:W-:Y:S02]  /*7890*/  IMAD R8, R3.reuse, 0x11b, RZ ;  /* 0x0000011b03087824 */ /* 0x040fe400078e02ff */
[----:B------:R1:W-:Y:S01]  /*78a0*/  STL.64 [R1+0x1618], R14 ;  /* 0x0016180e01007387 */ /* 0x0003e20000100a00 */
[C---:B------:R-:W-:Y:S01]  /*78b0*/  IMAD R24, R3.reuse, 0x47, RZ ;  /* 0x0000004703187824 */ /* 0x040fe200078e02ff */
[----:B0-----:R-:W-:Y:S01]  /*78c0*/  IADD3 R22, P4, R6, R18, RZ ;  /* 0x0000001206167210 */ /* 0x001fe20007f9e0ff */
[----:B------:R-:W-:Y:S01]  /*78d0*/  IMAD R6, R3, 0x11c, RZ ;  /* 0x0000011c03067824 */ /* 0x000fe200078e02ff */
[----:B------:R0:W-:Y:S01]  /*78e0*/  STL.64 [R1+0x11b8], R12 ;  /* 0x0011b80c01007387 */ /* 0x0001e20000100a00 */
[----:B------:R-:W-:-:S02]  /*78f0*/  LEA.HI.X.SX32 R17, R8, R19, 0x1, P3 ;  /* 0x0000001308117211 */ /* 0x000fc400018f0eff */
[-C--:B-1----:R-:W-:Y:S01]  /*7900*/  IADD3 R14, P2, R7, R18.reuse, RZ ;  /* 0x00000012070e7210 */ /* 0x082fe20007f5e0ff */
[----:B------:R-:W-:Y:S01]  /*7910*/  IMAD R9, R3, 0x23e, RZ ;  /* 0x0000023e03097824 */ /* 0x000fe200078e02ff */
[-C--:B------:R-:W-:Y:S02]  /*7920*/  LEA.HI.X.SX32 R21, R6, R19.reuse, 0x1, P1 ;  /* 0x0000001306157211 */ /* 0x080fe400008f0eff */
[-C--:B------:R-:W-:Y:S02]  /*7930*/  LEA.HI.X.SX32 R15, R24, R19.reuse, 0x1, P2 ;  /* 0x00000013180f7211 */ /* 0x080fe400010f0eff */
[----:B0-----:R-:W-:Y:S01]  /*7940*/  IADD3 R12, P5, R6, R18, RZ ;  /* 0x00000012060c7210 */ /* 0x001fe20007fbe0ff */
[----:B------:R0:W-:Y:S03]  /*7950*/  STL.64 [R1+0x11b0], R16 ;  /* 0x0011b01001007387 */ /* 0x0001e60000100a00 */
[----:B------:R-:W-:Y:S01]  /*7960*/  LEA.HI.X.SX32 R13, R7, R19, 0x1, P5 ;  /* 0x00000013070d7211 */ /* 0x000fe200028f0eff */
[C---:B------:R-:W-:Y:S01]  /*7970*/  IMAD R7, R3.reuse, 0x242, RZ ;  /* 0x0000024203077824 */ /* 0x040fe200078e02ff */
[----:B------:R1:W-:Y:S01]  /*7980*/  STL.64 [R1+0x1848], R14 ;  /* 0x0018480e01007387 */ /* 0x0003e20000100a00 */
[----:B------:R-:W-:-:S02]  /*7990*/  IMAD R8, R3, 0x240, RZ ;  /* 0x0000024003087824 */ /* 0x000fc400078e02ff */
[----:B------:R-:W-:Y:S01]  /*79a0*/  IMAD R6, R3, 0x11d, RZ ;  /* 0x0000011d03067824 */ /* 0x000fe200078e02ff */
[----:B------:R2:W-:Y:S01]  /*79b0*/  STL.64 [R1+0x1610], R12 ;  /* 0x0016100c01007387 */ /* 0x0005e20000100a00 */
[-C--:B0-----:R-:W-:Y:S01]  /*79c0*/  IADD3 R16, P3, R9, R18.reuse, RZ ;  /* 0x0000001209107210 */ /* 0x081fe20007f7e0ff */
[C---:B------:R-:W-:Y:S02]  /*79d0*/  IMAD R9, R3.reuse, 0x11e, RZ ;  /* 0x0000011e03097824 */ /* 0x040fe400078e02ff */
[----:B------:R0:W-:Y:S01]  /*79e0*/  STL.64 [R1+0x11a8], R20 ;  /* 0x0011a81401007387 */ /* 0x0001e20000100a00 */
[----:B------:R-:W-:Y:S02]  /*79f0*/  LEA.HI.X.SX32 R11, R6, R19, 0x1, P6 ;  /* 0x00000013060b7211 */ /* 0x000fe400030f0eff */
[-C--:B-1----:R-:W-:Y:S01]  /*7a00*/  IADD3 R14, P2, R8, R18.reuse, RZ ;  /* 0x00000012080e7210 */ /* 0x082fe20007f5e0ff */
[----:B------:R-:W-:Y:S01]  /*7a10*/  IMAD R8, R3, 0x244, RZ ;  /* 0x0000024403087824 */ /* 0x000fe200078e02ff */
[----:B--2---:R-:W-:-:S02]  /*7a20*/  IADD3 R12, P5, R9, R18, RZ ;  /* 0x00000012090c7210 */ /* 0x004fc40007fbe0ff */
[-C--:B0-----:R-:W-:Y:S01]  /*7a30*/  IADD3 R20, P1, R7, R18.reuse, RZ ;  /* 0x0000001207147210 */ /* 0x081fe20007f3e0ff */
[C---:B------:R-:W-:Y:S01]  /*7a40*/  IMAD R7, R3.reuse, 0x8f, RZ ;  /* 0x0000008f03077824 */ /* 0x040fe200078e02ff */
[----:B------:R0:W-:Y:S01]  /*7a50*/  STL.64 [R1+0x11a0], R10 ;  /* 0x0011a00a01007387 */ /* 0x0001e20000100a00 */
[----:B------:R-:W-:Y:S01]  /*7a60*/  IMAD R6, R3, 0x12, RZ ;  /* 0x0000001203067824 */ /* 0x000fe200078e02ff */
[-C--:B------:R-:W-:Y:S02]  /*7a70*/  LEA.HI.X.SX32 R23, R9, R19.reuse, 0x1, P4 ;  /* 0x0000001309177211 */ /* 0x080fe400020f0eff */
[-C--:B------:R-:W-:Y:S01]  /*7a80*/  LEA.HI.X.SX32 R13, R7, R19.reuse, 0x1, P5 ;  /* 0x00000013070d7211 */ /* 0x080fe200028f0eff */
[C---:B------:R-:W-:Y:S02]  /*7a90*/  IMAD R7, R3.reuse, 0x11f, RZ ;  /* 0x0000011f03077824 */ /* 0x040fe400078e02ff */
[C---:B------:R-:W-:Y:S01]  /*7aa0*/  IMAD R25, R3.reuse, 0x9, RZ ;  /* 0x0000000903197824 */ /* 0x040fe200078e02ff */
[----:B0-----:R-:W-:Y:S01]  /*7ab0*/  IADD3 R10, P6, R8, R18, RZ ;  /* 0x00000012080a7210 */ /* 0x001fe20007fde0ff */
[----:B------:R-:W-:Y:S01]  /*7ac0*/  IMAD R8, R3, 0x24, RZ ;  /* 0x0000002403087824 */ /* 0x000fe200078e02ff */
[----:B------:R0:W-:Y:S01]  /*7ad0*/  STL.64 [R1+0x1608], R12 ;  /* 0x0016080c01007387 */ /* 0x0001e20000100a00 */
[----:B------:R-:W-:Y:S01]  /*7ae0*/  LEA.HI.X.SX32 R17, R7, R19, 0x1, P3 ;  /* 0x0000001307117211 */ /* 0x000fe200018f0eff */
[----:B------:R-:W-:-:S02]  /*7af0*/  IMAD R24, R3, 0x48, RZ ;  /* 0x0000004803187824 */ /* 0x000fc400078e02ff */
[----:B------:R1:W-:Y:S01]  /*7b00*/  STL.64 [R1+0x1198], R22 ;  /* 0x0011981601007387 */ /* 0x0003e20000100a00 */
[----:B------:R-:W-:Y:S01]  /*7b10*/  IMAD R9, R3, 0x120, RZ ;  /* 0x0000012003097824 */ /* 0x000fe200078e02ff */
[-C--:B0-----:R-:W-:Y:S02]  /*7b20*/  IADD3 R12, P5, R6, R18.reuse, RZ ;  /* 0x00000012060c7210 */ /* 0x081fe40007fbe0ff */
[----:B-1----:R-:W-:Y:S02]  /*7b30*/  IADD3 R22, P4, R8, R18, RZ ;  /* 0x0000001208167210 */ /* 0x002fe40007f9e0ff */
[-C--:B------:R-:W-:Y:S01]  /*7b40*/  LEA.HI.X.SX32 R13, R25, R19.reuse, 0x1, P5 ;  /* 0x00000013190d7211 */ /* 0x080fe200028f0eff */
[----:B------:R0:W-:Y:S01]  /*7b50*/  STL.64 [R1+0x1190], R16 ;  /* 0x0011901001007387 */ /* 0x0001e20000100a00 */
[----:B------:R-:W-:Y:S01]  /*7b60*/  LEA.HI.X.SX32 R23, R6, R19, 0x1, P4 ;  /* 0x0000001306177211 */ /* 0x000fe200020f0eff */
[C---:B------:R-:W-:Y:S02]  /*7b70*/  IMAD R7, R3.reuse, 0x90, RZ ;  /* 0x0000009003077824 */ /* 0x040fe400078e02ff */
[----:B------:R1:W-:Y:S01]  /*7b80*/  STL.64 [R1+0x1a38], R12 ;  /* 0x001a380c01007387 */ /* 0x0003e20000100a00 */
[----:B------:R-:W-:-:S03]  /*7b90*/  IMAD R6, R3, 0x246, RZ ;  /* 0x0000024603067824 */ /* 0x000fc600078e02ff */
[----:B------:R2:W-:Y:S01]  /*7ba0*/  STL.64 [R1+0x19f0], R22 ;  /* 0x0019f01601007387 */ /* 0x0005e20000100a00 */
[----:B0-----:R-:W-:-:S04]  /*7bb0*/  IADD3 R16, P3, R24, R18, RZ ;  /* 0x0000001218107210 */ /* 0x001fc80007f7e0ff */
[-C--:B------:R-:W-:Y:S02]  /*7bc0*/  LEA.HI.X.SX32 R17, R8, R19.reuse, 0x1, P3 ;  /* 0x0000001308117211 */ /* 0x080fe400018f0eff */
[-C--:B-1----:R-:W-:Y:S02]  /*7bd0*/  IADD3 R12, P5, R7, R18.reuse, RZ ;  /* 0x00000012070c7210 */ /* 0x082fe40007fbe0ff */
[-C--:B--2---:R-:W-:Y:S01]  /*7be0*/  IADD3 R22, P4, R9, R18.reuse, RZ ;  /* 0x0000001209167210 */ /* 0x084fe20007f9e0ff */
[----:B------:R0:W-:Y:S01]  /*7bf0*/  STL.64 [R1+0x1960], R16 ;  /* 0x0019601001007387 */ /* 0x0001e20000100a00 */
[-C--:B------:R-:W-:Y:S02]  /*7c00*/  LEA.HI.X.SX32 R13, R24, R19.reuse, 0x1, P5 ;  /* 0x00000013180d7211 */ /* 0x080fe400028f0eff */
[-C--:B------:R-:W-:Y:S01]  /*7c10*/  LEA.HI.X.SX32 R23, R7, R19.reuse, 0x1, P4 ;  /* 0x0000001307177211 */ /* 0x080fe200020f0eff */
[C---:B------:R-:W-:Y:S02]  /*7c20*/  IMAD R7, R3.reuse, 0x121, RZ ;  /* 0x0000012103077824 */ /* 0x040fe400078e02ff */
[C---:B------:R-:W-:Y:S01]  /*7c30*/  IMAD R8, R3.reuse, 0x248, RZ ;  /* 0x0000024803087824 */ /* 0x040fe200078e02ff */
[----:B------:R1:W-:Y:S01]  /*7c40*/  STL.64 [R1+0x1840], R12 ;  /* 0x0018400c01007387 */ /* 0x0003e20000100a00 */
[-C--:B0-----:R-:W-:Y:S01]  /*7c50*/  IADD3 R16, P3, R6, R18.reuse, RZ ;  /* 0x0000001206107210 */ /* 0x081fe20007f7e0ff */
[----:B------:R-:W-:Y:S01]  /*7c60*/  IMAD R6, R3, 0x122, RZ ;  /* 0x0000012203067824 */ /* 0x000fe200078e02ff */
[-C--:B------:R-:W-:Y:S01]  /*7c70*/  LEA.HI.X.SX32 R21, R7, R19.reuse, 0x1, P1 ;  /* 0x0000001307157211 */ /* 0x080fe200008f0eff */
[----:B------:R0:W-:Y:S01]  /*7c80*/  STL.64 [R1+0x1600], R22 ;  /* 0x0016001601007387 */ /* 0x0001e20000100a00 */
[----:B------:R-:W-:Y:S01]  /*7c90*/  LEA.HI.X.SX32 R15, R9, R19, 0x1, P2 ;  /* 0x00000013090f7211 */ /* 0x000fe200010f0eff */
[C---:B------:R-:W-:Y:S01]  /*7ca0*/  IMAD R7, R3.reuse, 0x91, RZ ;  /* 0x0000009103077824 */ /* 0x040fe200078e02ff */
[----:B-1----:R-:W-:Y:S01]  /*7cb0*/  IADD3 R12, P5, R8, R18, RZ ;  /* 0x00000012080c7210 */ /* 0x002fe20007fbe0ff */
[----:B------:R-:W-:-:S02]  /*7cc0*/  IMAD R8, R3, 0x24a, RZ ;  /* 0x0000024a03087824 */ /* 0x000fc400078e02ff */
[----:B------:R-:W-:Y:S01]  /*7cd0*/  IMAD R9, R3, 0x24c, RZ ;  /* 0x0000024c03097824 */ /* 0x000fe200078e02ff */
[----:B------:R1:W-:Y:S01]  /*7ce0*/  STL.64 [R1+0x1188], R14 ;  /* 0x0011880e01007387 */ /* 0x0003e20000100a00 */
[----:B0-----:R-:W-:-:S03]  /*7cf0*/  IADD3 R22, P4, R6, R18, RZ ;  /* 0x0000001206167210 */ /* 0x001fc60007f9e0ff */
[----:B------:R0:W-:Y:S01]  /*7d00*/  STL.64 [R1+0x1180], R20 ;  /* 0x0011801401007387 */ /* 0x0001e20000100a00 */
[-C--:B------:R-:W-:Y:S02]  /*7d10*/  LEA.HI.X.SX32 R11, R6, R19.reuse, 0x1, P6 ;  /* 0x00000013060b7211 */ /* 0x080fe400030f0eff */
[-C--:B------:R-:W-:Y:S01]  /*7d20*/  LEA.HI.X.SX32 R23, R7, R19.reuse, 0x1, P4 ;  /* 0x0000001307177211 */ /* 0x080fe200020f0eff */
[C---:B------:R-:W-:Y:S01]  /*7d30*/  IMAD R7, R3.reuse, 0x123, RZ ;  /* 0x0000012303077824 */ /* 0x040fe200078e02ff */
[-C--:B-1----:R-:W-:Y:S01]  /*7d40*/  IADD3 R14, P2, R8, R18.reuse, RZ ;  /* 0x00000012080e7210 */ /* 0x082fe20007f5e0ff */
[----:B------:R-:W-:Y:S01]  /*7d50*/  IMAD R8, R3, 0x92, RZ ;  /* 0x0000009203087824 */ /* 0x000fe200078e02ff */
[----:B0-----:R-:W-:Y:S01]  /*7d60*/  IADD3 R20, P1, R9, R18, RZ ;  /* 0x0000001209147210 */ /* 0x001fe20007f3e0ff */
[----:B------:R-:W-:Y:S01]  /*7d70*/  IMAD R9, R3, 0x124, RZ ;  /* 0x0000012403097824 */ /* 0x000fe200078e02ff */
[----:B------:R0:W-:Y:S01]  /*7d80*/  STL.64 [R1+0x15f8], R22 ;  /* 0x0015f81601007387 */ /* 0x0001e20000100a00 */
[----:B------:R-:W-:Y:S01]  /*7d90*/  LEA.HI.X.SX32 R17, R7, R19, 0x1, P3 ;  /* 0x0000001307117211 */ /* 0x000fe200018f0eff */
[----:B------:R-:W-:-:S02]  /*7da0*/  IMAD R24, R3, 0x49, RZ ;  /* 0x0000004903187824 */ /* 0x000fc400078e02ff */
[----:B------:R1:W-:Y:S01]  /*7db0*/  STL.64 [R1+0x1178], R10 ;  /* 0x0011780a01007387 */ /* 0x0003e20000100a00 */
[----:B------:R-:W-:-:S03]  /*7dc0*/  LEA.HI.X.SX32 R13, R9, R19, 0x1, P5 ;  /* 0x00000013090d7211 */ /* 0x000fc600028f0eff */
[----:B------:R2:W-:Y:S01]  /*7dd0*/  STL.64 [R1+0x1170], R16 ;  /* 0x0011701001007387 */ /* 0x0005e20000100a00 */
[-C--:B0-----:R-:W-:Y:S02]  /*7de0*/  IADD3 R22, P4, R8, R18.reuse, RZ ;  /* 0x0000001208167210 */ /* 0x081fe40007f9e0ff */
[-C--:B-1----:R-:W-:Y:S02]  /*7df0*/  IADD3 R10, P6, R9, R18.reuse, RZ ;  /* 0x00000012090a7210 */ /* 0x082fe40007fde0ff */
[-C--:B------:R-:W-:Y:S01]  /*7e00*/  LEA.HI.X.SX32 R23, R24, R19.reuse, 0x1, P4 ;  /* 0x0000001318177211 */ /* 0x080fe200020f0eff */
[C---:B--2---:R-:W-:Y:S01]  /*7e10*/  IMAD R16, R3.reuse, 0x250, RZ ;  /* 0x0000025003107824 */ /* 0x044fe200078e02ff */
[----:B------:R-:W-:Y:S01]  /*7e20*/  LEA.HI.X.SX32 R11, R8, R19, 0x1, P6 ;  /* 0x00000013080b7211 */ /* 0x000fe200030f0eff */
[C---:B------:R-:W-:Y:S02]  /*7e30*/  IMAD R17, R3.reuse, 0x126, RZ ;  /* 0x0000012603117824 */ /* 0x040fe400078e02ff */
[----:B------:R0:W-:Y:S04]  /*7e40*/  STL.64 [R1+0x1838], R22 ;  /* 0x0018381601007387 */ /* 0x0001e80000100a00 */
[----:B------:R1:W-:Y:S04]  /*7e50*/  STL.64 [R1+0x15f0], R10 ;  /* 0x0015f00a01007387 */ /* 0x0003e80000100a00 */
[----:B------:R2:W-:Y:S01]  /*7e60*/  STL.64 [R1+0x1168], R12 ;  /* 0x0011680c01007387 */ /* 0x0005e20000100a00 */
[-C--:B0-----:R-:W-:Y:S01]  /*7e70*/  IADD3 R22, P4, R16, R18.reuse, RZ ;  /* 0x0000001210167210 */ /* 0x081fe20007f9e0ff */
[----:B------:R-:W-:Y:S01]  /*7e80*/  IMAD R16, R3, 0x125, RZ ;  /* 0x0000012503107824 */ /* 0x000fe200078e02ff */
[----:B-1----:R-:W-:Y:S01]  /*7e90*/  IADD3 R10, P6, R17, R18, RZ ;  /* 0x00000012110a7210 */ /* 0x002fe20007fde0ff */
[----:B--2---:R-:W-:-:S03]  /*7ea0*/  IMAD R12, R3, 0x93, RZ ;  /* 0x00000093030c7824 */ /* 0x004fc600078e02ff */
[-C--:B------:R-:W-:Y:S01]  /*7eb0*/  LEA.HI.X.SX32 R15, R16, R19.reuse, 0x1, P2 ;  /* 0x00000013100f7211 */ /* 0x080fe200010f0eff */
[----:B------:R-:W-:Y:S01]  /*7ec0*/  IMAD R6, R3, 0x24e, RZ ;  /* 0x0000024e03067824 */ /* 0x000fe200078e02ff */
[----:B------:R-:W-:-:S03]  /*7ed0*/  LEA.HI.X.SX32 R11, R12, R19, 0x1, P6 ;  /* 0x000000130c0b7211 */ /* 0x000fc600030f0eff */
[----:B------:R-:W-:Y:S01]  /*7ee0*/  STL.64 [R1+0x1160], R14 ;  /* 0x0011600e01007387 */ /* 0x000fe20000100a00 */
[----:B------:R-:W-:-:S03]  /*7ef0*/  IADD3 R6, P3, R6, R18, RZ ;  /* 0x0000001206067210 */ /* 0x000fc60007f7e0ff */
[----:B------:R0:W-:Y:S01]  /*7f00*/  STL.64 [R1+0x15e8], R10 ;  /* 0x0015e80a01007387 */ /* 0x0001e20000100a00 */
[----:B------:R-:W-:Y:S01]  /*7f10*/  IMAD R24, R3, 0x4a, RZ ;  /* 0x0000004a03187824 */ /* 0x000fe200078e02ff */
[----:B------:R-:W-:Y:S01]  /*7f20*/  LEA.HI.X.SX32 R21, R17, R19, 0x1, P1 ;  /* 0x0000001311157211 */ /* 0x000fe200008f0eff */
[C---:B------:R-:W-:Y:S02]  /*7f30*/  IMAD R16, R3.reuse, 0x94, RZ ;  /* 0x0000009403107824 */ /* 0x040fe400078e02ff */
[C---:B------:R-:W-:Y:S02]  /*7f40*/  IMAD R13, R3.reuse, 0x254, RZ ;  /* 0x00000254030d7824 */ /* 0x040fe400078e02ff */
[C---:B0-----:R-:W-:Y:S02]  /*7f50*/  IMAD R11, R3.reuse, 0x127, RZ ;  /* 0x00000127030b7824 */ /* 0x041fe400078e02ff */
[----:B------:R-:W-:-:S03]  /*7f60*/  IMAD R10, R3, 0x128, RZ ;  /* 0x00000128030a7824 */ /* 0x000fc600078e02ff */
[----:B------:R-:W-:Y:S01]  /*7f70*/  LEA.HI.X.SX32 R7, R11, R19, 0x1, P3 ;  /* 0x000000130b077211 */ /* 0x000fe200018f0eff */
[----:B------:R-:W-:Y:S01]  /*7f80*/  IMAD R17, R3, 0x25, RZ ;  /* 0x0000002503117824 */ /* 0x000fe200078e02ff */
[-C--:B------:R-:W-:Y:S01]  /*7f90*/  IADD3 R12, P6, R24, R18.reuse, RZ ;  /* 0x00000012180c7210 */ /* 0x080fe20007fde0ff */
[----:B------:R0:W-:Y:S01]  /*7fa0*/  STL.64 [R1+0x1158], R20 ;  /* 0x0011581401007387 */ /* 0x0001e20000100a00 */
[----:B------:R-:W-:-:S03]  /*7fb0*/  IADD3 R14, P2, R13, R18, RZ ;  /* 0x000000120d0e7210 */ /* 0x000fc60007f5e0ff */
[----:B------:R1:W-:Y:S01]  /*7fc0*/  STL.64 [R1+0x1150], R6 ;  /* 0x0011500601007387 */ /* 0x0003e20000100a00 */
[-C--:B------:R-:W-:Y:S01]  /*7fd0*/  LEA.HI.X.SX32 R13, R17, R19.reuse, 0x1, P6 ;  /* 0x00000013110d7211 */ /* 0x080fe200030f0eff */
[C---:B------:R-:W-:Y:S01]  /*7fe0*/  IMAD R11, R3.reuse, 0x256, RZ ;  /* 0x00000256030b7824 */ /* 0x040fe200078e02ff */
[-C--:B0-----:R-:W-:Y:S02]  /*7ff0*/  IADD3 R20, P1, R16, R18.reuse, RZ ;  /* 0x0000001210147210 */ /* 0x081fe40007f3e0ff */
[-C--:B-1----:R-:W-:Y:S02]  /*8000*/  IADD3 R6, P3, R10, R18.reuse, RZ ;  /* 0x000000120a067210 */ /* 0x082fe40007f7e0ff */
[-C--:B------:R-:W-:Y:S02]  /*8010*/  LEA.HI.X.SX32 R21, R24, R19.reuse, 0x1, P1 ;  /* 0x0000001318157211 */ /* 0x080fe400008f0eff */
[----:B------:R-:W-:Y:S01]  /*8020*/  LEA.HI.X.SX32 R7, R16, R19, 0x1, P3 ;  /* 0x0000001310077211 */ /* 0x000fe200018f0eff */
[----:B------:R-:W-:Y:S01]  /*8030*/  IMAD R8, R3, 0x252, RZ ;  /* 0x0000025203087824 */ /* 0x000fe200078e02ff */
[----:B------:R0:W-:Y:S04]  /*8040*/  STL.64 [R1+0x1958], R12 ;  /* 0x0019580c01007387 */ /* 0x0001e80000100a00 */
[----:B------:R-:W-:Y:S01]  /*8050*/  STL.64 [R1+0x1830], R20 ;  /* 0x0018301401007387 */ /* 0x000fe20000100a00 */
[----:B------:R-:W-:-:S03]  /*8060*/  IADD3 R8, P5, R8, R18, RZ ;  /* 0x0000001208087210 */ /* 0x000fc60007fbe0ff */
[----:B------:R1:W-:Y:S01]  /*8070*/  STL.64 [R1+0x15e0], R6 ;  /* 0x0015e00601007387 */ /* 0x0003e20000100a00 */
[-C--:B0-----:R-:W-:Y:S01]  /*8080*/  IADD3 R12, P6, R11, R18.reuse, RZ ;  /* 0x000000120b0c7210 */ /* 0x081fe20007fde0ff */
[C---:B------:R-:W-:Y:S01]  /*8090*/  IMAD R11, R3.reuse, 0x12a, RZ ;  /* 0x0000012a030b7824 */ /* 0x040fe200078e02ff */
[-C--:B------:R-:W-:Y:S01]  /*80a0*/  LEA.HI.X.SX32 R23, R10, R19.reuse, 0x1, P4 ;  /* 0x000000130a177211 */ /* 0x080fe200020f0eff */
[C---:B------:R-:W-:Y:S02]  /*80b0*/  IMAD R17, R3.reuse, 0x258, RZ ;  /* 0x0000025803117824 */ /* 0x040fe400078e02ff */
[C---:B-1----:R-:W-:Y:S02]  /*80c0*/  IMAD R7, R3.reuse, 0x25a, RZ ;  /* 0x0000025a03077824 */ /* 0x042fe400078e02ff */
[----:B------:R-:W-:Y:S01]  /*80d0*/  IMAD R6, R3, 0x129, RZ ;  /* 0x0000012903067824 */ /* 0x000fe200078e02ff */
[-C--:B------:R-:W-:Y:S01]  /*80e0*/  IADD3 R16, P3, R11, R18.reuse, RZ ;  /* 0x000000120b107210 */ /* 0x080fe20007f7e0ff */
[----:B------:R-:W-:Y:S01]  /*80f0*/  IMAD R10, R3, 0x95, RZ ;  /* 0x00000095030a7824 */ /* 0x000fe200078e02ff */
[-C--:B------:R-:W-:Y:S01]  /*8100*/  IADD3 R24, P4, R7, R18.reuse, RZ ;  /* 0x0000001207187210 */ /* 0x080fe20007f9e0ff */
[----:B------:R-:W-:Y:S01]  /*8110*/  IMAD R7, R3, 0x25c, RZ ;  /* 0x0000025c03077824 */ /* 0x000fe200078e02ff */
[----:B------:R-:W-:Y:S01]  /*8120*/  LEA.HI.X.SX32 R9, R6, R19, 0x1, P5 ;  /* 0x0000001306097211 */ /* 0x000fe200028f0eff */
[----:B------:R0:W-:Y:S01]  /*8130*/  STL.64 [R1+0x1148], R22 ;  /* 0x0011481601007387 */ /* 0x0001e20000100a00 */
[----:B------:R-:W-:-:S02]  /*8140*/  IADD3 R20, P1, R17, R18, RZ ;  /* 0x0000001211147210 */ /* 0x000fc40007f3e0ff */
[-C--:B------:R-:W-:Y:S01]  /*8150*/  LEA.HI.X.SX32 R17, R10, R19.reuse, 0x1, P3 ;  /* 0x000000130a117211 */ /* 0x080fe200018f0eff */
[----:B------:R1:W-:Y:S01]  /*8160*/  STL.64 [R1+0x1140], R8 ;  /* 0x0011400801007387 */ /* 0x0003e20000100a00 */
[----:B------:R-:W-:Y:S01]  /*8170*/  IMAD R10, R3, 0x12b, RZ ;  /* 0x0000012b030a7824 */ /* 0x000fe200078e02ff */
[-C--:B------:R-:W-:Y:S01]  /*8180*/  LEA.HI.X.SX32 R15, R11, R19.reuse, 0x1, P2 ;  /* 0x000000130b0f7211 */ /* 0x080fe200010f0eff */
[C---:B------:R-:W-:Y:S01]  /*8190*/  IMAD R6, R3.reuse, 0x96, RZ ;  /* 0x0000009603067824 */ /* 0x040fe200078e02ff */
[----:B------:R2:W-:Y:S01]  /*81a0*/  STL.64 [R1+0x15d8], R16 ;  /* 0x0015d81001007387 */ /* 0x0005e20000100a00 */
[C---:B------:R-:W-:Y:S01]  /*81b0*/  IMAD R11, R3.reuse, 0x25e, RZ ;  /* 0x0000025e030b7824 */ /* 0x040fe200078e02ff */
[----:B------:R-:W-:Y:S01]  /*81c0*/  LEA.HI.X.SX32 R13, R10, R19, 0x1, P6 ;  /* 0x000000130a0d7211 */ /* 0x000fe200030f0eff */
[----:B0-----:R-:W-:Y:S01]  /*81d0*/  IMAD R22, R3, 0x4b, RZ ;  /* 0x0000004b03167824 */ /* 0x001fe200078e02ff */
[-C--:B-1----:R-:W-:Y:S01]  /*81e0*/  IADD3 R8, P5, R7, R18.reuse, RZ ;  /* 0x0000001207087210 */ /* 0x082fe20007fbe0ff */
[----:B------:R-:W-:Y:S01]  /*81f0*/  IMAD R7, R3, 0x12c, RZ ;  /* 0x0000012c03077824 */ /* 0x000fe200078e02ff */
[----:B------:R0:W-:Y:S01]  /*8200*/  STL.64 [R1+0x1138], R14 ;  /* 0x0011380e01007387 */ /* 0x0001e20000100a00 */
[----:B--2---:R-:W-:-:S03]  /*8210*/  IADD3 R16, P3, R6, R18, RZ ;  /* 0x0000001206107210 */ /* 0x004fc60007f7e0ff */
[----:B------:R1:W-:Y:S01]  /*8220*/  STL.64 [R1+0x1130], R12 ;  /* 0x0011300c01007387 */ /* 0x0003e20000100a00 */
[-C--:B------:R-:W-:Y:S02]  /*8230*/  LEA.HI.X.SX32 R17, R22, R19.reuse, 0x1, P3 ;  /* 0x0000001316117211 */ /* 0x080fe400018f0eff */
[-C--:B0-----:R-:W-:Y:S02]  /*8240*/  IADD3 R14, P2, R7, R18.reuse, RZ ;  /* 0x00000012070e7210 */ /* 0x081fe40007f5e0ff */
[----:B-1----:R-:W-:Y:S01]  /*8250*/  IADD3 R12, P6, R11, R18, RZ ;  /* 0x000000120b0c7210 */ /* 0x002fe20007fde0ff */
[----:B------:R-:W-:Y:S01]  /*8260*/  IMAD R11, R3, 0x12e, RZ ;  /* 0x0000012e030b7824 */ /* 0x000fe200078e02ff */
[-C--:B------:R-:W-:Y:S01]  /*8270*/  LEA.HI.X.SX32 R15, R6, R19.reuse, 0x1, P2 ;  /* 0x00000013060f7211 */ /* 0x080fe200010f0eff */
[----:B------:R-:W-:Y:S01]  /*8280*/  STL.64 [R1+0x1828], R16 ;  /* 0x0018281001007387 */ /* 0x000fe20000100a00 */
[----:B------:R-:W-:Y:S01]  /*8290*/  LEA.HI.X.SX32 R21, R7, R19, 0x1, P1 ;  /* 0x0000001307157211 */ /* 0x000fe200008f0eff */
[----:B------:R-:W-:-:S02]  /*82a0*/  IMAD R7, R3, 0x12d, RZ ;  /* 0x0000012d03077824 */ /* 0x000fc400078e02ff */
[----:B------:R0:W-:Y:S01]  /*82b0*/  STL.64 [R1+0x15d0], R14 ;  /* 0x0015d00e01007387 */ /* 0x0001e20000100a00 */
[C---:B------:R-:W-:Y:S02]  /*82c0*/  IMAD R22, R3.reuse, 0x97, RZ ;  /* 0x0000009703167824 */ /* 0x040fe400078e02ff */
[----:B------:R-:W-:Y:S01]  /*82d0*/  IMAD R10, R3, 0x260, RZ ;  /* 0x00000260030a7824 */ /* 0x000fe200078e02ff */
[-C--:B------:R-:W-:Y:S02]  /*82e0*/  LEA.HI.X.SX32 R25, R7, R19.reuse, 0x1, P4 ;  /* 0x0000001307197211 */ /* 0x080fe400020f0eff */
[C---:B------:R-:W-:Y:S02]  /*82f0*/  LEA.HI.X.SX32 R9, R11.reuse, R19, 0x1, P5 ;  /* 0x000000130b097211 */ /* 0x040fe400028f0eff */
[-C--:B0-----:R-:W-:Y:S01]  /*8300*/  IADD3 R14, P2, R11, R18.reuse, RZ ;  /* 0x000000120b0e7210 */ /* 0x081fe20007f5e0ff */
[----:B------:R-:W-:Y:S01]  /*8310*/  STL.64 [R1+0x1128], R20 ;  /* 0x0011281401007387 */ /* 0x000fe20000100a00 */
[----:B------:R-:W-:-:S02]  /*8320*/  IADD3 R16, P3, R10, R18, RZ ;  /* 0x000000120a107210 */ /* 0x000fc40007f7e0ff */
[----:B------:R-:W-:Y:S01]  /*8330*/  LEA.HI.X.SX32 R15, R22, R19, 0x1, P2 ;  /* 0x00000013160f7211 */ /* 0x000fe200010f0eff */
[----:B------:R-:W-:Y:S01]  /*8340*/  IMAD R10, R3, 0x26, RZ ;  /* 0x00000026030a7824 */ /* 0x000fe200078e02ff */
[----:B------:R0:W-:Y:S04]  /*8350*/  STL.64 [R1+0x1120], R24 ;  /* 0x0011201801007387 */ /* 0x0001e80000100a00 */
[----:B------:R-:W-:Y:S01]  /*8360*/  STL.64 [R1+0x15c8], R14 ;  /* 0x0015c80e01007387 */ /* 0x000fe20000100a00 */
[----:B------:R-:W-:-:S03]  /*8370*/  IADD3 R22, P2, R10, R18, RZ ;  /* 0x000000120a167210 */ /* 0x000fc60007f5e0ff */
[----:B------:R1:W-:Y:S01]  /*8380*/  STL.64 [R1+0x1118], R8 ;  /* 0x0011180801007387 */ /* 0x0003e20000100a00 */
[C---:B0-----:R-:W-:Y:S02]  /*8390*/  IMAD R25, R3.reuse, 0x12f, RZ ;  /* 0x0000012f03197824 */ /* 0x041fe400078e02ff */
[C---:B------:R-:W-:Y:S02]  /*83a0*/  IMAD R11, R3.reuse, 0x130, RZ ;  /* 0x00000130030b7824 */ /* 0x040fe400078e02ff */
[----:B-1----:R-:W-:Y:S01]  /*83b0*/  IMAD R8, R3, 0x13, RZ ;  /* 0x0000001303087824 */ /* 0x002fe200078e02ff */
[----:B------:R-:W-:Y:S01]  /*83c0*/  LEA.HI.X.SX32 R13, R25, R19, 0x1, P6 ;  /* 0x00000013190d7211 */ /* 0x000fe200030f0eff */
[----:B------:R-:W-:-:S03]  /*83d0*/  IMAD R24, R3, 0x4c, RZ ;  /* 0x0000004c03187824 */ /* 0x000fc600078e02ff */
[-C--:B------:R-:W-:Y:S01]  /*83e0*/  LEA.HI.X.SX32 R23, R8, R19.reuse, 0x1, P2 ;  /* 0x0000001308177211 */ /* 0x080fe200010f0eff */
[C---:B------:R-:W-:Y:S01]  /*83f0*/  IMAD R9, R3.reuse, 0x98, RZ ;  /* 0x0000009803097824 */ /* 0x040fe200078e02ff */
[----:B------:R0:W-:Y:S01]  /*8400*/  STL.64 [R1+0x1110], R12 ;  /* 0x0011100c01007387 */ /* 0x0001e20000100a00 */
[C---:B------:R-:W-:Y:S01]  /*8410*/  IMAD R6, R3.reuse, 0x262, RZ ;  /* 0x0000026203067824 */ /* 0x040fe200078e02ff */
[-C--:B------:R-:W-:Y:S02]  /*8420*/  IADD3 R14, P5, R24, R18.reuse, RZ ;  /* 0x00000012180e7210 */ /* 0x080fe40007fbe0ff */
[----:B------:R1:W-:Y:S01]  /*8430*/  STL.64 [R1+0x19e8], R22 ;  /* 0x0019e81601007387 */ /* 0x0003e20000100a00 */
[----:B------:R-:W-:Y:S01]  /*8440*/  IMAD R8, R3, 0x266, RZ ;  /* 0x0000026603087824 */ /* 0x000fe200078e02ff */
[----:B------:R-:W-:Y:S02]  /*8450*/  LEA.HI.X.SX32 R15, R10, R19, 0x1, P5 ;  /* 0x000000130a0f7211 */ /* 0x000fe400028f0eff */
[----:B------:R-:W-:-:S02]  /*8460*/  IADD3 R20, P1, R6, R18, RZ ;  /* 0x0000001206147210 */ /* 0x000fc40007f3e0ff */
[-C--:B0-----:R-:W-:Y:S02]  /*8470*/  IADD3 R12, P6, R9, R18.reuse, RZ ;  /* 0x00000012090c7210 */ /* 0x081fe40007fde0ff */
[----:B-1----:R-:W-:-:S04]  /*8480*/  IADD3 R22, P2, R11, R18, RZ ;  /* 0x000000120b167210 */ /* 0x002fc80007f5e0ff */
[-C--:B------:R-:W-:Y:S01]  /*8490*/  LEA.HI.X.SX32 R23, R9, R19.reuse, 0x1, P2 ;  /* 0x0000001309177211 */ /* 0x080fe200010f0eff */
[----:B------:R-:W-:Y:S01]  /*84a0*/  IMAD R9, R3, 0x131, RZ ;  /* 0x0000013103097824 */ /* 0x000fe200078e02ff */
[-C--:B------:R-:W-:Y:S01]  /*84b0*/  LEA.HI.X.SX32 R13, R24, R19.reuse, 0x1, P6 ;  /* 0x00000013180d7211 */ /* 0x080fe200030f0eff */
[----:B------:R0:W-:Y:S01]  /*84c0*/  STL.64 [R1+0x1950], R14 ;  /* 0x0019500e01007387 */ /* 0x0001e20000100a00 */
[-C--:B------:R-:W-:Y:S02]  /*84d0*/  LEA.HI.X.SX32 R17, R11, R19.reuse, 0x1, P3 ;  /* 0x000000130b117211 */ /* 0x080fe400018f0eff */
[----:B------:R-:W-:Y:S01]  /*84e0*/  LEA.HI.X.SX32 R21, R9, R19, 0x1, P1 ;  /* 0x0000001309157211 */ /* 0x000fe200008f0eff */
[----:B------:R-:W-:Y:S04]  /*84f0*/  STL.64 [R1+0x1820], R12 ;  /* 0x0018200c01007387 */ /* 0x000fe80000100a00 */
[----:B------:R1:W-:Y:S01]  /*8500*/  STL.64 [R1+0x15c0], R22 ;  /* 0x0015c01601007387 */ /* 0x0003e20000100a00 */
[----:B0-----:R-:W-:Y:S01]  /*8510*/  IADD3 R14, P5, R8, R18, RZ ;  /* 0x00000012080e7210 */ /* 0x001fe20007fbe0ff */
[----:B------:R-:W-:-:S02]  /*8520*/  IMAD R8, R3, 0x132, RZ ;  /* 0x0000013203087824 */ /* 0x000fc400078e02ff */
[----:B------:R-:W-:Y:S01]  /*8530*/  STL.64 [R1+0x1108], R16 ;  /* 0x0011081001007387 */ /* 0x000fe20000100a00 */
[----:B------:R-:W-:-:S03]  /*8540*/  IMAD R6, R3, 0x264, RZ ;  /* 0x0000026403067824 */ /* 0x000fc600078e02ff */
[----:B------:R0:W-:Y:S01]  /*8550*/  STL.64 [R1+0x1100], R20 ;  /* 0x0011001401007387 */ /* 0x0001e20000100a00 */
[-C--:B-1----:R-:W-:Y:S02]  /*8560*/  IADD3 R22, P2, R8, R18.reuse, RZ ;  /* 0x0000001208167210 */ /* 0x082fe40007f5e0ff */
[----:B------:R-:W-:Y:S01]  /*8570*/  IADD3 R6, P4, R6, R18, RZ ;  /* 0x0000001206067210 */ /* 0x000fe20007f9e0ff */
[----:B0-----:R-:W-:-:S05]  /*8580*/  IMAD R21, R3, 0x99, RZ ;  /* 0x0000009903157824 */ /* 0x001fca00078e02ff */
[-C--:B------:R-:W-:Y:S01]  /*8590*/  LEA.HI.X.SX32 R23, R21, R19.reuse, 0x1, P2 ;  /* 0x0000001315177211 */ /* 0x080fe200010f0eff */
[C---:B------:R-:W-:Y:S01]  /*85a0*/  IMAD R21, R3.reuse, 0x133, RZ ;  /* 0x0000013303157824 */ /* 0x040fe200078e02ff */
[----:B------:R-:W-:Y:S01]  /*85b0*/  LEA.HI.X.SX32 R7, R8, R19, 0x1, P4 ;  /* 0x0000001308077211 */ /* 0x000fe200020f0eff */
[----:B------:R-:W-:-:S03]  /*85c0*/  IMAD R9, R3, 0x9a, RZ ;  /* 0x0000009a03097824 */ /* 0x000fc600078e02ff */
[----:B------:R-:W-:Y:S01]  /*85d0*/  LEA.HI.X.SX32 R15, R21, R19, 0x1, P5 ;  /* 0x00000013150f7211 */ /* 0x000fe200028f0eff */
[C---:B------:R-:W-:Y:S01]  /*85e0*/  IMAD R20, R3.reuse, 0x134, RZ ;  /* 0x0000013403147824 */ /* 0x040fe200078e02ff */
[----:B------:R-:W-:Y:S01]  /*85f0*/  STL.64 [R1+0x15b8], R22 ;  /* 0x0015b81601007387 */ /* 0x000fe20000100a00 */
[----:B------:R-:W-:-:S03]  /*8600*/  IMAD R10, R3, 0x268, RZ ;  /* 0x00000268030a7824 */ /* 0x000fc600078e02ff */
[----:B------:R0:W-:Y:S01]  /*8610*/  STL.64 [R1+0x10f8], R6 ;  /* 0x0010f80601007387 */ /* 0x0001e20000100a00 */
[----:B------:R-:W-:-:S03]  /*8620*/  IADD3 R24, P2, R9, R18, RZ ;  /* 0x0000001209187210 */ /* 0x000fc60007f5e0ff */
[----:B------:R1:W-:Y:S01]  /*8630*/  STL.64 [R1+0x10f0], R14 ;  /* 0x0010f00e01007387 */ /* 0x0003e20000100a00 */
[-C--:B------:R-:W-:Y:S01]  /*8640*/  IADD3 R12, P6, R10, R18.reuse, RZ ;  /* 0x000000120a0c7210 */ /* 0x080fe20007fde0ff */
[C---:B------:R-:W-:Y:S01]  /*8650*/  IMAD R8, R3.reuse, 0x26e, RZ ;  /* 0x0000026e03087824 */ /* 0x040fe200078e02ff */
[----:B0-----:R-:W-:Y:S01]  /*8660*/  IADD3 R6, P4, R20, R18, RZ ;  /* 0x0000001214067210 */ /* 0x001fe20007f9e0ff */
[----:B-1----:R-:W-:-:S03]  /*8670*/  IMAD R15, R3, 0x4d, RZ ;  /* 0x0000004d030f7824 */ /* 0x002fc600078e02ff */
[-C--:B------:R-:W-:Y:S01]  /*8680*/  LEA.HI.X.SX32 R7, R9, R19.reuse, 0x1, P4 ;  /* 0x0000001309077211 */ /* 0x080fe200020f0eff */
[----:B------:R-:W-:Y:S01]  /*8690*/  IMAD R9, R3, 0x272, RZ ;  /* 0x0000027203097824 */ /* 0x000fe200078e02ff */
[-C--:B------:R-:W-:Y:S02]  /*86a0*/  LEA.HI.X.SX32 R13, R20, R19.reuse, 0x1, P6 ;  /* 0x00000013140d7211 */ /* 0x080fe400030f0eff */
[----:B------:R-:W-:Y:S01]  /*86b0*/  LEA.HI.X.SX32 R25, R15, R19, 0x1, P2 ;  /* 0x000000130f197211 */ /* 0x000fe200010f0eff */
[C---:B------:R-:W-:Y:S01]  /*86c0*/  IMAD R10, R3.reuse, 0x26a, RZ ;  /* 0x0000026a030a7824 */ /* 0x040fe200078e02ff */
[-C--:B------:R-:W-:Y:S01]  /*86d0*/  IADD3 R22, P5, R8, R18.reuse, RZ ;  /* 0x0000001208167210 */ /* 0x080fe20007fbe0ff */
[----:B------:R-:W-:Y:S02]  /*86e0*/  IMAD R8, R3, 0x136, RZ ;  /* 0x0000013603087824 */ /* 0x000fe400078e02ff */
[----:B------:R-:W-:Y:S01]  /*86f0*/  STL.64 [R1+0x1818], R24 ;  /* 0x0018181801007387 */ /* 0x000fe20000100a00 */
[----:B------:R-:W-:-:S03]  /*8700*/  IADD3 R20, P6, R9, R18, RZ ;  /* 0x0000001209147210 */ /* 0x000fc60007fde0ff */
[----:B------:R0:W-:Y:S01]  /*8710*/  STL.64 [R1+0x15b0], R6 ;  /* 0x0015b00601007387 */ /* 0x0001e20000100a00 */
[-C--:B------:R-:W-:Y:S01]  /*8720*/  IADD3 R16, P3, R10, R18.reuse, RZ ;  /* 0x000000120a107210 */ /* 0x080fe20007f7e0ff */
[C---:B------:R-:W-:Y:S02]  /*8730*/  IMAD R9, R3.reuse, 0x9b, RZ ;  /* 0x0000009b03097824 */ /* 0x040fe400078e02ff */
[----:B------:R1:W-:Y:S01]  /*8740*/  STL.64 [R1+0x10e8], R12 ;  /* 0x0010e80c01007387 */ /* 0x0003e20000100a00 */
[C---:B------:R-:W-:Y:S01]  /*8750*/  IMAD R10, R3.reuse, 0x26c, RZ ;  /* 0x0000026c030a7824 */ /* 0x040fe200078e02ff */
[----:B0-----:R-:W-:Y:S01]  /*8760*/  IADD3 R6, P4, R8, R18, RZ ;  /* 0x0000001208067210 */ /* 0x001fe20007f9e0ff */
[----:B-1----:R-:W-:-:S03]  /*8770*/  IMAD R13, R3, 0x135, RZ ;  /* 0x00000135030d7824 */ /* 0x002fc600078e02ff */
[-C--:B------:R-:W-:Y:S02]  /*8780*/  LEA.HI.X.SX32 R7, R9, R19.reuse, 0x1, P4 ;  /* 0x0000001309077211 */ /* 0x080fe400020f0eff */
[----:B------:R-:W-:Y:S02]  /*8790*/  LEA.HI.X.SX32 R17, R13, R19, 0x1, P3 ;  /* 0x000000130d117211 */ /* 0x000fe400018f0eff */
[----:B------:R-:W-:-:S03]  /*87a0*/  IADD3 R10, P1, R10, R18, RZ ;  /* 0x000000120a0a7210 */ /* 0x000fc60007f3e0ff */
[----:B------:R-:W-:Y:S04]  /*87b0*/  STL.64 [R1+0x10e0], R16 ;  /* 0x0010e01001007387 */ /* 0x000fe80000100a00 */
[----:B------:R0:W-:Y:S01]  /*87c0*/  STL.64 [R1+0x15a8], R6 ;  /* 0x0015a80601007387 */ /* 0x0001e20000100a00 */
[-C--:B------:R-:W-:Y:S01]  /*87d0*/  LEA.HI.X.SX32 R11, R8, R19.reuse, 0x1, P1 ;  /* 0x00000013080b7211 */ /* 0x080fe200008f0eff */
[C---:B------:R-:W-:Y:S02]  /*87e0*/  IMAD R9, R3.reuse, 0x138, RZ ;  /* 0x0000013803097824 */ /* 0x040fe400078e02ff */
[C---:B------:R-:W-:Y:S02]  /*87f0*/  IMAD R24, R3.reuse, 0x4e, RZ ;  /* 0x0000004e03187824 */ /* 0x040fe400078e02ff */
[----:B0-----:R-:W-:Y:S01]  /*8800*/  IMAD R7, R3, 0x137, RZ ;  /* 0x0000013703077824 */ /* 0x001fe200078e02ff */
[----:B------:R0:W-:Y:S04]  /*8810*/  STL.64 [R1+0x10d8], R10 ;  /* 0x0010d80a01007387 */ /* 0x0001e80000100a00 */
[----:B------:R-:W-:Y:S01]  /*8820*/  LEA.HI.X.SX32 R23, R7, R19, 0x1, P5 ;  /* 0x0000001307177211 */ /* 0x000fe200028f0eff */
[C---:B------:R-:W-:Y:S01]  /*8830*/  IMAD R6, R3.reuse, 0x9c, RZ ;  /* 0x0000009c03067824 */ /* 0x040fe200078e02ff */
[----:B------:R-:W-:Y:S01]  /*8840*/  IADD3 R16, P4, R24, R18, RZ ;  /* 0x0000001218107210 */ /* 0x000fe20007f9e0ff */
[----:B------:R-:W-:-:S02]  /*8850*/  IMAD R14, R3, 0x270, RZ ;  /* 0x00000270030e7824 */ /* 0x000fc400078e02ff */
[----:B------:R1:W-:Y:S01]  /*8860*/  STL.64 [R1+0x10d0], R22 ;  /* 0x0010d01601007387 */ /* 0x0003e20000100a00 */
[C---:B------:R-:W-:Y:S01]  /*8870*/  IMAD R8, R3.reuse, 0x27, RZ ;  /* 0x0000002703087824 */ /* 0x040fe200078e02ff */
[-C--:B0-----:R-:W-:Y:S01]  /*8880*/  IADD3 R10, P1, R6, R18.reuse, RZ ;  /* 0x00000012060a7210 */ /* 0x081fe20007f3e0ff */
[----:B------:R-:W-:Y:S01]  /*8890*/  IMAD R7, R3, 0x276, RZ ;  /* 0x0000027603077824 */ /* 0x000fe200078e02ff */
[-C--:B------:R-:W-:Y:S02]  /*88a0*/  IADD3 R14, P2, R14, R18.reuse, RZ ;  /* 0x000000120e0e7210 */ /* 0x080fe40007f5e0ff */
[----:B------:R-:W-:Y:S02]  /*88b0*/  LEA.HI.X.SX32 R17, R8, R19, 0x1, P4 ;  /* 0x0000001308117211 */ /* 0x000fe400020f0eff */
        /* <DEDUP_REMOVED lines=18> */
[----:B------:R-:W-:Y:S01]  /*89e0*/  IMAD R21, R3, 0x13b, RZ ;  /* 0x0000013b03157824 */ /* 0x000fe200078e02ff */
        /* <DEDUP_REMOVED lines=10> */
[C---:B------:R-:W-:Y:S02]  /*8a90*/  IMAD R7, R3.reuse, 0x27e, RZ ;  /* 0x0000027e03077824 */ /* 0x040fe400078e02ff */
[C---:B------:R-:W-:Y:S01]  /*8aa0*/  IMAD R8, R3.reuse, 0x27a, RZ ;  /* 0x0000027a03087824 */ /* 0x040fe200078e02ff */
[----:B0-----:R-:W-:Y:S01]  /*8ab0*/  IADD3 R12, P3, R20, R18, RZ ;  /* 0x00000012140c7210 */ /* 0x001fe20007f7e0ff */
[----:B-1----:R-:W-:-:S03]  /*8ac0*/  IMAD R17, R3, 0x4f, RZ ;  /* 0x0000004f03117824 */ /* 0x002fc600078e02ff */
[-C--:B------:R-:W-:Y:S01]  /*8ad0*/  LEA.HI.X.SX32 R13, R6, R19.reuse, 0x1, P3 ;  /* 0x00000013060d7211 */ /* 0x080fe200018f0eff */
[----:B------:R-:W-:Y:S01]  /*8ae0*/  IMAD R6, R3, 0x282, RZ ;  /* 0x0000028203067824 */ /* 0x000fe200078e02ff */
[-C--:B------:R-:W-:Y:S02]  /*8af0*/  LEA.HI.X.SX32 R11, R20, R19.reuse, 0x1, P1 ;  /* 0x00000013140b7211 */ /* 0x080fe400008f0eff */
[----:B------:R-:W-:Y:S02]  /*8b00*/  LEA.HI.X.SX32 R25, R17, R19, 0x1, P5 ;  /* 0x0000001311197211 */ /* 0x000fe400028f0eff */
[-C--:B------:R-:W-:Y:S01]  /*8b10*/  IADD3 R22, P4, R7, R18.reuse, RZ ;  /* 0x0000001207167210 */ /* 0x080fe20007f9e0ff */
[C---:B------:R-:W-:Y:S01]  /*8b20*/  IMAD R7, R3.reuse, 0x13e, RZ ;  /* 0x0000013e03077824 */ /* 0x040fe200078e02ff */
[-C--:B------:R-:W-:Y:S01]  /*8b30*/  IADD3 R14, P2, R8, R18.reuse, RZ ;  /* 0x00000012080e7210 */ /* 0x080fe20007f5e0ff */
[----:B------:R-:W-:Y:S01]  /*8b40*/  STL.64 [R1+0x1808], R24 ;  /* 0x0018081801007387 */ /* 0x000fe20000100a00 */
[----:B------:R-:W-:Y:S01]  /*8b50*/  IMAD R8, R3, 0x27c, RZ ;  /* 0x0000027c03087824 */ /* 0x000fe200078e02ff */
[----:B------:R-:W-:-:S02]  /*8b60*/  IADD3 R20, P1, R6, R18, RZ ;  /* 0x0000001206147210 */ /* 0x000fc40007f3e0ff */
[----:B------:R0:W-:Y:S01]  /*8b70*/  STL.64 [R1+0x1590], R12 ;  /* 0x0015900c01007387 */ /* 0x0001e20000100a00 */
[----:B------:R-:W-:-:S03]  /*8b80*/  IMAD R6, R3, 0x9f, RZ ;  /* 0x0000009f03067824 */ /* 0x000fc600078e02ff */
[----:B------:R1:W-:Y:S01]  /*8b90*/  STL.64 [R1+0x10a8], R10 ;  /* 0x0010a80a01007387 */ /* 0x0003e20000100a00 */
[-C--:B------:R-:W-:Y:S02]  /*8ba0*/  IADD3 R8, P6, R8, R18.reuse, RZ ;  /* 0x0000001208087210 */ /* 0x080fe40007fde0ff */
[----:B0-----:R-:W-:Y:S01]  /*8bb0*/  IADD3 R12, P3, R7, R18, RZ ;  /* 0x00000012070c7210 */ /* 0x001fe20007f7e0ff */
[----:B-1----:R-:W-:-:S03]  /*8bc0*/  IMAD R11, R3, 0x13d, RZ ;  /* 0x0000013d030b7824 */ /* 0x002fc600078e02ff */
[-C--:B------:R-:W-:Y:S02]  /*8bd0*/  LEA.HI.X.SX32 R13, R6, R19.reuse, 0x1, P3 ;  /* 0x00000013060d7211 */ /* 0x080fe400018f0eff */
[-C--:B------:R-:W-:Y:S02]  /*8be0*/  LEA.HI.X.SX32 R9, R7, R19.reuse, 0x1, P6 ;  /* 0x0000001307097211 */ /* 0x080fe400030f0eff */
[----:B------:R-:W-:-:S05]  /*8bf0*/  LEA.HI.X.SX32 R15, R11, R19, 0x1, P2 ;  /* 0x000000130b0f7211 */ /* 0x000fca00010f0eff */
[----:B------:R-:W-:Y:S04]  /*8c00*/  STL.64 [R1+0x10a0], R14 ;  /* 0x0010a00e01007387 */ /* 0x000fe80000100a00 */
[----:B------:R-:W-:Y:S01]  /*8c10*/  STL.64 [R1+0x1588], R12 ;  /* 0x0015880c01007387 */ /* 0x000fe20000100a00 */
[----:B------:R-:W-:-:S03]  /*8c20*/  IMAD R25, R3, 0xa, RZ ;  /* 0x0000000a03197824 */ /* 0x000fc600078e02ff */
[----:B------:R0:W-:Y:S01]  /*8c30*/  STL.64 [R1+0x1098], R8 ;  /* 0x0010980801007387 */ /* 0x0001e20000100a00 */
[C---:B------:R-:W-:Y:S02]  /*8c40*/  IMAD R6, R3.reuse, 0x14, RZ ;  /* 0x0000001403067824 */ /* 0x040fe400078e02ff */
[C---:B------:R-:W-:Y:S02]  /*8c50*/  IMAD R7, R3.reuse, 0x5, RZ ;  /* 0x0000000503077824 */ /* 0x040fe400078e02ff */
[----:B0-----:R-:W-:Y:S01]  /*8c60*/  IMAD R9, R3, 0x13f, RZ ;  /* 0x0000013f03097824 */ /* 0x001fe200078e02ff */
[----:B------:R-:W-:Y:S01]  /*8c70*/  IADD3 R12, P3, R25, R18, RZ ;  /* 0x00000012190c7210 */ /* 0x000fe20007f7e0ff */
[----:B------:R-:W-:-:S03]  /*8c80*/  IMAD R8, R3, 0x28, RZ ;  /* 0x0000002803087824 */ /* 0x000fc600078e02ff */
[-C--:B------:R-:W-:Y:S02]  /*8c90*/  LEA.HI.X.SX32 R23, R9, R19.reuse, 0x1, P4 ;  /* 0x0000001309177211 */ /* 0x080fe400020f0eff */
[-C--:B------:R-:W-:Y:S01]  /*8ca0*/  IADD3 R14, P6, R6, R18.reuse, RZ ;  /* 0x00000012060e7210 */ /* 0x080fe20007fde0ff */
[----:B------:R-:W-:Y:S01]  /*8cb0*/  IMAD R24, R3, 0x50, RZ ;  /* 0x0000005003187824 */ /* 0x000fe200078e02ff */
[-C--:B------:R-:W-:Y:S01]  /*8cc0*/  LEA.HI.X.SX32 R13, R7, R19.reuse, 0x1, P3 ;  /* 0x00000013070d7211 */ /* 0x080fe200018f0eff */
[----:B------:R0:W-:Y:S01]  /*8cd0*/  STL.64 [R1+0x1090], R22 ;  /* 0x0010901601007387 */ /* 0x0001e20000100a00 */
[----:B------:R-:W-:Y:S01]  /*8ce0*/  LEA.HI.X.SX32 R15, R25, R19, 0x1, P6 ;  /* 0x00000013190f7211 */ /* 0x000fe200030f0eff */
[C---:B------:R-:W-:Y:S02]  /*8cf0*/  IMAD R7, R3.reuse, 0xa0, RZ ;  /* 0x000000a003077824 */ /* 0x040fe400078e02ff */
[----:B------:R1:W-:Y:S01]  /*8d00*/  STL.64 [R1+0x1a58], R12 ;  /* 0x001a580c01007387 */ /* 0x0003e20000100a00 */
[----:B------:R-:W-:Y:S01]  /*8d10*/  IMAD R9, R3, 0x140, RZ ;  /* 0x0000014003097824 */ /* 0x000fe200078e02ff */
[----:B0-----:R-:W-:-:S04]  /*8d20*/  IADD3 R22, P4, R8, R18, RZ ;  /* 0x0000001208167210 */ /* 0x001fc80007f9e0ff */
[-C--:B------:R-:W-:Y:S02]  /*8d30*/  LEA.HI.X.SX32 R23, R6, R19.reuse, 0x1, P4 ;  /* 0x0000001306177211 */ /* 0x080fe400020f0eff */
[-C--:B-1----:R-:W-:Y:S01]  /*8d40*/  IADD3 R12, P3, R24, R18.reuse, RZ ;  /* 0x00000012180c7210 */ /* 0x082fe20007f7e0ff */
[----:B------:R0:W-:Y:S01]  /*8d50*/  STL.64 [R1+0x1a30], R14 ;  /* 0x001a300e01007387 */ /* 0x0001e20000100a00 */
[C---:B------:R-:W-:Y:S02]  /*8d60*/  IMAD R16, R3.reuse, 0x280, RZ ;  /* 0x0000028003107824 */ /* 0x040fe400078e02ff */
[----:B------:R-:W-:Y:S01]  /*8d70*/  LEA.HI.X.SX32 R13, R8, R19, 0x1, P3 ;  /* 0x00000013080d7211 */ /* 0x000fe200018f0eff */
[----:B------:R1:W-:Y:S01]  /*8d80*/  STL.64 [R1+0x19e0], R22 ;  /* 0x0019e01601007387 */ /* 0x0003e20000100a00 */
[C---:B------:R-:W-:Y:S01]  /*8d90*/  IMAD R6, R3.reuse, 0x286, RZ ;  /* 0x0000028603067824 */ /* 0x040fe200078e02ff */
[-C--:B------:R-:W-:Y:S01]  /*8da0*/  IADD3 R16, P5, R16, R18.reuse, RZ ;  /* 0x0000001210107210 */ /* 0x080fe20007fbe0ff */
[----:B------:R-:W-:Y:S01]  /*8db0*/  IMAD R8, R3, 0x288, RZ ;  /* 0x0000028803087824 */ /* 0x000fe200078e02ff */
[----:B0-----:R-:W-:-:S02]  /*8dc0*/  IADD3 R14, P6, R7, R18, RZ ;  /* 0x00000012070e7210 */ /* 0x001fc40007fde0ff */
[-C--:B-1----:R-:W-:Y:S01]  /*8dd0*/  IADD3 R22, P4, R9, R18.reuse, RZ ;  /* 0x0000001209167210 */ /* 0x082fe20007f9e0ff */
[----:B------:R0:W-:Y:S01]  /*8de0*/  STL.64 [R1+0x1940], R12 ;  /* 0x0019400c01007387 */ /* 0x0001e20000100a00 */
[-C--:B------:R-:W-:Y:S02]  /*8df0*/  LEA.HI.X.SX32 R15, R24, R19.reuse, 0x1, P6 ;  /* 0x00000013180f7211 */ /* 0x080fe400030f0eff */
[-C--:B------:R-:W-:Y:S01]  /*8e00*/  LEA.HI.X.SX32 R23, R7, R19.reuse, 0x1, P4 ;  /* 0x0000001307177211 */ /* 0x080fe200020f0eff */
[C---:B------:R-:W-:Y:S02]  /*8e10*/  IMAD R7, R3.reuse, 0x141, RZ ;  /* 0x0000014103077824 */ /* 0x040fe400078e02ff */
[----:B------:R-:W-:Y:S01]  /*8e20*/  IMAD R10, R3, 0x284, RZ ;  /* 0x00000284030a7824 */ /* 0x000fe200078e02ff */
[----:B------:R1:W-:Y:S01]  /*8e30*/  STL.64 [R1+0x1800], R14 ;  /* 0x0018000e01007387 */ /* 0x0003e20000100a00 */
[-C--:B------:R-:W-:Y:S02]  /*8e40*/  LEA.HI.X.SX32 R17, R9, R19.reuse, 0x1, P5 ;  /* 0x0000001309117211 */ /* 0x080fe400028f0eff */
[-C--:B0-----:R-:W-:Y:S01]  /*8e50*/  IADD3 R12, P3, R6, R18.reuse, RZ ;  /* 0x00000012060c7210 */ /* 0x081fe20007f7e0ff */
[----:B------:R-:W-:Y:S01]  /*8e60*/  IMAD R6, R3, 0x142, RZ ;  /* 0x0000014203067824 */ /* 0x000fe200078e02ff */
[----:B------:R-:W-:Y:S01]  /*8e70*/  LEA.HI.X.SX32 R21, R7, R19, 0x1, P1 ;  /* 0x0000001307157211 */ /* 0x000fe200008f0eff */
[----:B------:R0:W-:Y:S01]  /*8e80*/  STL.64 [R1+0x1580], R22 ;  /* 0x0015801601007387 */ /* 0x0001e20000100a00 */
[C---:B------:R-:W-:Y:S01]  /*8e90*/  IMAD R7, R3.reuse, 0xa1, RZ ;  /* 0x000000a103077824 */ /* 0x040fe200078e02ff */
[-C--:B-1----:R-:W-:Y:S01]  /*8ea0*/  IADD3 R14, P6, R8, R18.reuse, RZ ;  /* 0x00000012080e7210 */ /* 0x082fe20007fde0ff */
[C---:B------:R-:W-:Y:S01]  /*8eb0*/  IMAD R8, R3.reuse, 0x28a, RZ ;  /* 0x0000028a03087824 */ /* 0x040fe200078e02ff */
[-C--:B------:R-:W-:Y:S01]  /*8ec0*/  IADD3 R10, P2, R10, R18.reuse, RZ ;  /* 0x000000120a0a7210 */ /* 0x080fe20007f5e0ff */
        /* <DEDUP_REMOVED lines=10> */
[C---:B------:R-:W-:Y:S01]  /*8f70*/  IMAD R9, R3.reuse, 0x144, RZ ;  /* 0x0000014403097824 */ /* 0x040fe200078e02ff */
[----:B------:R0:W-:Y:S01]  /*8f80*/  STL.64 [R1+0x1578], R22 ;  /* 0x0015781601007387 */ /* 0x0001e20000100a00 */
[----:B------:R-:W-:Y:S01]  /*8f90*/  IMAD R24, R3, 0x51, RZ ;  /* 0x0000005103187824 */ /* 0x000fe200078e02ff */
[----:B------:R-:W-:-:S02]  /*8fa0*/  LEA.HI.X.SX32 R13, R7, R19, 0x1, P3 ;  /* 0x00000013070d7211 */ /* 0x000fc400018f0eff */
[----:B------:R1:W-:Y:S01]  /*8fb0*/  STL.64 [R1+0x1078], R10 ;  /* 0x0010780a01007387 */ /* 0x0003e20000100a00 */
[CC--:B------:R-:W-:Y:S02]  /*8fc0*/  LEA.HI.X.SX32 R15, R9.reuse, R19.reuse, 0x1, P6 ;  /* 0x00000013090f7211 */ /* 0x0c0fe400030f0eff */
[-C--:B0-----:R-:W-:Y:S02]  /*8fd0*/  IADD3 R22, P4, R8, R18.reuse, RZ ;  /* 0x0000001208167210 */ /* 0x081fe40007f9e0ff */
[----:B-1----:R-:W-:Y:S02]  /*8fe0*/  IADD3 R10, P2, R9, R18, RZ ;  /* 0x00000012090a7210 */ /* 0x002fe40007f5e0ff */
[-C--:B------:R-:W-:Y:S01]  /*8ff0*/  LEA.HI.X.SX32 R23, R24, R19.reuse, 0x1, P4 ;  /* 0x0000001318177211 */ /* 0x080fe200020f0eff */
[----:B------:R0:W-:Y:S01]  /*9000*/  STL.64 [R1+0x1070], R12 ;  /* 0x0010700c01007387 */ /* 0x0001e20000100a00 */
[----:B------:R-:W-:-:S03]  /*9010*/  LEA.HI.X.SX32 R11, R8, R19, 0x1, P2 ;  /* 0x00000013080b7211 */ /* 0x000fc600010f0eff */
[----:B------:R1:W-:Y:S04]  /*9020*/  STL.64 [R1+0x17f8], R22 ;  /* 0x0017f81601007387 */ /* 0x0003e80000100a00 */
[----:B------:R2:W-:Y:S01]  /*9030*/  STL.64 [R1+0x1570], R10 ;  /* 0x0015700a01007387 */ /* 0x0005e20000100a00 */
[C---:B0-----:R-:W-:Y:S02]  /*9040*/  IMAD R12, R3.reuse, 0x290, RZ ;  /* 0x00000290030c7824 */ /* 0x041fe400078e02ff */
[C---:B------:R-:W-:Y:S01]  /*9050*/  IMAD R13, R3.reuse, 0x146, RZ ;  /* 0x00000146030d7824 */ /* 0x040fe200078e02ff */
[----:B------:R0:W-:Y:S02]  /*9060*/  STL.64 [R1+0x1068], R14 ;  /* 0x0010680e01007387 */ /* 0x0001e40000100a00 */
[-C--:B-1----:R-:W-:Y:S01]  /*9070*/  IADD3 R22, P4, R12, R18.reuse, RZ ;  /* 0x000000120c167210 */ /* 0x082fe20007f9e0ff */
[----:B------:R-:W-:Y:S01]  /*9080*/  IMAD R12, R3, 0xa3, RZ ;  /* 0x000000a3030c7824 */ /* 0x000fe200078e02ff */
[----:B--2---:R-:W-:Y:S01]  /*9090*/  IADD3 R10, P2, R13, R18, RZ ;  /* 0x000000120d0a7210 */ /* 0x004fe20007f5e0ff */
[----:B0-----:R-:W-:-:S03]  /*90a0*/  IMAD R15, R3, 0x145, RZ ;  /* 0x00000145030f7824 */ /* 0x001fc600078e02ff */
[-C--:B------:R-:W-:Y:S01]  /*90b0*/  LEA.HI.X.SX32 R11, R12, R19.reuse, 0x1, P2 ;  /* 0x000000130c0b7211 */ /* 0x080fe200010f0eff */
[----:B------:R-:W-:Y:S01]  /*90c0*/  IMAD R6, R3, 0x28e, RZ ;  /* 0x0000028e03067824 */ /* 0x000fe200078e02ff */
[----:B------:R-:W-:-:S04]  /*90d0*/  LEA.HI.X.SX32 R17, R15, R19, 0x1, P5 ;  /* 0x000000130f117211 */ /* 0x000fc800028f0eff */
[----:B------:R-:W-:Y:S01]  /*90e0*/  IADD3 R6, P3, R6, R18, RZ ;  /* 0x0000001206067210 */ /* 0x000fe20007f7e0ff */
[----:B------:R-:W-:Y:S04]  /*90f0*/  STL.64 [R1+0x1060], R16 ;  /* 0x0010601001007387 */ /* 0x000fe80000100a00 */
[----:B------:R0:W-:Y:S01]  /*9100*/  STL.64 [R1+0x1568], R10 ;  /* 0x0015680a01007387 */ /* 0x0001e20000100a00 */
[----:B------:R-:W-:Y:S01]  /*9110*/  IMAD R24, R3, 0x52, RZ ;  /* 0x0000005203187824 */ /* 0x000fe200078e02ff */
[----:B------:R-:W-:Y:S01]  /*9120*/  LEA.HI.X.SX32 R21, R13, R19, 0x1, P1 ;  /* 0x000000130d157211 */ /* 0x000fe200008f0eff */
[C---:B------:R-:W-:Y:S02]  /*9130*/  IMAD R12, R3.reuse, 0xa4, RZ ;  /* 0x000000a4030c7824 */ /* 0x040fe400078e02ff */
[----:B0-----:R-:W-:-:S02]  /*9140*/  IMAD R11, R3, 0x147, RZ ;  /* 0x00000147030b7824 */ /* 0x001fc400078e02ff */
        /* <DEDUP_REMOVED lines=17> */
[----:B------:R-:W-:Y:S01]  /*9260*/  IMAD R14, R3, 0x294, RZ ;  /* 0x00000294030e7824 */ /* 0x000fe200078e02ff */
[-C--:B0-----:R-:W-:Y:S01]  /*9270*/  IADD3 R16, P2, R11, R18.reuse, RZ ;  /* 0x000000120b107210 */ /* 0x081fe20007f5e0ff */
[C---:B------:R-:W-:Y:S01]  /*9280*/  IMAD R11, R3.reuse, 0x14a, RZ ;  /* 0x0000014a030b7824 */ /* 0x040fe200078e02ff */
[----:B------:R-:W-:Y:S01]  /*9290*/  LEA.HI.X.SX32 R23, R10, R19, 0x1, P4 ;  /* 0x000000130a177211 */ /* 0x000fe200020f0eff */
[C---:B------:R-:W-:Y:S02]  /*92a0*/  IMAD R13, R3.reuse, 0x298, RZ ;  /* 0x00000298030d7824 */ /* 0x040fe400078e02ff */
[----:B-1----:R-:W-:Y:S01]  /*92b0*/  IMAD R7, R3, 0x149, RZ ;  /* 0x0000014903077824 */ /* 0x002fe200078e02ff */
[-C--:B------:R-:W-:Y:S01]  /*92c0*/  IADD3 R12, P3, R11, R18.reuse, RZ ;  /* 0x000000120b0c7210 */ /* 0x080fe20007f7e0ff */
[----:B------:R-:W-:Y:S01]  /*92d0*/  IMAD R10, R3, 0xa5, RZ ;  /* 0x000000a5030a7824 */ /* 0x000fe200078e02ff */
[----:B------:R-:W-:-:S02]  /*92e0*/  IADD3 R14, P5, R14, R18, RZ ;  /* 0x000000120e0e7210 */ /* 0x000fc40007fbe0ff */
[-C--:B------:R-:W-:Y:S01]  /*92f0*/  LEA.HI.X.SX32 R9, R7, R19.reuse, 0x1, P6 ;  /* 0x0000001307097211 */ /* 0x080fe200030f0eff */
[----:B------:R0:W-:Y:S01]  /*9300*/  STL.64 [R1+0x1048], R22 ;  /* 0x0010481601007387 */ /* 0x0001e20000100a00 */
[----:B------:R-:W-:Y:S02]  /*9310*/  IADD3 R20, P1, R13, R18, RZ ;  /* 0x000000120d147210 */ /* 0x000fe40007f3e0ff */
[-C--:B------:R-:W-:Y:S01]  /*9320*/  LEA.HI.X.SX32 R13, R10, R19.reuse, 0x1, P3 ;  /* 0x000000130a0d7211 */ /* 0x080fe200018f0eff */
[----:B------:R1:W-:Y:S01]  /*9330*/  STL.64 [R1+0x1040], R8 ;  /* 0x0010400801007387 */ /* 0x0003e20000100a00 */
[----:B------:R-:W-:Y:S01]  /*9340*/  LEA.HI.X.SX32 R15, R11, R19, 0x1, P5 ;  /* 0x000000130b0f7211 */ /* 0x000fe200028f0eff */
[C---:B------:R-:W-:Y:S02]  /*9350*/  IMAD R10, R3.reuse, 0x14b, RZ ;  /* 0x0000014b030a7824 */ /* 0x040fe400078e02ff */
[----:B------:R2:W-:Y:S01]  /*9360*/  STL.64 [R1+0x1558], R12 ;  /* 0x0015580c01007387 */ /* 0x0005e20000100a00 */
[----:B------:R-:W-:-:S02]  /*9370*/  IMAD R11, R3, 0x29e, RZ ;  /* 0x0000029e030b7824 */ /* 0x000fc400078e02ff */
[C---:B0-----:R-:W-:Y:S02]  /*9380*/  IMAD R22, R3.reuse, 0x53, RZ ;  /* 0x0000005303167824 */ /* 0x041fe400078e02ff */
[C---:B-1----:R-:W-:Y:S02]  /*9390*/  IMAD R8, R3.reuse, 0xa6, RZ ;  /* 0x000000a603087824 */ /* 0x042fe400078e02ff */
[C---:B------:R-:W-:Y:S01]  /*93a0*/  IMAD R9, R3.reuse, 0x14c, RZ ;  /* 0x0000014c03097824 */ /* 0x040fe200078e02ff */
[----:B------:R0:W-:Y:S01]  /*93b0*/  STL.64 [R1+0x1038], R14 ;  /* 0x0010380e01007387 */ /* 0x0001e20000100a00 */
[-C--:B------:R-:W-:Y:S02]  /*93c0*/  LEA.HI.X.SX32 R17, R10, R19.reuse, 0x1, P2 ;  /* 0x000000130a117211 */ /* 0x080fe400010f0eff */
[----:B--2---:R-:W-:Y:S01]  /*93d0*/  IADD3 R12, P3, R8, R18, RZ ;  /* 0x00000012080c7210 */ /* 0x004fe20007f7e0ff */
[----:B------:R-:W-:Y:S01]  /*93e0*/  IMAD R6, R3, 0x29a, RZ ;  /* 0x0000029a03067824 */ /* 0x000fe200078e02ff */
[----:B------:R-:W-:-:S02]  /*93f0*/  LEA.HI.X.SX32 R21, R9, R19, 0x1, P1 ;  /* 0x0000001309157211 */ /* 0x000fc400008f0eff */
[-C--:B------:R-:W-:Y:S02]  /*9400*/  LEA.HI.X.SX32 R13, R22, R19.reuse, 0x1, P3 ;  /* 0x00000013160d7211 */ /* 0x080fe400018f0eff */
[-C--:B0-----:R-:W-:Y:S01]  /*9410*/  IADD3 R14, P5, R9, R18.reuse, RZ ;  /* 0x00000012090e7210 */ /* 0x081fe20007fbe0ff */
[----:B------:R0:W-:Y:S03]  /*9420*/  STL.64 [R1+0x1030], R16 ;  /* 0x0010301001007387 */ /* 0x0001e60000100a00 */
[----:B------:R-:W-:Y:S01]  /*9430*/  LEA.HI.X.SX32 R15, R8, R19, 0x1, P5 ;  /* 0x00000013080f7211 */ /* 0x000fe200028f0eff */
[----:B------:R-:W-:Y:S01]  /*9440*/  STL.64 [R1+0x17e8], R12 ;  /* 0x0017e80c01007387 */ /* 0x000fe20000100a00 */
[-C--:B------:R-:W-:Y:S01]  /*9450*/  IADD3 R24, P4, R6, R18.reuse, RZ ;  /* 0x0000001206187210 */ /* 0x080fe20007f9e0ff */
[----:B------:R-:W-:Y:S02]  /*9460*/  IMAD R6, R3, 0x29c, RZ ;  /* 0x0000029c03067824 */ /* 0x000fe400078e02ff */
[----:B------:R1:W-:Y:S01]  /*9470*/  STL.64 [R1+0x1550], R14 ;  /* 0x0015500e01007387 */ /* 0x0003e20000100a00 */
[----:B0-----:R-:W-:Y:S01]  /*9480*/  IADD3 R16, P2, R11, R18, RZ ;  /* 0x000000120b107210 */ /* 0x001fe20007f5e0ff */
[----:B------:R-:W-:-:S02]  /*9490*/  IMAD R11, R3, 0x14e, RZ ;  /* 0x0000014e030b7824 */ /* 0x000fc400078e02ff */
[----:B------:R0:W-:Y:S01]  /*94a0*/  STL.64 [R1+0x1028], R20 ;  /* 0x0010281401007387 */ /* 0x0001e20000100a00 */
[C---:B------:R-:W-:Y:S01]  /*94b0*/  IMAD R9, R3.reuse, 0x14d, RZ ;  /* 0x0000014d03097824 */ /* 0x040fe200078e02ff */
[-C--:B------:R-:W-:Y:S01]  /*94c0*/  IADD3 R6, P6, R6, R18.reuse, RZ ;  /* 0x0000001206067210 */ /* 0x080fe20007fde0ff */
[----:B------:R-:W-:Y:S01]  /*94d0*/  IMAD R10, R3, 0x2a0, RZ ;  /* 0x000002a0030a7824 */ /* 0x000fe200078e02ff */
[-C--:B-1----:R-:W-:Y:S02]  /*94e0*/  IADD3 R14, P5, R11, R18.reuse, RZ ;  /* 0x000000120b0e7210 */ /* 0x082fe40007fbe0ff */
[-C--:B------:R-:W-:Y:S01]  /*94f0*/  LEA.HI.X.SX32 R25, R9, R19.reuse, 0x1, P4 ;  /* 0x0000001309197211 */ /* 0x080fe200020f0eff */
[----:B0-----:R-:W-:Y:S01]  /*9500*/  IMAD R20, R3, 0xa7, RZ ;  /* 0x000000a703147824 */ /* 0x001fe200078e02ff */
[----:B------:R-:W-:Y:S02]  /*9510*/  LEA.HI.X.SX32 R7, R11, R19, 0x1, P6 ;  /* 0x000000130b077211 */ /* 0x000fe400030f0eff */
        /* <DEDUP_REMOVED lines=10> */
[-C--:B------:R-:W-:Y:S01]  /*95c0*/  LEA.HI.X.SX32 R17, R25, R19.reuse, 0x1, P2 ;  /* 0x0000001319117211 */ /* 0x080fe200010f0eff */
[C---:B------:R-:W-:Y:S01]  /*95d0*/  IMAD R11, R3.reuse, 0x150, RZ ;  /* 0x00000150030b7824 */ /* 0x040fe200078e02ff */
[----:B------:R-:W-:Y:S02]  /*95e0*/  IADD3 R14, P6, R24, R18, RZ ;  /* 0x00000012180e7210 */ /* 0x000fe40007fde0ff */
[-C--:B------:R-:W-:Y:S01]  /*95f0*/  LEA.HI.X.SX32 R21, R6, R19.reuse, 0x1, P5 ;  /* 0x0000001306157211 */ /* 0x080fe200028f0eff */
[C---:B------:R-:W-:Y:S01]  /*9600*/  IMAD R7, R3.reuse, 0xa8, RZ ;  /* 0x000000a803077824 */ /* 0x040fe200078e02ff */
[----:B------:R0:W-:Y:S01]  /*9610*/  STL.64 [R1+0x1010], R16 ;  /* 0x0010101001007387 */ /* 0x0001e20000100a00 */
[----:B------:R-:W-:Y:S01]  /*9620*/  LEA.HI.X.SX32 R15, R10, R19, 0x1, P6 ;  /* 0x000000130a0f7211 */ /* 0x000fe200030f0eff */
[----:B------:R-:W-:-:S02]  /*9630*/  IMAD R8, R3, 0x2a2, RZ ;  /* 0x000002a203087824 */ /* 0x000fc400078e02ff */
[----:B------:R1:W-:Y:S01]  /*9640*/  STL.64 [R1+0x19d8], R20 ;  /* 0x0019d81401007387 */ /* 0x0003e20000100a00 */
[----:B------:R-:W-:Y:S02]  /*9650*/  IMAD R6, R3, 0x2a6, RZ ;  /* 0x000002a603067824 */ /* 0x000fe400078e02ff */
[-C--:B------:R-:W-:Y:S01]  /*9660*/  IADD3 R22, P1, R8, R18.reuse, RZ ;  /* 0x0000001208167210 */ /* 0x080fe20007f3e0ff */
[----:B------:R2:W-:Y:S01]  /*9670*/  STL.64 [R1+0x1930], R14 ;  /* 0x0019300e01007387 */ /* 0x0005e20000100a00 */
[-C--:B0-----:R-:W-:Y:S02]  /*9680*/  IADD3 R16, P2, R7, R18.reuse, RZ ;  /* 0x0000001207107210 */ /* 0x081fe40007f5e0ff */
        /* <DEDUP_REMOVED lines=24> */
[----:B------:R-:W-:Y:S01]  /*9810*/  STL.64 [R1+0x1538], R20 ;  /* 0x0015381401007387 */ /* 0x000fe20000100a00 */
[-C--:B0-----:R-:W-:Y:S01]  /*9820*/  IADD3 R12, P3, R10, R18.reuse, RZ ;  /* 0x000000120a0c7210 */ /* 0x081fe20007f7e0ff */
[----:B------:R-:W-:Y:S02]  /*9830*/  IMAD R10, R3, 0xaa, RZ ;  /* 0x000000aa030a7824 */ /* 0x000fe400078e02ff */
[----:B------:R0:W-:Y:S01]  /*9840*/  STL.64 [R1+0xff8], R8 ;  /* 0x000ff80801007387 */ /* 0x0001e20000100a00 */
[----:B-1----:R-:W-:Y:S01]  /*9850*/  IADD3 R22, P1, R11, R18, RZ ;  /* 0x000000120b167210 */ /* 0x002fe20007f3e0ff */
[----:B------:R-:W-:-:S02]  /*9860*/  IMAD R11, R3, 0x154, RZ ;  /* 0x00000154030b7824 */ /* 0x000fc400078e02ff */
[----:B------:R1:W-:Y:S01]  /*9870*/  STL.64 [R1+0xff0], R14 ;  /* 0x000ff00e01007387 */ /* 0x0003e20000100a00 */
[-C--:B------:R-:W-:Y:S02]  /*9880*/  IADD3 R24, P5, R10, R18.reuse, RZ ;  /* 0x000000120a187210 */ /* 0x080fe40007fbe0ff */
[----:B0-----:R-:W-:Y:S01]  /*9890*/  IADD3 R8, P4, R11, R18, RZ ;  /* 0x000000120b087210 */ /* 0x001fe20007f9e0ff */
[----:B-1----:R-:W-:-:S03]  /*98a0*/  IMAD R15, R3, 0x55, RZ ;  /* 0x00000055030f7824 */ /* 0x002fc600078e02ff */
[-C--:B------:R-:W-:Y:S01]  /*98b0*/  LEA.HI.X.SX32 R9, R10, R19.reuse, 0x1, P4 ;  /* 0x000000130a097211 */ /* 0x080fe200020f0eff */
[----:B------:R-:W-:Y:S01]  /*98c0*/  IMAD R10, R3, 0x2b2, RZ ;  /* 0x000002b2030a7824 */ /* 0x000fe200078e02ff */
[-C--:B------:R-:W-:Y:S02]  /*98d0*/  LEA.HI.X.SX32 R17, R11, R19.reuse, 0x1, P2 ;  /* 0x000000130b117211 */ /* 0x080fe400010f0eff */
[----:B------:R-:W-:Y:S01]  /*98e0*/  LEA.HI.X.SX32 R25, R15, R19, 0x1, P5 ;  /* 0x000000130f197211 */ /* 0x000fe200028f0eff */
[----:B------:R-:W-:-:S04]  /*98f0*/  IMAD R21, R3, 0x156, RZ ;  /* 0x0000015603157824 */ /* 0x000fc800078e02ff */
[----:B------:R-:W-:Y:S01]  /*9900*/  STL.64 [R1+0x17d8], R24 ;  /* 0x0017d81801007387 */ /* 0x000fe20000100a00 */
[----:B------:R-:W-:-:S03]  /*9910*/  IMAD R20, R3, 0x155, RZ ;  /* 0x0000015503147824 */ /* 0x000fc600078e02ff */
[----:B------:R0:W-:Y:S04]  /*9920*/  STL.64 [R1+0x1530], R8 ;  /* 0x0015300801007387 */ /* 0x0001e80000100a00 */
[----:B------:R1:W-:Y:S01]  /*9930*/  STL.64 [R1+0xfe8], R16 ;  /* 0x000fe81001007387 */ /* 0x0003e20000100a00 */
[-C--:B------:R-:W-:Y:S01]  /*9940*/  LEA.HI.X.SX32 R13, R20, R19.reuse, 0x1, P3 ;  /* 0x00000013140d7211 */ /* 0x080fe200018f0eff */
[----:B------:R-:W-:Y:S01]  /*9950*/  IMAD R6, R3, 0x2ae, RZ ;  /* 0x000002ae03067824 */ /* 0x000fe200078e02ff */
[-C--:B0-----:R-:W-:Y:S02]  /*9960*/  IADD3 R8, P4, R21, R18.reuse, RZ ;  /* 0x0000001215087210 */ /* 0x081fe40007f9e0ff */
[----:B-1----:R-:W-:Y:S01]  /*9970*/  IADD3 R16, P2, R10, R18, RZ ;  /* 0x000000120a107210 */ /* 0x002fe20007f5e0ff */
[----:B------:R-:W-:Y:S01]  /*9980*/  IMAD R10, R3, 0xab, RZ ;  /* 0x000000ab030a7824 */ /* 0x000fe200078e02ff */
[----:B------:R-:W-:Y:S04]  /*9990*/  STL.64 [R1+0xfe0], R12 ;  /* 0x000fe00c01007387 */ /* 0x000fe80000100a00 */
[----:B------:R-:W-:-:S02]  /*99a0*/  LEA.HI.X.SX32 R9, R10, R19, 0x1, P4 ;  /* 0x000000130a097211 */ /* 0x000fc400020f0eff */
        /* <DEDUP_REMOVED lines=8> */
[-C--:B------:R-:W-:Y:S01]  /*9a30*/  LEA.HI.X.SX32 R7, R9, R19.reuse, 0x1, P6 ;  /* 0x0000001309077211 */ /* 0x080fe200030f0eff */
[C---:B------:R-:W-:Y:S01]  /*9a40*/  IMAD R21, R3.reuse, 0x2b, RZ ;  /* 0x0000002b03157824 */ /* 0x040fe200078e02ff */
[-C--:B------:R-:W-:Y:S01]  /*9a50*/  IADD3 R10, P4, R24, R18.reuse, RZ ;  /* 0x00000012180a7210 */ /* 0x080fe20007f9e0ff */
[----:B------:R0:W-:Y:S01]  /*9a60*/  STL.64 [R1+0xfd8], R22 ;  /* 0x000fd81601007387 */ /* 0x0001e20000100a00 */
[----:B------:R-:W-:Y:S01]  /*9a70*/  IMAD R14, R3, 0x2b0, RZ ;  /* 0x000002b0030e7824 */ /* 0x000fe200078e02ff */
[-C--:B------:R-:W-:Y:S02]  /*9a80*/  IADD3 R12, P3, R11, R18.reuse, RZ ;  /* 0x000000120b0c7210 */ /* 0x080fe40007f7e0ff */
[----:B------:R1:W-:Y:S01]  /*9a90*/  STL.64 [R1+0xfd0], R6 ;  /* 0x000fd00601007387 */ /* 0x0003e20000100a00 */
[----:B------:R-:W-:Y:S01]  /*9aa0*/  LEA.HI.X.SX32 R11, R21, R19, 0x1, P4 ;  /* 0x00000013150b7211 */ /* 0x000fe200020f0eff */
[----:B------:R-:W-:Y:S01]  /*9ab0*/  IMAD R9, R3, 0x2b6, RZ ;  /* 0x000002b603097824 */ /* 0x000fe200078e02ff */
[----:B0-----:R-:W-:-:S02]  /*9ac0*/  IADD3 R22, P1, R20, R18, RZ ;  /* 0x0000001214167210 */ /* 0x001fc40007f3e0ff */
[-C--:B-1----:R-:W-:Y:S02]  /*9ad0*/  IADD3 R6, P6, R8, R18.reuse, RZ ;  /* 0x0000001208067210 */ /* 0x082fe40007fde0ff */
[-C--:B------:R-:W-:Y:S02]  /*9ae0*/  LEA.HI.X.SX32 R23, R24, R19.reuse, 0x1, P1 ;  /* 0x0000001318177211 */ /* 0x080fe400008f0eff */
[-C--:B------:R-:W-:Y:S02]  /*9af0*/  LEA.HI.X.SX32 R7, R20, R19.reuse, 0x1, P6 ;  /* 0x0000001314077211 */ /* 0x080fe400030f0eff */
[-C--:B------:R-:W-:Y:S01]  /*9b00*/  IADD3 R14, P5, R14, R18.reuse, RZ ;  /* 0x000000120e0e7210 */ /* 0x080fe20007fbe0ff */
[----:B------:R0:W-:Y:S03]  /*9b10*/  STL.64 [R1+0x1928], R10 ;  /* 0x0019280a01007387 */ /* 0x0001e60000100a00 */
[----:B------:R-:W-:Y:S01]  /*9b20*/  LEA.HI.X.SX32 R15, R8, R19, 0x1, P5 ;  /* 0x00000013080f7211 */ /* 0x000fe200028f0eff */
[----:B------:R-:W-:Y:S04]  /*9b30*/  STL.64 [R1+0x17d0], R22 ;  /* 0x0017d01601007387 */ /* 0x000fe80000100a00 */
[----:B------:R1:W-:Y:S01]  /*9b40*/  STL.64 [R1+0x1520], R6 ;  /* 0x0015200601007387 */ /* 0x0003e20000100a00 */
[----:B0-----:R-:W-:Y:S01]  /*9b50*/  IADD3 R10, P4, R9, R18, RZ ;  /* 0x00000012090a7210 */ /* 0x001fe20007f9e0ff */
[----:B------:R-:W-:-:S02]  /*9b60*/  IMAD R9, R3, 0x15a, RZ ;  /* 0x0000015a03097824 */ /* 0x000fc400078e02ff */
        /* <DEDUP_REMOVED lines=9> */
[-C--:B------:R-:W-:Y:S01]  /*9c00*/  IADD3 R22, P1, R21, R18.reuse, RZ ;  /* 0x0000001215167210 */ /* 0x080fe20007f3e0ff */
[----:B------:R-:W-:Y:S01]  /*9c10*/  IMAD R7, R3, 0xae, RZ ;  /* 0x000000ae03077824 */ /* 0x000fe200078e02ff */
[-C--:B------:R-:W-:Y:S01]  /*9c20*/  LEA.HI.X.SX32 R21, R8, R19.reuse, 0x1, P6 ;  /* 0x0000001308157211 */ /* 0x080fe200030f0eff */
[----:B------:R0:W-:Y:S01]  /*9c30*/  STL.64 [R1+0xfc0], R16 ;  /* 0x000fc01001007387 */ /* 0x0001e20000100a00 */
[-C--:B------:R-:W-:Y:S01]  /*9c40*/  LEA.HI.X.SX32 R13, R9, R19.reuse, 0x1, P3 ;  /* 0x00000013090d7211 */ /* 0x080fe200018f0eff */
[C---:B------:R-:W-:Y:S02]  /*9c50*/  IMAD R8, R3.reuse, 0x15b, RZ ;  /* 0x0000015b03087824 */ /* 0x040fe400078e02ff */
[----:B------:R1:W-:Y:S01]  /*9c60*/  STL.64 [R1+0x1518], R20 ;  /* 0x0015181401007387 */ /* 0x0003e20000100a00 */
[C---:B------:R-:W-:Y:S01]  /*9c70*/  IMAD R24, R3.reuse, 0x57, RZ ;  /* 0x0000005703187824 */ /* 0x040fe200078e02ff */
[-C--:B0-----:R-:W-:Y:S01]  /*9c80*/  IADD3 R16, P2, R6, R18.reuse, RZ ;  /* 0x0000001206107210 */ /* 0x081fe20007f5e0ff */
[----:B------:R-:W-:Y:S01]  /*9c90*/  IMAD R6, R3, 0x15c, RZ ;  /* 0x0000015c03067824 */ /* 0x000fe200078e02ff */
[----:B------:R0:W-:Y:S01]  /*9ca0*/  STL.64 [R1+0xfb8], R12 ;  /* 0x000fb80c01007387 */ /* 0x0001e20000100a00 */
[----:B-1----:R-:W-:Y:S01]  /*9cb0*/  IADD3 R20, P6, R7, R18, RZ ;  /* 0x0000001207147210 */ /* 0x002fe20007fde0ff */
[----:B------:R-:W-:Y:S01]  /*9cc0*/  IMAD R9, R3, 0x2be, RZ ;  /* 0x000002be03097824 */ /* 0x000fe200078e02ff */
[----:B------:R-:W-:-:S02]  /*9cd0*/  LEA.HI.X.SX32 R11, R8, R19, 0x1, P4 ;  /* 0x00000013080b7211 */ /* 0x000fc400020f0eff */
[-C--:B------:R-:W-:Y:S02]  /*9ce0*/  LEA.HI.X.SX32 R21, R24, R19.reuse, 0x1, P6 ;  /* 0x0000001318157211 */ /* 0x080fe400030f0eff */
[CC--:B0-----:R-:W-:Y:S01]  /*9cf0*/  IADD3 R12, P3, R6.reuse, R18.reuse, RZ ;  /* 0x00000012060c7210 */ /* 0x0c1fe20007f7e0ff */
[----:B------:R0:W-:Y:S01]  /*9d00*/  STL.64 [R1+0xfb0], R10 ;  /* 0x000fb00a01007387 */ /* 0x0001e20000100a00 */
[-C--:B------:R-:W-:Y:S02]  /*9d10*/  LEA.HI.X.SX32 R23, R6, R19.reuse, 0x1, P1 ;  /* 0x0000001306177211 */ /* 0x080fe400008f0eff */
[----:B------:R-:W-:Y:S01]  /*9d20*/  LEA.HI.X.SX32 R13, R7, R19, 0x1, P3 ;  /* 0x00000013070d7211 */ /* 0x000fe200018f0eff */
[C---:B------:R-:W-:Y:S01]  /*9d30*/  IMAD R7, R3.reuse, 0x2c2, RZ ;  /* 0x000002c203077824 */ /* 0x040fe200078e02ff */
[----:B------:R1:W-:Y:S01]  /*9d40*/  STL.64 [R1+0x17c8], R20 ;  /* 0x0017c81401007387 */ /* 0x0003e20000100a00 */
[C---:B------:R-:W-:Y:S02]  /*9d50*/  IMAD R8, R3.reuse, 0x2c0, RZ ;  /* 0x000002c003087824 */ /* 0x040fe400078e02ff */
[----:B------:R-:W-:Y:S01]  /*9d60*/  IMAD R6, R3, 0x15d, RZ ;  /* 0x0000015d03067824 */ /* 0x000fe200078e02ff */
[----:B------:R2:W-:Y:S01]  /*9d70*/  STL.64 [R1+0x1510], R12 ;  /* 0x0015100c01007387 */ /* 0x0005e20000100a00 */
[----:B0-----:R-:W-:Y:S01]  /*9d80*/  IADD3 R10, P4, R9, R18, RZ ;  /* 0x00000012090a7210 */ /* 0x001fe20007f9e0ff */
[----:B------:R-:W-:-:S02]  /*9d90*/  IMAD R9, R3, 0x15e, RZ ;  /* 0x0000015e03097824 */ /* 0x000fc400078e02ff */
[----:B------:R0:W-:Y:S01]  /*9da0*/  STL.64 [R1+0xfa8], R22 ;  /* 0x000fa81601007387 */ /* 0x0001e20000100a00 */
[-C--:B------:R-:W-:Y:S02]  /*9db0*/  LEA.HI.X.SX32 R15, R6, R19.reuse, 0x1, P5 ;  /* 0x00000013060f7211 */ /* 0x080fe400028f0eff */
[-C--:B-1----:R-:W-:Y:S01]  /*9dc0*/  IADD3 R20, P6, R8, R18.reuse, RZ ;  /* 0x0000001208147210 */ /* 0x082fe20007fde0ff */
[----:B------:R-:W-:Y:S01]  /*9dd0*/  IMAD R8, R3, 0x2c4, RZ ;  /* 0x000002c403087824 */ /* 0x000fe200078e02ff */
[-C--:B--2---:R-:W-:Y:S02]  /*9de0*/  IADD3 R12, P3, R9, R18.reuse, RZ ;  /* 0x00000012090c7210 */ /* 0x084fe40007f7e0ff */
[----:B0-----:R-:W-:Y:S01]  /*9df0*/  IADD3 R22, P1, R7, R18, RZ ;  /* 0x0000001207167210 */ /* 0x001fe20007f3e0ff */
[C---:B------:R-:W-:Y:S01]  /*9e00*/  IMAD R7, R3.reuse, 0xaf, RZ ;  /* 0x000000af03077824 */ /* 0x040fe200078e02ff */
[----:B------:R0:W-:Y:S01]  /*9e10*/  STL.64 [R1+0xfa0], R14 ;  /* 0x000fa00e01007387 */ /* 0x0001e20000100a00 */
[----:B------:R-:W-:Y:S01]  /*9e20*/  IMAD R6, R3, 0x16, RZ ;  /* 0x0000001603067824 */ /* 0x000fe200078e02ff */
[----:B------:R-:W-:-:S02]  /*9e30*/  LEA.HI.X.SX32 R17, R9, R19, 0x1, P2 ;  /* 0x0000001309117211 */ /* 0x000fc400010f0eff */
[-C--:B------:R-:W-:Y:S01]  /*9e40*/  LEA.HI.X.SX32 R13, R7, R19.reuse, 0x1, P3 ;  /* 0x00000013070d7211 */ /* 0x080fe200018f0eff */
[C---:B------:R-:W-:Y:S02]  /*9e50*/  IMAD R7, R3.reuse, 0x15f, RZ ;  /* 0x0000015f03077824 */ /* 0x040fe400078e02ff */
[C---:B------:R-:W-:Y:S01]  /*9e60*/  IMAD R25, R3.reuse, 0xb, RZ ;  /* 0x0000000b03197824 */ /* 0x040fe200078e02ff */
[-C--:B0-----:R-:W-:Y:S01]  /*9e70*/  IADD3 R14, P5, R8, R18.reuse, RZ ;  /* 0x00000012080e7210 */ /* 0x081fe20007fbe0ff */
[----:B------:R-:W-:Y:S01]  /*9e80*/  IMAD R8, R3, 0x2c, RZ ;  /* 0x0000002c03087824 */ /* 0x000fe200078e02ff */
[----:B------:R0:W-:Y:S01]  /*9e90*/  STL.64 [R1+0x1508], R12 ;  /* 0x0015080c01007387 */ /* 0x0001e20000100a00 */
[----:B------:R-:W-:Y:S01]  /*9ea0*/  LEA.HI.X.SX32 R11, R7, R19, 0x1, P4 ;  /* 0x00000013070b7211 */ /* 0x000fe200020f0eff */
[C---:B------:R-:W-:Y:S02]  /*9eb0*/  IMAD R24, R3.reuse, 0x58, RZ ;  /* 0x0000005803187824 */ /* 0x040fe400078e02ff */
[----:B------:R1:W-:Y:S01]  /*9ec0*/  STL.64 [R1+0xf98], R16 ;  /* 0x000f981001007387 */ /* 0x0003e20000100a00 */
[----:B------:R-:W-:Y:S01]  /*9ed0*/  IMAD R7, R3, 0xb0, RZ ;  /* 0x000000b003077824 */ /* 0x000fe200078e02ff */
[----:B0-----:R-:W-:-:S02]  /*9ee0*/  IADD3 R12, P3, R6, R18, RZ ;  /* 0x00000012060c7210 */ /* 0x001fc40007f7e0ff */
        /* <DEDUP_REMOVED lines=8> */
[-C--:B0-----:R-:W-:Y:S02]  /*9f70*/  IADD3 R10, P4, R24, R18.reuse, RZ ;  /* 0x00000012180a7210 */ /* 0x081fe40007f9e0ff */
[-C--:B-1----:R-:W-:Y:S02]  /*9f80*/  IADD3 R12, P3, R7, R18.reuse, RZ ;  /* 0x00000012070c7210 */ /* 0x082fe40007f7e0ff */
[-C--:B------:R-:W-:Y:S02]  /*9f90*/  LEA.HI.X.SX32 R11, R8, R19.reuse, 0x1, P4 ;  /* 0x00000013080b7211 */ /* 0x080fe400020f0eff */
[----:B--2---:R-:W-:Y:S01]  /*9fa0*/  IADD3 R16, P2, R9, R18, RZ ;  /* 0x0000001209107210 */ /* 0x004fe20007f5e0ff */
[----:B------:R-:W-:Y:S01]  /*9fb0*/  IMAD R8, R3, 0x2c8, RZ ;  /* 0x000002c803087824 */ /* 0x000fe200078e02ff */
[-C--:B------:R-:W-:Y:S01]  /*9fc0*/  LEA.HI.X.SX32 R13, R24, R19.reuse, 0x1, P3 ;  /* 0x00000013180d7211 */ /* 0x080fe200018f0eff */
[----:B------:R0:W-:Y:S01]  /*9fd0*/  STL.64 [R1+0x1920], R10 ;  /* 0x0019200a01007387 */ /* 0x0001e20000100a00 */
[-C--:B------:R-:W-:Y:S01]  /*9fe0*/  LEA.HI.X.SX32 R17, R7, R19.reuse, 0x1, P2 ;  /* 0x0000001307117211 */ /* 0x080fe200010f0eff */
[----:B------:R-:W-:Y:S01]  /*9ff0*/  IMAD R7, R3, 0x161, RZ ;  /* 0x0000016103077824 */ /* 0x000fe200078e02ff */
[----:B------:R-:W-:Y:S01]  /*a000*/  LEA.HI.X.SX32 R21, R9, R19, 0x1, P6 ;  /* 0x0000001309157211 */ /* 0x000fe200030f0eff */
[----:B------:R1:W-:Y:S01]  /*a010*/  STL.64 [R1+0x17c0], R12 ;  /* 0x0017c00c01007387 */ /* 0x0003e20000100a00 */
[----:B------:R-:W-:-:S02]  /*a020*/  IMAD R9, R3, 0x2cc, RZ ;  /* 0x000002cc03097824 */ /* 0x000fc400078e02ff */
[-C--:B------:R-:W-:Y:S02]  /*a030*/  LEA.HI.X.SX32 R23, R7, R19.reuse, 0x1, P1 ;  /* 0x0000001307177211 */ /* 0x080fe400008f0eff */
[-C--:B0-----:R-:W-:Y:S01]  /*a040*/  IADD3 R10, P4, R6, R18.reuse, RZ ;  /* 0x00000012060a7210 */ /* 0x081fe20007f9e0ff */
[C---:B------:R-:W-:Y:S01]  /*a050*/  IMAD R6, R3.reuse, 0x162, RZ ;  /* 0x0000016203067824 */ /* 0x040fe200078e02ff */
[----:B------:R0:W-:Y:S01]  /*a060*/  STL.64 [R1+0x1500], R16 ;  /* 0x0015001001007387 */ /* 0x0001e20000100a00 */
[C---:B------:R-:W-:Y:S01]  /*a070*/  IMAD R7, R3.reuse, 0xb1, RZ ;  /* 0x000000b103077824 */ /* 0x040fe200078e02ff */
[-C--:B-1----:R-:W-:Y:S01]  /*a080*/  IADD3 R12, P3, R8, R18.reuse, RZ ;  /* 0x00000012080c7210 */ /* 0x082fe20007f7e0ff */
[----:B------:R-:W-:Y:S01]  /*a090*/  IMAD R8, R3, 0x2ca, RZ ;  /* 0x000002ca03087824 */ /* 0x000fe200078e02ff */
[----:B------:R1:W-:Y:S01]  /*a0a0*/  STL.64 [R1+0xf88], R20 ;  /* 0x000f881401007387 */ /* 0x0003e20000100a00 */
[----:B------:R-:W-:Y:S01]  /*a0b0*/  IADD3 R24, P1, R9, R18, RZ ;  /* 0x0000001209187210 */ /* 0x000fe20007f3e0ff */
[----:B------:R-:W-:Y:S01]  /*a0c0*/  IMAD R9, R3, 0x164, RZ ;  /* 0x0000016403097824 */ /* 0x000fe200078e02ff */
[----:B------:R-:W-:-:S02]  /*a0d0*/  LEA.HI.X.SX32 R15, R6, R19, 0x1, P5 ;  /* 0x00000013060f7211 */ /* 0x000fc400028f0eff */
[-C--:B0-----:R-:W-:Y:S02]  /*a0e0*/  IADD3 R16, P2, R6, R18.reuse, RZ ;  /* 0x0000001206107210 */ /* 0x081fe40007f5e0ff */
[----:B-1----:R-:W-:Y:S01]  /*a0f0*/  IADD3 R20, P6, R8, R18, RZ ;  /* 0x0000001208147210 */ /* 0x002fe20007fde0ff */
[----:B------:R-:W-:Y:S01]  /*a100*/  IMAD R8, R3, 0xb2, RZ ;  /* 0x000000b203087824 */ /* 0x000fe200078e02ff */
[-C--:B------:R-:W-:Y:S01]  /*a110*/  LEA.HI.X.SX32 R17, R7, R19.reuse, 0x1, P2 ;  /* 0x0000001307117211 */ /* 0x080fe200010f0eff */
[----:B------:R-:W-:Y:S01]  /*a120*/  IMAD R7, R3, 0x163, RZ ;  /* 0x0000016303077824 */ /* 0x000fe200078e02ff */
[----:B------:R0:W-:Y:S04]  /*a130*/  STL.64 [R1+0xf80], R22 ;  /* 0x000f801601007387 */ /* 0x0001e80000100a00 */
[----:B------:R1:W-:Y:S01]  /*a140*/  STL.64 [R1+0x14f8], R16 ;  /* 0x0014f81001007387 */ /* 0x0003e20000100a00 */
[----:B------:R-:W-:-:S03]  /*a150*/  LEA.HI.X.SX32 R11, R7, R19, 0x1, P4 ;  /* 0x00000013070b7211 */ /* 0x000fc600020f0eff */
[----:B------:R2:W-:Y:S01]  /*a160*/  STL.64 [R1+0xf78], R14 ;  /* 0x000f780e01007387 */ /* 0x0005e20000100a00 */
[----:B0-----:R-:W-:Y:S01]  /*a170*/  IMAD R22, R3, 0x59, RZ ;  /* 0x0000005903167824 */ /* 0x001fe200078e02ff */
[-C--:B-1----:R-:W-:Y:S02]  /*a180*/  IADD3 R16, P2, R8, R18.reuse, RZ ;  /* 0x0000001208107210 */ /* 0x082fe40007f5e0ff */
[C---:B--2---:R-:W-:Y:S01]  /*a190*/  IADD3 R14, P5, R9.reuse, R18, RZ ;  /* 0x00000012090e7210 */ /* 0x044fe20007fbe0ff */
[----:B------:R0:W-:Y:S01]  /*a1a0*/  STL.64 [R1+0xf70], R10 ;  /* 0x000f700a01007387 */ /* 0x0001e20000100a00 */
[-C--:B------:R-:W-:Y:S02]  /*a1b0*/  LEA.HI.X.SX32 R17, R22, R19.reuse, 0x1, P2 ;  /* 0x0000001316117211 */ /* 0x080fe400010f0eff */
[-C--:B------:R-:W-:Y:S02]  /*a1c0*/  LEA.HI.X.SX32 R15, R8, R19.reuse, 0x1, P5 ;  /* 0x00000013080f7211 */ /* 0x080fe400028f0eff */
[----:B------:R-:W-:Y:S01]  /*a1d0*/  LEA.HI.X.SX32 R13, R9, R19, 0x1, P3 ;  /* 0x00000013090d7211 */ /* 0x000fe200018f0eff */
[----:B------:R1:W-:Y:S01]  /*a1e0*/  STL.64 [R1+0x17b8], R16 ;  /* 0x0017b81001007387 */ /* 0x0003e20000100a00 */
[----:B------:R-:W-:-:S02]  /*a1f0*/  IMAD R9, R3, 0x165, RZ ;  /* 0x0000016503097824 */ /* 0x000fc400078e02ff */
[----:B0-----:R-:W-:Y:S01]  /*a200*/  IMAD R10, R3, 0x166, RZ ;  /* 0x00000166030a7824 */ /* 0x001fe200078e02ff */
[----:B------:R0:W-:Y:S02]  /*a210*/  STL.64 [R1+0x14f0], R14 ;  /* 0x0014f00e01007387 */ /* 0x0001e40000100a00 */
[----:B------:R-:W-:Y:S01]  /*a220*/  LEA.HI.X.SX32 R21, R9, R19, 0x1, P6 ;  /* 0x0000001309157211 */ /* 0x000fe200030f0eff */
[C---:B-1----:R-:W-:Y:S01]  /*a230*/  IMAD R16, R3.reuse, 0xb3, RZ ;  /* 0x000000b303107824 */ /* 0x042fe200078e02ff */
[----:B0-----:R-:W-:Y:S01]  /*a240*/  IADD3 R14, P5, R10, R18, RZ ;  /* 0x000000120a0e7210 */ /* 0x001fe20007fbe0ff */
[----:B------:R-:W-:-:S03]  /*a250*/  IMAD R6, R3, 0x2ce, RZ ;  /* 0x000002ce03067824 */ /* 0x000fc600078e02ff */
[----:B------:R-:W-:Y:S01]  /*a260*/  LEA.HI.X.SX32 R15, R16, R19, 0x1, P5 ;  /* 0x00000013100f7211 */ /* 0x000fe200028f0eff */
[----:B------:R-:W-:Y:S01]  /*a270*/  STL.64 [R1+0xf68], R12 ;  /* 0x000f680c01007387 */ /* 0x000fe20000100a00 */
[----:B------:R-:W-:-:S03]  /*a280*/  IMAD R11, R3, 0x2d0, RZ ;  /* 0x000002d0030b7824 */ /* 0x000fc600078e02ff */
[----:B------:R-:W-:Y:S01]  /*a290*/  STL.64 [R1+0xf60], R20 ;  /* 0x000f601401007387 */ /* 0x000fe20000100a00 */
[----:B------:R-:W-:-:S03]  /*a2a0*/  IADD3 R6, P4, R6, R18, RZ ;  /* 0x0000001206067210 */ /* 0x000fc60007f9e0ff */
[----:B------:R0:W-:Y:S01]  /*a2b0*/  STL.64 [R1+0x14e8], R14 ;  /* 0x0014e80e01007387 */ /* 0x0001e20000100a00 */
[-C--:B------:R-:W-:Y:S01]  /*a2c0*/  IADD3 R22, P2, R11, R18.reuse, RZ ;  /* 0x000000120b167210 */ /* 0x080fe20007f5e0ff */
[C---:B------:R-:W-:Y:S01]  /*a2d0*/  IMAD R11, R3.reuse, 0x5a, RZ ;  /* 0x0000005a030b7824 */ /* 0x040fe200078e02ff */
[-C--:B------:R-:W-:Y:S01]  /*a2e0*/  LEA.HI.X.SX32 R25, R10, R19.reuse, 0x1, P1 ;  /* 0x000000130a197211 */ /* 0x080fe200008f0eff */
[C---:B------:R-:W-:Y:S02]  /*a2f0*/  IMAD R17, R3.reuse, 0x168, RZ ;  /* 0x0000016803117824 */ /* 0x040fe400078e02ff */
[C---:B0-----:R-:W-:Y:S02]  /*a300*/  IMAD R14, R3.reuse, 0x167, RZ ;  /* 0x00000167030e7824 */ /* 0x041fe400078e02ff */
[----:B------:R0:W-:Y:S03]  /*a310*/  STL.64 [R1+0xf58], R24 ;  /* 0x000f581801007387 */ /* 0x0001e60000100a00 */
[----:B------:R-:W-:Y:S01]  /*a320*/  LEA.HI.X.SX32 R7, R14, R19, 0x1, P4 ;  /* 0x000000130e077211 */ /* 0x000fe200020f0eff */
[----:B------:R-:W-:Y:S01]  /*a330*/  IMAD R10, R3, 0x2d, RZ ;  /* 0x0000002d030a7824 */ /* 0x000fe200078e02ff */
[----:B------:R-:W-:Y:S01]  /*a340*/  IADD3 R26, P5, R11, R18, RZ ;  /* 0x000000120b1a7210 */ /* 0x000fe20007fbe0ff */
[----:B------:R-:W-:-:S02]  /*a350*/  IMAD R20, R3, 0xb4, RZ ;  /* 0x000000b403147824 */ /* 0x000fc400078e02ff */
[----:B------:R1:W-:Y:S01]  /*a360*/  STL.64 [R1+0xf50], R6 ;  /* 0x000f500601007387 */ /* 0x0003e20000100a00 */
[C---:B------:R-:W-:Y:S01]  /*a370*/  IMAD R8, R3.reuse, 0x2d2, RZ ;  /* 0x000002d203087824 */ /* 0x040fe200078e02ff */
[----:B------:R-:W-:Y:S01]  /*a380*/  LEA.HI.X.SX32 R27, R10, R19, 0x1, P5 ;  /* 0x000000130a1b7211 */ /* 0x000fe200028f0eff */
[----:B------:R-:W-:Y:S01]  /*a390*/  IMAD R16, R3, 0x16a, RZ ;  /* 0x0000016a03107824 */ /* 0x000fe200078e02ff */
[-C--:B0-----:R-:W-:Y:S02]  /*a3a0*/  IADD3 R24, P1, R20, R18.reuse, RZ ;  /* 0x0000001214187210 */ /* 0x081fe40007f3e0ff */
[----:B-1----:R-:W-:-:S04]  /*a3b0*/  IADD3 R6, P4, R17, R18, RZ ;  /* 0x0000001211067210 */ /* 0x002fc80007f9e0ff */
[-C--:B------:R-:W-:Y:S01]  /*a3c0*/  LEA.HI.X.SX32 R7, R20, R19.reuse, 0x1, P4 ;  /* 0x0000001314077211 */ /* 0x080fe200020f0eff */
[----:B------:R-:W-:Y:S01]  /*a3d0*/  STL.64 [R1+0x1918], R26 ;  /* 0x0019181a01007387 */ /* 0x000fe20000100a00 */
[-C--:B------:R-:W-:Y:S01]  /*a3e0*/  LEA.HI.X.SX32 R23, R17, R19.reuse, 0x1, P2 ;  /* 0x0000001311177211 */ /* 0x080fe200010f0eff */
[C---:B------:R-:W-:Y:S01]  /*a3f0*/  IMAD R17, R3.reuse, 0xb5, RZ ;  /* 0x000000b503117824 */ /* 0x040fe200078e02ff */
[-C--:B------:R-:W-:Y:S01]  /*a400*/  IADD3 R12, P3, R8, R18.reuse, RZ ;  /* 0x00000012080c7210 */ /* 0x080fe20007f7e0ff */
[----:B------:R-:W-:Y:S01]  /*a410*/  IMAD R8, R3, 0x2d4, RZ ;  /* 0x000002d403087824 */ /* 0x000fe200078e02ff */
[-C--:B------:R-:W-:Y:S01]  /*a420*/  LEA.HI.X.SX32 R25, R11, R19.reuse, 0x1, P1 ;  /* 0x000000130b197211 */ /* 0x080fe200008f0eff */
[----:B------:R0:W-:Y:S01]  /*a430*/  STL.64 [R1+0x14e0], R6 ;  /* 0x0014e00601007387 */ /* 0x0001e20000100a00 */
[-C--:B------:R-:W-:Y:S01]  /*a440*/  IADD3 R20, P4, R16, R18.reuse, RZ ;  /* 0x0000001210147210 */ /* 0x080fe20007f9e0ff */
[----:B------:R-:W-:Y:S01]  /*a450*/  IMAD R14, R3, 0x2d6, RZ ;  /* 0x000002d6030e7824 */ /* 0x000fe200078e02ff */
[-C--:B------:R-:W-:Y:S01]  /*a460*/  IADD3 R8, P6, R8, R18.reuse, RZ ;  /* 0x0000001208087210 */ /* 0x080fe20007fde0ff */
[----:B------:R-:W-:Y:S01]  /*a470*/  STL.64 [R1+0x17b0], R24 ;  /* 0x0017b01801007387 */ /* 0x000fe20000100a00 */
[----:B------:R-:W-:Y:S01]  /*a480*/  LEA.HI.X.SX32 R21, R17, R19, 0x1, P4 ;  /* 0x0000001311157211 */ /* 0x000fe200020f0eff */
[C---:B------:R-:W-:Y:S01]  /*a490*/  IMAD R17, R3.reuse, 0x16b, RZ ;  /* 0x0000016b03117824 */ /* 0x040fe200078e02ff */
[----:B------:R-:W-:Y:S01]  /*a4a0*/  IADD3 R14, P5, R14, R18, RZ ;  /* 0x000000120e0e7210 */ /* 0x000fe20007fbe0ff */
[----:B------:R1:W-:Y:S01]  /*a4b0*/  STL.64 [R1+0xf48], R22 ;  /* 0x000f481601007387 */ /* 0x0003e20000100a00 */
[----:B0-----:R-:W-:-:S02]  /*a4c0*/  IMAD R7, R3, 0x2da, RZ ;  /* 0x000002da03077824 */ /* 0x001fc400078e02ff */
[----:B------:R-:W-:Y:S01]  /*a4d0*/  IMAD R6, R3, 0x169, RZ ;  /* 0x0000016903067824 */ /* 0x000fe200078e02ff */
[----:B------:R-:W-:-:S04]  /*a4e0*/  LEA.HI.X.SX32 R9, R16, R19, 0x1, P6 ;  /* 0x0000001310097211 */ /* 0x000fc800030f0eff */
[-C--:B------:R-:W-:Y:S02]  /*a4f0*/  LEA.HI.X.SX32 R13, R6, R19.reuse, 0x1, P3 ;  /* 0x00000013060d7211 */ /* 0x080fe400018f0eff */
[-C--:B-1----:R-:W-:Y:S01]  /*a500*/  IADD3 R22, P2, R7, R18.reuse, RZ ;  /* 0x0000001207167210 */ /* 0x082fe20007f5e0ff */
[----:B------:R-:W-:Y:S01]  /*a510*/  IMAD R7, R3, 0x2dc, RZ ;  /* 0x000002dc03077824 */ /* 0x000fe200078e02ff */
[----:B------:R-:W-:Y:S01]  /*a520*/  LEA.HI.X.SX32 R15, R17, R19, 0x1, P5 ;  /* 0x00000013110f7211 */ /* 0x000fe200028f0eff */
[----:B------:R0:W-:Y:S01]  /*a530*/  STL.64 [R1+0xf40], R12 ;  /* 0x000f400c01007387 */ /* 0x0001e20000100a00 */
[C---:B------:R-:W-:Y:S02]  /*a540*/  IMAD R6, R3.reuse, 0xb6, RZ ;  /* 0x000000b603067824 */ /* 0x040fe400078e02ff */
[----:B------:R-:W-:Y:S01]  /*a550*/  IMAD R10, R3, 0x2d8, RZ ;  /* 0x000002d8030a7824 */ /* 0x000fe200078e02ff */
[----:B------:R1:W-:Y:S04]  /*a560*/  STL.64 [R1+0x14d8], R20 ;  /* 0x0014d81401007387 */ /* 0x0003e80000100a00 */
[----:B------:R2:W-:Y:S01]  /*a570*/  STL.64 [R1+0xf38], R8 ;  /* 0x000f380801007387 */ /* 0x0005e20000100a00 */
[----:B0-----:R-:W-:Y:S01]  /*a580*/  IADD3 R12, P3, R7, R18, RZ ;  /* 0x00000012070c7210 */ /* 0x001fe20007f7e0ff */
[----:B------:R-:W-:-:S02]  /*a590*/  IMAD R7, R3, 0x16c, RZ ;  /* 0x0000016c03077824 */ /* 0x000fc400078e02ff */
[----:B------:R0:W-:Y:S01]  /*a5a0*/  STL.64 [R1+0xf30], R14 ;  /* 0x000f300e01007387 */ /* 0x0001e20000100a00 */
[-C--:B-1----:R-:W-:Y:S01]  /*a5b0*/  IADD3 R20, P4, R6, R18.reuse, RZ ;  /* 0x0000001206147210 */ /* 0x082fe20007f9e0ff */
[----:B------:R-:W-:Y:S01]  /*a5c0*/  IMAD R16, R3, 0x2de, RZ ;  /* 0x000002de03107824 */ /* 0x000fe200078e02ff */
[-C--:B------:R-:W-:Y:S02]  /*a5d0*/  IADD3 R10, P1, R10, R18.reuse, RZ ;  /* 0x000000120a0a7210 */ /* 0x080fe40007f3e0ff */
[----:B--2---:R-:W-:Y:S01]  /*a5e0*/  IADD3 R8, P6, R7, R18, RZ ;  /* 0x0000001207087210 */ /* 0x004fe20007fde0ff */
[----:B0-----:R-:W-:-:S03]  /*a5f0*/  IMAD R15, R3, 0x5b, RZ ;  /* 0x0000005b030f7824 */ /* 0x001fc600078e02ff */
[-C--:B------:R-:W-:Y:S02]  /*a600*/  LEA.HI.X.SX32 R9, R6, R19.reuse, 0x1, P6 ;  /* 0x0000001306097211 */ /* 0x080fe400030f0eff */
[-C--:B------:R-:W-:Y:S02]  /*a610*/  LEA.HI.X.SX32 R11, R7, R19.reuse, 0x1, P1 ;  /* 0x00000013070b7211 */ /* 0x080fe400008f0eff */
[----:B------:R-:W-:Y:S02]  /*a620*/  LEA.HI.X.SX32 R21, R15, R19, 0x1, P4 ;  /* 0x000000130f157211 */ /* 0x000fe400020f0eff */
[----:B------:R-:W-:Y:S01]  /*a630*/  IADD3 R24, P5, R16, R18, RZ ;  /* 0x0000001210187210 */ /* 0x000fe20007fbe0ff */
[C---:B------:R-:W-:Y:S02]  /*a640*/  IMAD R16, R3.reuse, 0x16e, RZ ;  /* 0x0000016e03107824 */ /* 0x040fe400078e02ff */
[----:B------:R-:W-:Y:S01]  /*a650*/  STL.64 [R1+0x17a8], R20 ;  /* 0x0017a81401007387 */ /* 0x000fe20000100a00 */
[----:B------:R-:W-:-:S03]  /*a660*/  IMAD R7, R3, 0x16d, RZ ;  /* 0x0000016d03077824 */ /* 0x000fc600078e02ff */
[----:B------:R0:W-:Y:S04]  /*a670*/  STL.64 [R1+0x14d0], R8 ;  /* 0x0014d00801007387 */ /* 0x0001e80000100a00 */
[----:B------:R1:W-:Y:S01]  /*a680*/  STL.64 [R1+0xf28], R10 ;  /* 0x000f280a01007387 */ /* 0x0003e20000100a00 */
[-C--:B------:R-:W-:Y:S02]  /*a690*/  LEA.HI.X.SX32 R23, R7, R19.reuse, 0x1, P2 ;  /* 0x0000001307177211 */ /* 0x080fe400010f0eff */
[C---:B------:R-:W-:Y:S02]  /*a6a0*/  LEA.HI.X.SX32 R13, R16.reuse, R19, 0x1, P3 ;  /* 0x00000013100d7211 */ /* 0x040fe400018f0eff */
[----:B0-----:R-:W-:Y:S01]  /*a6b0*/  IADD3 R8, P6, R16, R18, RZ ;  /* 0x0000001210087210 */ /* 0x001fe20007fde0ff */
[C---:B-1----:R-:W-:Y:S01]  /*a6c0*/  IMAD R11, R3.reuse, 0xb7, RZ ;  /* 0x000000b7030b7824 */ /* 0x042fe200078e02ff */
[----:B------:R0:W-:Y:S01]  /*a6d0*/  STL.64 [R1+0xf20], R22 ;  /* 0x000f201601007387 */ /* 0x0001e20000100a00 */
[----:B------:R-:W-:-:S03]  /*a6e0*/  IMAD R10, R3, 0x2e, RZ ;  /* 0x0000002e030a7824 */ /* 0x000fc600078e02ff */
[----:B------:R-:W-:-:S05]  /*a6f0*/  LEA.HI.X.SX32 R9, R11, R19, 0x1, P6 ;  /* 0x000000130b097211 */ /* 0x000fca00030f0eff */
[----:B------:R1:W-:Y:S01]  /*a700*/  STL.64 [R1+0x14c8], R8 ;  /* 0x0014c80801007387 */ /* 0x0003e20000100a00 */
[----:B0-----:R-:W-:-:S03]  /*a710*/  IMAD R23, R3, 0x16f, RZ ;  /* 0x0000016f03177824 */ /* 0x001fc600078e02ff */
[----:B------:R0:W-:Y:S01]  /*a720*/  STL.64 [R1+0xf18], R12 ;  /* 0x000f180c01007387 */ /* 0x0001e20000100a00 */
[----:B------:R-:W-:Y:S01]  /*a730*/  IMAD R11, R3, 0x5c, RZ ;  /* 0x0000005c030b7824 */ /* 0x000fe200078e02ff */
[----:B------:R-:W-:Y:S02]  /*a740*/  LEA.HI.X.SX32 R25, R23, R19, 0x1, P5 ;  /* 0x0000001317197211 */ /* 0x000fe400028f0eff */
[----:B-1----:R-:W-:Y:S01]  /*a750*/  IADD3 R8, P6, R10, R18, RZ ;  /* 0x000000120a087210 */ /* 0x002fe20007fde0ff */
[C---:B0-----:R-:W-:Y:S02]  /*a760*/  IMAD R12, R3.reuse, 0x17, RZ ;  /* 0x00000017030c7824 */ /* 0x041fe400078e02ff */
[----:B------:R-:W-:-:S03]  /*a770*/  IMAD R13, R3, 0x170, RZ ;  /* 0x00000170030d7824 */ /* 0x000fc600078e02ff */
[-C--:B------:R-:W-:Y:S01]  /*a780*/  LEA.HI.X.SX32 R9, R12, R19.reuse, 0x1, P6 ;  /* 0x000000130c097211 */ /* 0x080fe200030f0eff */
[----:B------:R0:W-:Y:S01]  /*a790*/  STL.64 [R1+0xf10], R24 ;  /* 0x000f101801007387 */ /* 0x0001e20000100a00 */
[----:B------:R-:W-:Y:S01]  /*a7a0*/  IMAD R22, R3, 0xb8, RZ ;  /* 0x000000b803167824 */ /* 0x000fe200078e02ff */
[-C--:B------:R-:W-:Y:S01]  /*a7b0*/  IADD3 R16, P3, R11, R18.reuse, RZ ;  /* 0x000000120b107210 */ /* 0x080fe20007f7e0ff */
[C---:B------:R-:W-:Y:S01]  /*a7c0*/  IMAD R14, R3.reuse, 0x2e0, RZ ;  /* 0x000002e0030e7824 */ /* 0x040fe200078e02ff */
[----:B------:R1:W-:Y:S02]  /*a7d0*/  STL.64 [R1+0x19c8], R8 ;  /* 0x0019c80801007387 */ /* 0x0003e40000100a00 */
[----:B------:R-:W-:Y:S01]  /*a7e0*/  LEA.HI.X.SX32 R17, R10, R19, 0x1, P3 ;  /* 0x000000130a117211 */ /* 0x000fe200018f0eff */
[C---:B------:R-:W-:Y:S01]  /*a7f0*/  IMAD R12, R3.reuse, 0x2e6, RZ ;  /* 0x000002e6030c7824 */ /* 0x040fe200078e02ff */
[-C--:B------:R-:W-:Y:S01]  /*a800*/  IADD3 R14, P4, R14, R18.reuse, RZ ;  /* 0x000000120e0e7210 */ /* 0x080fe20007f9e0ff */
[----:B------:R-:W-:Y:S01]  /*a810*/  IMAD R6, R3, 0x2e2, RZ ;  /* 0x000002e203067824 */ /* 0x000fe200078e02ff */
[----:B0-----:R-:W-:-:S02]  /*a820*/  IADD3 R24, P5, R22, R18, RZ ;  /* 0x0000001216187210 */ /* 0x001fc40007fbe0ff */
[----:B-1----:R-:W-:-:S04]  /*a830*/  IADD3 R8, P6, R13, R18, RZ ;  /* 0x000000120d087210 */ /* 0x002fc80007fde0ff */
[-C--:B------:R-:W-:Y:S01]  /*a840*/  LEA.HI.X.SX32 R9, R22, R19.reuse, 0x1, P6 ;  /* 0x0000001316097211 */ /* 0x080fe200030f0eff */
[----:B------:R0:W-:Y:S01]  /*a850*/  STL.64 [R1+0x1910], R16 ;  /* 0x0019101001007387 */ /* 0x0001e20000100a00 */
[-C--:B------:R-:W-:Y:S02]  /*a860*/  LEA.HI.X.SX32 R25, R11, R19.reuse, 0x1, P5 ;  /* 0x000000130b197211 */ /* 0x080fe400028f0eff */
[----:B------:R-:W-:Y:S01]  /*a870*/  LEA.HI.X.SX32 R15, R13, R19, 0x1, P4 ;  /* 0x000000130d0f7211 */ /* 0x000fe200020f0eff */
[----:B------:R1:W-:Y:S01]  /*a880*/  STL.64 [R1+0x14c0], R8 ;  /* 0x0014c00801007387 */ /* 0x0003e20000100a00 */
[-C--:B------:R-:W-:Y:S01]  /*a890*/  IADD3 R20, P1, R6, R18.reuse, RZ ;  /* 0x0000001206147210 */ /* 0x080fe20007f3e0ff */
[C---:B------:R-:W-:Y:S02]  /*a8a0*/  IMAD R6, R3.reuse, 0x2e4, RZ ;  /* 0x000002e403067824 */ /* 0x040fe400078e02ff */
[----:B------:R-:W-:Y:S01]  /*a8b0*/  STL.64 [R1+0x17a0], R24 ;  /* 0x0017a01801007387 */ /* 0x000fe20000100a00 */
[----:B0-----:R-:W-:Y:S01]  /*a8c0*/  IADD3 R16, P3, R12, R18, RZ ;  /* 0x000000120c107210 */ /* 0x001fe20007f7e0ff */
[----:B------:R-:W-:-:S02]  /*a8d0*/  IMAD R12, R3, 0x172, RZ ;  /* 0x00000172030c7824 */ /* 0x000fc400078e02ff */
[C---:B-1----:R-:W-:Y:S02]  /*a8e0*/  IMAD R9, R3.reuse, 0x2ea, RZ ;  /* 0x000002ea03097824 */ /* 0x042fe400078e02ff */
[C---:B------:R-:W-:Y:S01]  /*a8f0*/  IMAD R8, R3.reuse, 0x171, RZ ;  /* 0x0000017103087824 */ /* 0x040fe200078e02ff */
[----:B------:R0:W-:Y:S01]  /*a900*/  STL.64 [R1+0xf08], R14 ;  /* 0x000f080e01007387 */ /* 0x0001e20000100a00 */
[----:B------:R-:W-:Y:S01]  /*a910*/  IMAD R13, R3, 0xb9, RZ ;  /* 0x000000b9030d7824 */ /* 0x000fe200078e02ff */
[-C--:B------:R-:W-:Y:S02]  /*a920*/  IADD3 R22, P6, R12, R18.reuse, RZ ;  /* 0x000000120c167210 */ /* 0x080fe40007fde0ff */
[-C--:B------:R-:W-:Y:S02]  /*a930*/  LEA.HI.X.SX32 R21, R8, R19.reuse, 0x1, P1 ;  /* 0x0000001308157211 */ /* 0x080fe400008f0eff */
[-C--:B------:R-:W-:Y:S02]  /*a940*/  IADD3 R6, P2, R6, R18.reuse, RZ ;  /* 0x0000001206067210 */ /* 0x080fe40007f5e0ff */
[----:B0-----:R-:W-:Y:S01]  /*a950*/  IADD3 R14, P4, R9, R18, RZ ;  /* 0x00000012090e7210 */ /* 0x001fe20007f9e0ff */
[----:B------:R-:W-:Y:S01]  /*a960*/  IMAD R9, R3, 0x2ec, RZ ;  /* 0x000002ec03097824 */ /* 0x000fe200078e02ff */
[----:B------:R0:W-:Y:S01]  /*a970*/  STL.64 [R1+0xf00], R20 ;  /* 0x000f001401007387 */ /* 0x0001e20000100a00 */
[-C--:B------:R-:W-:Y:S01]  /*a980*/  LEA.HI.X.SX32 R23, R13, R19.reuse, 0x1, P6 ;  /* 0x000000130d177211 */ /* 0x080fe200030f0eff */
[C---:B------:R-:W-:Y:S01]  /*a990*/  IMAD R8, R3.reuse, 0xba, RZ ;  /* 0x000000ba03087824 */ /* 0x040fe200078e02ff */
[----:B------:R-:W-:Y:S01]  /*a9a0*/  LEA.HI.X.SX32 R7, R12, R19, 0x1, P2 ;  /* 0x000000130c077211 */ /* 0x000fe200010f0eff */
[----:B------:R-:W-:-:S02]  /*a9b0*/  IMAD R10, R3, 0x2e8, RZ ;  /* 0x000002e8030a7824 */ /* 0x000fc400078e02ff */
[C---:B------:R-:W-:Y:S01]  /*a9c0*/  IMAD R13, R3.reuse, 0x173, RZ ;  /* 0x00000173030d7824 */ /* 0x040fe200078e02ff */
[----:B------:R1:W-:Y:S01]  /*a9d0*/  STL.64 [R1+0x14b8], R22 ;  /* 0x0014b81601007387 */ /* 0x0003e20000100a00 */
[----:B------:R-:W-:Y:S01]  /*a9e0*/  IMAD R24, R3, 0x5d, RZ ;  /* 0x0000005d03187824 */ /* 0x000fe200078e02ff */
[-C--:B0-----:R-:W-:Y:S01]  /*a9f0*/  IADD3 R20, P1, R9, R18.reuse, RZ ;  /* 0x0000001209147210 */ /* 0x081fe20007f3e0ff */
[C---:B------:R-:W-:Y:S01]  /*aa00*/  IMAD R9, R3.reuse, 0x174, RZ ;  /* 0x0000017403097824 */ /* 0x040fe200078e02ff */
[----:B------:R0:W-:Y:S01]  /*aa10*/  STL.64 [R1+0xef8], R6 ;  /* 0x000ef80601007387 */ /* 0x0001e20000100a00 */
[-C--:B------:R-:W-:Y:S01]  /*aa20*/  IADD3 R10, P5, R10, R18.reuse, RZ ;  /* 0x000000120a0a7210 */ /* 0x080fe20007fbe0ff */
[----:B------:R-:W-:Y:S01]  /*aa30*/  IMAD R12, R3, 0x2ee, RZ ;  /* 0x000002ee030c7824 */ /* 0x000fe200078e02ff */
[-C--:B------:R-:W-:Y:S02]  /*aa40*/  LEA.HI.X.SX32 R17, R13, R19.reuse, 0x1, P3 ;  /* 0x000000130d117211 */ /* 0x080fe400018f0eff */
[----:B-1----:R-:W-:Y:S01]  /*aa50*/  IADD3 R22, P6, R8, R18, RZ ;  /* 0x0000001208167210 */ /* 0x002fe20007fde0ff */
[----:B------:R-:W-:Y:S01]  /*aa60*/  IMAD R13, R3, 0x2f0, RZ ;  /* 0x000002f0030d7824 */ /* 0x000fe200078e02ff */
[----:B------:R-:W-:-:S02]  /*aa70*/  LEA.HI.X.SX32 R11, R9, R19, 0x1, P5 ;  /* 0x00000013090b7211 */ /* 0x000fc400028f0eff */
[-C--:B------:R-:W-:Y:S02]  /*aa80*/  LEA.HI.X.SX32 R23, R24, R19.reuse, 0x1, P6 ;  /* 0x0000001318177211 */ /* 0x080fe400030f0eff */
[-C--:B0-----:R-:W-:Y:S01]  /*aa90*/  IADD3 R6, P2, R9, R18.reuse, RZ ;  /* 0x0000001209067210 */ /* 0x081fe20007f5e0ff */
[----:B------:R0:W-:Y:S03]  /*aaa0*/  STL.64 [R1+0xef0], R16 ;  /* 0x000ef01001007387 */ /* 0x0001e60000100a00 */
[----:B------:R-:W-:Y:S01]  /*aab0*/  LEA.HI.X.SX32 R7, R8, R19, 0x1, P2 ;  /* 0x0000001308077211 */ /* 0x000fe200010f0eff */
[----:B------:R1:W-:Y:S04]  /*aac0*/  STL.64 [R1+0x1798], R22 ;  /* 0x0017981601007387 */ /* 0x0003e80000100a00 */
[----:B------:R2:W-:Y:S01]  /*aad0*/  STL.64 [R1+0x14b0], R6 ;  /* 0x0014b00601007387 */ /* 0x0005e20000100a00 */
[----:B0-----:R-:W-:Y:S01]  /*aae0*/  IADD3 R16, P3, R12, R18, RZ ;  /* 0x000000120c107210 */ /* 0x001fe20007f7e0ff */
[----:B------:R-:W-:-:S02]  /*aaf0*/  IMAD R12, R3, 0x176, RZ ;  /* 0x00000176030c7824 */ /* 0x000fc400078e02ff */
[----:B------:R0:W-:Y:S01]  /*ab00*/  STL.64 [R1+0xee8], R10 ;  /* 0x000ee80a01007387 */ /* 0x0001e20000100a00 */
[-C--:B-1----:R-:W-:Y:S01]  /*ab10*/  IADD3 R22, P6, R13, R18.reuse, RZ ;  /* 0x000000120d167210 */ /* 0x082fe20007fde0ff */
[C---:B------:R-:W-:Y:S01]  /*ab20*/  IMAD R13, R3.reuse, 0xbb, RZ ;  /* 0x000000bb030d7824 */ /* 0x040fe200078e02ff */
[----:B--2---:R-:W-:Y:S01]  /*ab30*/  IADD3 R6, P2, R12, R18, RZ ;  /* 0x000000120c067210 */ /* 0x004fe20007f5e0ff */
[----:B0-----:R-:W-:-:S03]  /*ab40*/  IMAD R11, R3, 0x175, RZ ;  /* 0x00000175030b7824 */ /* 0x001fc600078e02ff */
[-C--:B------:R-:W-:Y:S02]  /*ab50*/  LEA.HI.X.SX32 R7, R13, R19.reuse, 0x1, P2 ;  /* 0x000000130d077211 */ /* 0x080fe400010f0eff */
[-C--:B------:R-:W-:Y:S01]  /*ab60*/  LEA.HI.X.SX32 R15, R11, R19.reuse, 0x1, P4 ;  /* 0x000000130b0f7211 */ /* 0x080fe200020f0eff */
[----:B------:R-:W-:Y:S01]  /*ab70*/  IMAD R24, R3, 0x5e, RZ ;  /* 0x0000005e03187824 */ /* 0x000fe200078e02ff */
[----:B------:R-:W-:-:S03]  /*ab80*/  LEA.HI.X.SX32 R21, R12, R19, 0x1, P1 ;  /* 0x000000130c157211 */ /* 0x000fc600008f0eff */
[----:B------:R0:W-:Y:S04]  /*ab90*/  STL.64 [R1+0xee0], R14 ;  /* 0x000ee00e01007387 */ /* 0x0001e80000100a00 */
[----:B------:R1:W-:Y:S01]  /*aba0*/  STL.64 [R1+0x14a8], R6 ;  /* 0x0014a80601007387 */ /* 0x0003e20000100a00 */
[----:B------:R-:W-:-:S03]  /*abb0*/  IMAD R12, R3, 0x2f, RZ ;  /* 0x0000002f030c7824 */ /* 0x000fc600078e02ff */
[----:B------:R2:W-:Y:S01]  /*abc0*/  STL.64 [R1+0xed8], R20 ;  /* 0x000ed81401007387 */ /* 0x0005e20000100a00 */
[C---:B------:R-:W-:Y:S01]  /*abd0*/  IMAD R13, R3.reuse, 0x178, RZ ;  /* 0x00000178030d7824 */ /* 0x040fe200078e02ff */
[----:B0-----:R-:W-:Y:S01]  /*abe0*/  IADD3 R14, P2, R24, R18, RZ ;  /* 0x00000012180e7210 */ /* 0x001fe20007f5e0ff */
[C---:B-1----:R-:W-:Y:S02]  /*abf0*/  IMAD R7, R3.reuse, 0xbc, RZ ;  /* 0x000000bc03077824 */ /* 0x042fe400078e02ff */
[----:B------:R-:W-:-:S03]  /*ac00*/  IMAD R6, R3, 0x177, RZ ;  /* 0x0000017703067824 */ /* 0x000fc600078e02ff */
[-C--:B--2---:R-:W-:Y:S02]  /*ac10*/  IADD3 R20, P1, R7, R18.reuse, RZ ;  /* 0x0000001207147210 */ /* 0x084fe40007f3e0ff */
[-C--:B------:R-:W-:Y:S02]  /*ac20*/  LEA.HI.X.SX32 R17, R6, R19.reuse, 0x1, P3 ;  /* 0x0000001306117211 */ /* 0x080fe400018f0eff */
[-C--:B------:R-:W-:Y:S01]  /*ac30*/  LEA.HI.X.SX32 R15, R12, R19.reuse, 0x1, P2 ;  /* 0x000000130c0f7211 */ /* 0x080fe200010f0eff */
[C---:B------:R-:W-:Y:S01]  /*ac40*/  IMAD R12, R3.reuse, 0x2f8, RZ ;  /* 0x000002f8030c7824 */ /* 0x040fe200078e02ff */
[----:B------:R-:W-:Y:S01]  /*ac50*/  LEA.HI.X.SX32 R21, R24, R19, 0x1, P1 ;  /* 0x0000001318157211 */ /* 0x000fe200008f0eff */
[----:B------:R0:W-:Y:S01]  /*ac60*/  STL.64 [R1+0xed0], R16 ;  /* 0x000ed01001007387 */ /* 0x0001e20000100a00 */
[C---:B------:R-:W-:Y:S02]  /*ac70*/  IMAD R6, R3.reuse, 0x2f6, RZ ;  /* 0x000002f603067824 */ /* 0x040fe400078e02ff */
[----:B------:R-:W-:Y:S01]  /*ac80*/  IMAD R8, R3, 0x2f2, RZ ;  /* 0x000002f203087824 */ /* 0x000fe200078e02ff */
[----:B------:R1:W-:Y:S04]  /*ac90*/  STL.64 [R1+0x1908], R14 ;  /* 0x0019080e01007387 */ /* 0x0003e80000100a00 */
[----:B------:R2:W-:Y:S01]  /*aca0*/  STL.64 [R1+0x1790], R20 ;  /* 0x0017901401007387 */ /* 0x0005e20000100a00 */
[-C--:B0-----:R-:W-:Y:S01]  /*acb0*/  IADD3 R16, P3, R13, R18.reuse, RZ ;  /* 0x000000120d107210 */ /* 0x081fe20007f7e0ff */
[----:B------:R-:W-:Y:S01]  /*acc0*/  IMAD R10, R3, 0x2f4, RZ ;  /* 0x000002f4030a7824 */ /* 0x000fe200078e02ff */
[----:B------:R-:W-:-:S02]  /*acd0*/  IADD3 R8, P5, R8, R18, RZ ;  /* 0x0000001208087210 */ /* 0x000fc40007fbe0ff */
[-C--:B------:R-:W-:Y:S01]  /*ace0*/  LEA.HI.X.SX32 R17, R7, R19.reuse, 0x1, P3 ;  /* 0x0000001307117211 */ /* 0x080fe200018f0eff */
[C---:B------:R-:W-:Y:S01]  /*acf0*/  IMAD R7, R3.reuse, 0x2fa, RZ ;  /* 0x000002fa03077824 */ /* 0x040fe200078e02ff */
[-C--:B-1----:R-:W-:Y:S02]  /*ad00*/  IADD3 R14, P2, R6, R18.reuse, RZ ;  /* 0x00000012060e7210 */ /* 0x082fe40007f5e0ff */
[-C--:B--2---:R-:W-:Y:S01]  /*ad10*/  IADD3 R20, P1, R12, R18.reuse, RZ ;  /* 0x000000120c147210 */ /* 0x084fe20007f3e0ff */
[C---:B------:R-:W-:Y:S02]  /*ad20*/  IMAD R12, R3.reuse, 0x179, RZ ;  /* 0x00000179030c7824 */ /* 0x040fe400078e02ff */
[----:B------:R-:W-:Y:S01]  /*ad30*/  IMAD R6, R3, 0x17a, RZ ;  /* 0x0000017a03067824 */ /* 0x000fe200078e02ff */
[-C--:B------:R-:W-:Y:S01]  /*ad40*/  LEA.HI.X.SX32 R23, R13, R19.reuse, 0x1, P6 ;  /* 0x000000130d177211 */ /* 0x080fe200030f0eff */
[----:B------:R0:W-:Y:S01]  /*ad50*/  STL.64 [R1+0x14a0], R16 ;  /* 0x0014a01001007387 */ /* 0x0001e20000100a00 */
[-C--:B------:R-:W-:Y:S01]  /*ad60*/  IADD3 R24, P6, R7, R18.reuse, RZ ;  /* 0x0000001207187210 */ /* 0x080fe20007fde0ff */
[C---:B------:R-:W-:Y:S01]  /*ad70*/  IMAD R13, R3.reuse, 0xbd, RZ ;  /* 0x000000bd030d7824 */ /* 0x040fe200078e02ff */
[----:B------:R-:W-:Y:S01]  /*ad80*/  LEA.HI.X.SX32 R9, R12, R19, 0x1, P5 ;  /* 0x000000130c097211 */ /* 0x000fe200028f0eff */
[C---:B------:R-:W-:Y:S01]  /*ad90*/  IMAD R7, R3.reuse, 0x2fc, RZ ;  /* 0x000002fc03077824 */ /* 0x040fe200078e02ff */
[-C--:B------:R-:W-:Y:S01]  /*ada0*/  IADD3 R10, P4, R10, R18.reuse, RZ ;  /* 0x000000120a0a7210 */ /* 0x080fe20007f9e0ff */
[----:B------:R1:W-:Y:S01]  /*adb0*/  STL.64 [R1+0xec8], R22 ;  /* 0x000ec81601007387 */ /* 0x0003e20000100a00 */
[----:B------:R-:W-:Y:S01]  /*adc0*/  IMAD R12, R3, 0xbe, RZ ;  /* 0x000000be030c7824 */ /* 0x000fe200078e02ff */
[----:B0-----:R-:W-:-:S02]  /*add0*/  IADD3 R16, P3, R6, R18, RZ ;  /* 0x0000001206107210 */ /* 0x001fc40007f7e0ff */
[----:B------:R0:W-:Y:S01]  /*ade0*/  STL.64 [R1+0xec0], R8 ;  /* 0x000ec00801007387 */ /* 0x0001e20000100a00 */
[-C--:B------:R-:W-:Y:S02]  /*adf0*/  LEA.HI.X.SX32 R11, R6, R19.reuse, 0x1, P4 ;  /* 0x00000013060b7211 */ /* 0x080fe400020f0eff */
[----:B------:R-:W-:Y:S01]  /*ae00*/  LEA.HI.X.SX32 R17, R13, R19, 0x1, P3 ;  /* 0x000000130d117211 */ /* 0x000fe200018f0eff */
[C---:B------:R-:W-:Y:S02]  /*ae10*/  IMAD R13, R3.reuse, 0x17b, RZ ;  /* 0x0000017b030d7824 */ /* 0x040fe400078e02ff */
[----:B-1----:R-:W-:Y:S02]  /*ae20*/  IMAD R22, R3, 0x5f, RZ ;  /* 0x0000005f03167824 */ /* 0x002fe400078e02ff */
[----:B------:R1:W-:Y:S01]  /*ae30*/  STL.64 [R1+0x1498], R16 ;  /* 0x0014981001007387 */ /* 0x0003e20000100a00 */
[----:B0-----:R-:W-:Y:S01]  /*ae40*/  IADD3 R8, P5, R7, R18, RZ ;  /* 0x0000001207087210 */ /* 0x001fe20007fbe0ff */
[----:B------:R-:W-:-:S02]  /*ae50*/  IMAD R7, R3, 0x17c, RZ ;  /* 0x0000017c03077824 */ /* 0x000fc400078e02ff */
[----:B------:R0:W-:Y:S01]  /*ae60*/  STL.64 [R1+0xeb8], R10 ;  /* 0x000eb80a01007387 */ /* 0x0001e20000100a00 */
[----:B------:R-:W-:Y:S01]  /*ae70*/  LEA.HI.X.SX32 R15, R13, R19, 0x1, P2 ;  /* 0x000000130d0f7211 */ /* 0x000fe200010f0eff */
[----:B------:R-:W-:Y:S01]  /*ae80*/  IMAD R6, R3, 0x2fe, RZ ;  /* 0x000002fe03067824 */ /* 0x000fe200078e02ff */
[----:B-1----:R-:W-:-:S03]  /*ae90*/  IADD3 R16, P3, R12, R18, RZ ;  /* 0x000000120c107210 */ /* 0x002fc60007f7e0ff */
[----:B------:R1:W-:Y:S01]  /*aea0*/  STL.64 [R1+0xeb0], R14 ;  /* 0x000eb00e01007387 */ /* 0x0003e20000100a00 */
[CC--:B0-----:R-:W-:Y:S02]  /*aeb0*/  IADD3 R10, P4, R7.reuse, R18.reuse, RZ ;  /* 0x00000012070a7210 */ /* 0x0c1fe40007f9e0ff */
[-C--:B------:R-:W-:Y:S02]  /*aec0*/  LEA.HI.X.SX32 R17, R22, R19.reuse, 0x1, P3 ;  /* 0x0000001316117211 */ /* 0x080fe400018f0eff */
[-C--:B------:R-:W-:Y:S02]  /*aed0*/  LEA.HI.X.SX32 R11, R12, R19.reuse, 0x1, P4 ;  /* 0x000000130c0b7211 */ /* 0x080fe400020f0eff */
[----:B------:R-:W-:Y:S02]  /*aee0*/  LEA.HI.X.SX32 R21, R7, R19, 0x1, P1 ;  /* 0x0000001307157211 */ /* 0x000fe400008f0eff */
[----:B-1----:R-:W-:Y:S01]  /*aef0*/  IADD3 R14, P2, R6, R18, RZ ;  /* 0x00000012060e7210 */ /* 0x002fe20007f5e0ff */
[C---:B------:R-:W-:Y:S01]  /*af00*/  IMAD R6, R3.reuse, 0x17e, RZ ;  /* 0x0000017e03067824 */ /* 0x040fe200078e02ff */
[----:B------:R0:W-:Y:S01]  /*af10*/  STL.64 [R1+0x1788], R16 ;  /* 0x0017881001007387 */ /* 0x0001e20000100a00 */
[----:B------:R-:W-:-:S02]  /*af20*/  IMAD R13, R3, 0x300, RZ ;  /* 0x00000300030d7824 */ /* 0x000fc400078e02ff */
[----:B------:R-:W-:Y:S01]  /*af30*/  IMAD R7, R3, 0x17d, RZ ;  /* 0x0000017d03077824 */ /* 0x000fe200078e02ff */
[----:B------:R-:W-:Y:S01]  /*af40*/  STL.64 [R1+0x1490], R10 ;  /* 0x0014900a01007387 */ /* 0x000fe20000100a00 */
[----:B------:R-:W-:-:S03]  /*af50*/  IADD3 R12, P4, R6, R18, RZ ;  /* 0x00000012060c7210 */ /* 0x000fc60007f9e0ff */
[----:B------:R1:W-:Y:S01]  /*af60*/  STL.64 [R1+0xea8], R20 ;  /* 0x000ea81401007387 */ /* 0x0003e20000100a00 */
[-C--:B------:R-:W-:Y:S02]  /*af70*/  LEA.HI.X.SX32 R25, R7, R19.reuse, 0x1, P6 ;  /* 0x0000001307197211 */ /* 0x080fe400030f0eff */
[----:B0-----:R-:W-:Y:S02]  /*af80*/  IADD3 R16, P3, R13, R18, RZ ;  /* 0x000000120d107210 */ /* 0x001fe40007f7e0ff */
[-C--:B------:R-:W-:Y:S01]  /*af90*/  LEA.HI.X.SX32 R9, R6, R19.reuse, 0x1, P5 ;  /* 0x0000001306097211 */ /* 0x080fe200028f0eff */
[C---:B-1----:R-:W-:Y:S01]  /*afa0*/  IMAD R20, R3.reuse, 0xbf, RZ ;  /* 0x000000bf03147824 */ /* 0x042fe200078e02ff */
[----:B------:R0:W-:Y:S04]  /*afb0*/  STL.64 [R1+0xea0], R24 ;  /* 0x000ea01801007387 */ /* 0x0001e80000100a00 */
[----:B------:R-:W-:Y:S01]  /*afc0*/  LEA.HI.X.SX32 R13, R20, R19, 0x1, P4 ;  /* 0x00000013140d7211 */ /* 0x000fe200020f0eff */
[----:B------:R-:W-:-:S04]  /*afd0*/  IMAD R7, R3, 0x6, RZ ;  /* 0x0000000603077824 */ /* 0x000fc800078e02ff */
[----:B------:R-:W-:Y:S01]  /*afe0*/  STL.64 [R1+0x1488], R12 ;  /* 0x0014880c01007387 */ /* 0x000fe20000100a00 */
[----:B------:R-:W-:-:S03]  /*aff0*/  IADD3 R20, P4, R7, R18, RZ ;  /* 0x0000001207147210 */ /* 0x000fc60007f9e0ff */
[----:B------:R1:W-:Y:S01]  /*b000*/  STL.64 [R1+0xe98], R8 ;  /* 0x000e980801007387 */ /* 0x0003e20000100a00 */
[C---:B0-----:R-:W-:Y:S02]  /*b010*/  IMAD R25, R3.reuse, 0xc, RZ ;  /* 0x0000000c03197824 */ /* 0x041fe400078e02ff */
[C---:B------:R-:W-:Y:S02]  /*b020*/  IMAD R6, R3.reuse, 0x18, RZ ;  /* 0x0000001803067824 */ /* 0x040fe400078e02ff */
[C---:B-1----:R-:W-:Y:S02]  /*b030*/  IMAD R8, R3.reuse, 0x17f, RZ ;  /* 0x0000017f03087824 */ /* 0x042fe400078e02ff */
[----:B------:R-:W-:-:S03]  /*b040*/  IMAD R9, R3, 0x3, RZ ;  /* 0x0000000303097824 */ /* 0x000fc600078e02ff */
[-C--:B------:R-:W-:Y:S01]  /*b050*/  LEA.HI.X.SX32 R15, R8, R19.reuse, 0x1, P2 ;  /* 0x00000013080f7211 */ /* 0x080fe200010f0eff */
[----:B------:R-:W-:Y:S01]  /*b060*/  IMAD R8, R3, 0x30, RZ ;  /* 0x0000003003087824 */ /* 0x000fe200078e02ff */
[-C--:B------:R-:W-:Y:S02]  /*b070*/  LEA.HI.X.SX32 R21, R9, R19.reuse, 0x1, P4 ;  /* 0x0000001309157211 */ /* 0x080fe400020f0eff */
[-C--:B------:R-:W-:Y:S01]  /*b080*/  IADD3 R12, P5, R25, R18.reuse, RZ ;  /* 0x00000012190c7210 */ /* 0x080fe20007fbe0ff */
[----:B------:R0:W-:Y:S01]  /*b090*/  STL.64 [R1+0xe90], R14 ;  /* 0x000e900e01007387 */ /* 0x0001e20000100a00 */
[----:B------:R-:W-:Y:S02]  /*b0a0*/  IMAD R24, R3, 0x60, RZ ;  /* 0x0000006003187824 */ /* 0x000fe400078e02ff */
[----:B------:R-:W-:Y:S01]  /*b0b0*/  LEA.HI.X.SX32 R13, R7, R19, 0x1, P5 ;  /* 0x00000013070d7211 */ /* 0x000fe200028f0eff */
        /* <DEDUP_REMOVED lines=11> */
[----:B0-----:R-:W-:Y:S01]  /*b170*/  IADD3 R12, P5, R24, R18, RZ ;  /* 0x00000012180c7210 */ /* 0x001fe20007fbe0ff */
[----:B------:R-:W-:-:S03]  /*b180*/  IMAD R6, R3, 0x306, RZ ;  /* 0x0000030603067824 */ /* 0x000fc600078e02ff */
[-C--:B------:R-:W-:Y:S02]  /*b190*/  LEA.HI.X.SX32 R13, R8, R19.reuse, 0x1, P5 ;  /* 0x00000013080d7211 */ /* 0x080fe400028f0eff */
[-C--:B-1----:R-:W-:Y:S02]  /*b1a0*/  IADD3 R14, P2, R7, R18.reuse, RZ ;  /* 0x00000012070e7210 */ /* 0x082fe40007f5e0ff */
[-C--:B--2---:R-:W-:Y:S01]  /*b1b0*/  IADD3 R20, P4, R9, R18.reuse, RZ ;  /* 0x0000001209147210 */ /* 0x084fe20007f9e0ff */
[----:B------:R0:W-:Y:S01]  /*b1c0*/  STL.64 [R1+0x1900], R12 ;  /* 0x0019000c01007387 */ /* 0x0001e20000100a00 */
[-C--:B------:R-:W-:Y:S02]  /*b1d0*/  LEA.HI.X.SX32 R15, R24, R19.reuse, 0x1, P2 ;  /* 0x00000013180f7211 */ /* 0x080fe400010f0eff */
[-C--:B------:R-:W-:Y:S01]  /*b1e0*/  LEA.HI.X.SX32 R21, R7, R19.reuse, 0x1, P4 ;  /* 0x0000001307157211 */ /* 0x080fe200020f0eff */
[C---:B------:R-:W-:Y:S01]  /*b1f0*/  IMAD R7, R3.reuse, 0x181, RZ ;  /* 0x0000018103077824 */ /* 0x040fe200078e02ff */
[-C--:B------:R-:W-:Y:S01]  /*b200*/  IADD3 R22, P1, R10, R18.reuse, RZ ;  /* 0x000000120a167210 */ /* 0x080fe20007f3e0ff */
[----:B------:R-:W-:Y:S01]  /*b210*/  STL.64 [R1+0x1780], R14 ;  /* 0x0017800e01007387 */ /* 0x000fe20000100a00 */
[----:B0-----:R-:W-:Y:S01]  /*b220*/  IADD3 R12, P5, R6, R18, RZ ;  /* 0x00000012060c7210 */ /* 0x001fe20007fbe0ff */
[----:B------:R-:W-:Y:S01]  /*b230*/  IMAD R6, R3, 0x182, RZ ;  /* 0x0000018203067824 */ /* 0x000fe200078e02ff */
[----:B------:R-:W-:Y:S01]  /*b240*/  LEA.HI.X.SX32 R23, R7, R19, 0x1, P1 ;  /* 0x0000001307177211 */ /* 0x000fe200008f0eff */
[----:B------:R0:W-:Y:S01]  /*b250*/  STL.64 [R1+0x1480], R20 ;  /* 0x0014801401007387 */ /* 0x0001e20000100a00 */
[----:B------:R-:W-:-:S02]  /*b260*/  IMAD R7, R3, 0xc1, RZ ;  /* 0x000000c103077824 */ /* 0x000fc400078e02ff */
[C---:B------:R-:W-:Y:S02]  /*b270*/  IMAD R10, R3.reuse, 0x304, RZ ;  /* 0x00000304030a7824 */ /* 0x040fe400078e02ff */
[----:B------:R-:W-:Y:S01]  /*b280*/  IMAD R8, R3, 0x308, RZ ;  /* 0x0000030803087824 */ /* 0x000fe200078e02ff */
[-C--:B------:R-:W-:Y:S02]  /*b290*/  LEA.HI.X.SX32 R17, R9, R19.reuse, 0x1, P3 ;  /* 0x0000001309117211 */ /* 0x080fe400018f0eff */
[-C--:B0-----:R-:W-:Y:S02]  /*b2a0*/  IADD3 R20, P4, R6, R18.reuse, RZ ;  /* 0x0000001206147210 */ /* 0x081fe40007f9e0ff */
[-C--:B------:R-:W-:Y:S02]  /*b2b0*/  IADD3 R10, P6, R10, R18.reuse, RZ ;  /* 0x000000120a0a7210 */ /* 0x080fe40007fde0ff */
[----:B------:R-:W-:Y:S01]  /*b2c0*/  LEA.HI.X.SX32 R21, R7, R19, 0x1, P4 ;  /* 0x0000001307157211 */ /* 0x000fe200020f0eff */
[C---:B------:R-:W-:Y:S01]  /*b2d0*/  IMAD R7, R3.reuse, 0x183, RZ ;  /* 0x0000018303077824 */ /* 0x040fe200078e02ff */
[----:B------:R-:W-:Y:S01]  /*b2e0*/  IADD3 R14, P2, R8, R18, RZ ;  /* 0x00000012080e7210 */ /* 0x000fe20007f5e0ff */
[----:B------:R-:W-:-:S02]  /*b2f0*/  IMAD R8, R3, 0x30a, RZ ;  /* 0x0000030a03087824 */ /* 0x000fc400078e02ff */
[----:B------:R-:W-:Y:S01]  /*b300*/  IMAD R9, R3, 0x30c, RZ ;  /* 0x0000030c03097824 */ /* 0x000fe200078e02ff */
[-C--:B------:R-:W-:Y:S01]  /*b310*/  LEA.HI.X.SX32 R11, R6, R19.reuse, 0x1, P6 ;  /* 0x00000013060b7211 */ /* 0x080fe200030f0eff */
[----:B------:R0:W-:Y:S01]  /*b320*/  STL.64 [R1+0xe88], R16 ;  /* 0x000e881001007387 */ /* 0x0001e20000100a00 */
[----:B------:R-:W-:Y:S02]  /*b330*/  LEA.HI.X.SX32 R13, R7, R19, 0x1, P5 ;  /* 0x00000013070d7211 */ /* 0x000fe400028f0eff */
[----:B------:R-:W-:Y:S01]  /*b340*/  IADD3 R24, P1, R9, R18, RZ ;  /* 0x0000001209187210 */ /* 0x000fe20007f3e0ff */
[----:B------:R1:W-:Y:S01]  /*b350*/  STL.64 [R1+0xe80], R22 ;  /* 0x000e801601007387 */ /* 0x0003e20000100a00 */
[----:B------:R-:W-:-:S03]  /*b360*/  IMAD R9, R3, 0x184, RZ ;  /* 0x0000018403097824 */ /* 0x000fc600078e02ff */
[----:B------:R-:W-:Y:S01]  /*b370*/  STL.64 [R1+0x1478], R20 ;  /* 0x0014781401007387 */ /* 0x000fe20000100a00 */
[-C--:B0-----:R-:W-:Y:S01]  /*b380*/  IADD3 R16, P3, R8, R18.reuse, RZ ;  /* 0x0000001208107210 */ /* 0x081fe20007f7e0ff */
[----:B------:R-:W-:Y:S02]  /*b390*/  IMAD R8, R3, 0xc2, RZ ;  /* 0x000000c203087824 */ /* 0x000fe400078e02ff */
[----:B------:R0:W-:Y:S04]  /*b3a0*/  STL.64 [R1+0xe78], R10 ;  /* 0x000e780a01007387 */ /* 0x0001e80000100a00 */
[----:B------:R2:W-:Y:S01]  /*b3b0*/  STL.64 [R1+0xe70], R12 ;  /* 0x000e700c01007387 */ /* 0x0005e20000100a00 */
[----:B-1----:R-:W-:Y:S02]  /*b3c0*/  IADD3 R22, P4, R8, R18, RZ ;  /* 0x0000001208167210 */ /* 0x002fe40007f9e0ff */
[----:B------:R-:W-:-:S02]  /*b3d0*/  LEA.HI.X.SX32 R15, R9, R19, 0x1, P2 ;  /* 0x00000013090f7211 */ /* 0x000fc400010f0eff */
[----:B0-----:R-:W-:Y:S01]  /*b3e0*/  IADD3 R10, P6, R9, R18, RZ ;  /* 0x00000012090a7210 */ /* 0x001fe20007fde0ff */
[----:B--2---:R-:W-:-:S03]  /*b3f0*/  IMAD R13, R3, 0x61, RZ ;  /* 0x00000061030d7824 */ /* 0x004fc600078e02ff */
[-C--:B------:R-:W-:Y:S02]  /*b400*/  LEA.HI.X.SX32 R11, R8, R19.reuse, 0x1, P6 ;  /* 0x00000013080b7211 */ /* 0x080fe400030f0eff */
[-C--:B------:R-:W-:Y:S01]  /*b410*/  LEA.HI.X.SX32 R23, R13, R19.reuse, 0x1, P4 ;  /* 0x000000130d177211 */ /* 0x080fe200020f0eff */
[C---:B------:R-:W-:Y:S02]  /*b420*/  IMAD R20, R3.reuse, 0x186, RZ ;  /* 0x0000018603147824 */ /* 0x040fe400078e02ff */
[----:B------:R-:W-:Y:S02]  /*b430*/  IMAD R21, R3, 0x185, RZ ;  /* 0x0000018503157824 */ /* 0x000fe400078e02ff */
[----:B------:R-:W-:Y:S04]  /*b440*/  STL.64 [R1+0x1778], R22 ;  /* 0x0017781601007387 */ /* 0x000fe80000100a00 */
[----:B------:R0:W-:Y:S04]  /*b450*/  STL.64 [R1+0x1470], R10 ;  /* 0x0014700a01007387 */ /* 0x0001e80000100a00 */
[----:B------:R1:W-:Y:S01]  /*b460*/  STL.64 [R1+0xe68], R14 ;  /* 0x000e680e01007387 */ /* 0x0003e20000100a00 */
[----:B------:R-:W-:Y:S01]  /*b470*/  LEA.HI.X.SX32 R17, R21, R19, 0x1, P3 ;  /* 0x0000001315117211 */ /* 0x000fe200018f0eff */
[C---:B------:R-:W-:Y:S01]  /*b480*/  IMAD R6, R3.reuse, 0x30e, RZ ;  /* 0x0000030e03067824 */ /* 0x040fe200078e02ff */
[----:B0-----:R-:W-:Y:S01]  /*b490*/  IADD3 R10, P6, R20, R18, RZ ;  /* 0x00000012140a7210 */ /* 0x001fe20007fde0ff */
[----:B-1----:R-:W-:-:S02]  /*b4a0*/  IMAD R14, R3, 0xc3, RZ ;  /* 0x000000c3030e7824 */ /* 0x002fc400078e02ff */
[----:B------:R-:W-:Y:S03]  /*b4b0*/  STL.64 [R1+0xe60], R16 ;  /* 0x000e601001007387 */ /* 0x000fe60000100a00 */
[----:B------:R-:W-:Y:S02]  /*b4c0*/  LEA.HI.X.SX32 R11, R14, R19, 0x1, P6 ;  /* 0x000000130e0b7211 */ /* 0x000fe400030f0eff */
[----:B------:R-:W-:-:S03]  /*b4d0*/  IADD3 R6, P5, R6, R18, RZ ;  /* 0x0000001206067210 */ /* 0x000fc60007fbe0ff */
[----:B------:R0:W-:Y:S01]  /*b4e0*/  STL.64 [R1+0x1468], R10 ;  /* 0x0014680a01007387 */ /* 0x0001e20000100a00 */
[----:B------:R-:W-:Y:S01]  /*b4f0*/  LEA.HI.X.SX32 R25, R20, R19, 0x1, P1 ;  /* 0x0000001314197211 */ /* 0x000fe200008f0eff */
[C---:B------:R-:W-:Y:S02]  /*b500*/  IMAD R21, R3.reuse, 0x62, RZ ;  /* 0x0000006203157824 */ /* 0x040fe400078e02ff */
[C---:B------:R-:W-:Y:S02]  /*b510*/  IMAD R15, R3.reuse, 0x314, RZ ;  /* 0x00000314030f7824 */ /* 0x040fe400078e02ff */
[C---:B0-----:R-:W-:Y:S02]  /*b520*/  IMAD R10, R3.reuse, 0x187, RZ ;  /* 0x00000187030a7824 */ /* 0x041fe400078e02ff */
[----:B------:R-:W-:-:S03]  /*b530*/  IMAD R11, R3, 0x188, RZ ;  /* 0x00000188030b7824 */ /* 0x000fc600078e02ff */
[-C--:B------:R-:W-:Y:S01]  /*b540*/  LEA.HI.X.SX32 R7, R10, R19.reuse, 0x1, P5 ;  /* 0x000000130a077211 */ /* 0x080fe200028f0eff */
[----:B------:R-:W-:Y:S01]  /*b550*/  STL.64 [R1+0xe58], R24 ;  /* 0x000e581801007387 */ /* 0x000fe20000100a00 */
[----:B------:R-:W-:Y:S01]  /*b560*/  IMAD R20, R3, 0x31, RZ ;  /* 0x0000003103147824 */ /* 0x000fe200078e02ff */
[-C--:B------:R-:W-:Y:S01]  /*b570*/  IADD3 R14, P6, R21, R18.reuse, RZ ;  /* 0x00000012150e7210 */ /* 0x080fe20007fde0ff */
[----:B------:R-:W-:Y:S01]  /*b580*/  IMAD R22, R3, 0xc4, RZ ;  /* 0x000000c403167824 */ /* 0x000fe200078e02ff */
[----:B------:R0:W-:Y:S01]  /*b590*/  STL.64 [R1+0xe50], R6 ;  /* 0x000e500601007387 */ /* 0x0001e20000100a00 */
[-C--:B------:R-:W-:Y:S02]  /*b5a0*/  IADD3 R16, P3, R15, R18.reuse, RZ ;  /* 0x000000120f107210 */ /* 0x080fe40007f7e0ff */
[----:B------:R-:W-:Y:S01]  /*b5b0*/  LEA.HI.X.SX32 R15, R20, R19, 0x1, P6 ;  /* 0x00000013140f7211 */ /* 0x000fe200030f0eff */
[C---:B------:R-:W-:Y:S02]  /*b5c0*/  IMAD R12, R3.reuse, 0x310, RZ ;  /* 0x00000310030c7824 */ /* 0x040fe400078e02ff */
[----:B------:R-:W-:Y:S01]  /*b5d0*/  IMAD R10, R3, 0x316, RZ ;  /* 0x00000316030a7824 */ /* 0x000fe200078e02ff */
[----:B0-----:R-:W-:Y:S01]  /*b5e0*/  IADD3 R6, P5, R11, R18, RZ ;  /* 0x000000120b067210 */ /* 0x001fe20007fbe0ff */
[----:B------:R-:W-:-:S03]  /*b5f0*/  IMAD R8, R3, 0x312, RZ ;  /* 0x0000031203087824 */ /* 0x000fc600078e02ff */
[CC--:B------:R-:W-:Y:S01]  /*b600*/  LEA.HI.X.SX32 R7, R22.reuse, R19.reuse, 0x1, P5 ;  /* 0x0000001316077211 */ /* 0x0c0fe200028f0eff */
[----:B------:R0:W-:Y:S01]  /*b610*/  STL.64 [R1+0x18f8], R14 ;  /* 0x0018f80e01007387 */ /* 0x0001e20000100a00 */
[-C--:B------:R-:W-:Y:S02]  /*b620*/  IADD3 R24, P1, R22, R18.reuse, RZ ;  /* 0x0000001216187210 */ /* 0x080fe40007f3e0ff */
[-C--:B------:R-:W-:Y:S01]  /*b630*/  IADD3 R12, P4, R12, R18.reuse, RZ ;  /* 0x000000120c0c7210 */ /* 0x080fe20007f9e0ff */
[----:B------:R1:W-:Y:S01]  /*b640*/  STL.64 [R1+0x1460], R6 ;  /* 0x0014600601007387 */ /* 0x0003e20000100a00 */
[-C--:B------:R-:W-:Y:S02]  /*b650*/  IADD3 R8, P2, R8, R18.reuse, RZ ;  /* 0x0000001208087210 */ /* 0x080fe40007f5e0ff */
[----:B------:R-:W-:Y:S02]  /*b660*/  LEA.HI.X.SX32 R25, R21, R19, 0x1, P1 ;  /* 0x0000001315197211 */ /* 0x000fe400008f0eff */
[----:B0-----:R-:W-:Y:S01]  /*b670*/  IADD3 R14, P6, R10, R18, RZ ;  /* 0x000000120a0e7210 */ /* 0x001fe20007fde0ff */
[----:B------:R-:W-:-:S02]  /*b680*/  IMAD R10, R3, 0x18a, RZ ;  /* 0x0000018a030a7824 */ /* 0x000fc400078e02ff */
[----:B-1----:R-:W-:Y:S01]  /*b690*/  IMAD R7, R3, 0x189, RZ ;  /* 0x0000018903077824 */ /* 0x002fe200078e02ff */
[-C--:B------:R-:W-:Y:S01]  /*b6a0*/  LEA.HI.X.SX32 R13, R11, R19.reuse, 0x1, P4 ;  /* 0x000000130b0d7211 */ /* 0x080fe200020f0eff */
[----:B------:R-:W-:Y:S01]  /*b6b0*/  IMAD R11, R3, 0xc5, RZ ;  /* 0x000000c5030b7824 */ /* 0x000fe200078e02ff */
[C---:B------:R-:W-:Y:S02]  /*b6c0*/  IADD3 R22, P5, R10.reuse, R18, RZ ;  /* 0x000000120a167210 */ /* 0x040fe40007fbe0ff */
[-C--:B------:R-:W-:Y:S01]  /*b6d0*/  LEA.HI.X.SX32 R9, R7, R19.reuse, 0x1, P2 ;  /* 0x0000001307097211 */ /* 0x080fe200010f0eff */
[----:B------:R0:W-:Y:S01]  /*b6e0*/  STL.64 [R1+0x1770], R24 ;  /* 0x0017701801007387 */ /* 0x0001e20000100a00 */
[-C--:B------:R-:W-:Y:S01]  /*b6f0*/  LEA.HI.X.SX32 R23, R11, R19.reuse, 0x1, P5 ;  /* 0x000000130b177211 */ /* 0x080fe200028f0eff */
[----:B------:R-:W-:Y:S02]  /*b700*/  IMAD R11, R3, 0x18b, RZ ;  /* 0x0000018b030b7824 */ /* 0x000fe400078e02ff */
[----:B------:R-:W-:Y:S01]  /*b710*/  STL.64 [R1+0xe48], R12 ;  /* 0x000e480c01007387 */ /* 0x000fe20000100a00 */
[----:B------:R-:W-:-:S03]  /*b720*/  LEA.HI.X.SX32 R17, R10, R19, 0x1, P3 ;  /* 0x000000130a117211 */ /* 0x000fc600018f0eff */
[----:B------:R1:W-:Y:S01]  /*b730*/  STL.64 [R1+0xe40], R8 ;  /* 0x000e400801007387 */ /* 0x0003e20000100a00 */
[----:B------:R-:W-:Y:S01]  /*b740*/  IMAD R20, R3, 0x318, RZ ;  /* 0x0000031803147824 */ /* 0x000fe200078e02ff */
[-C--:B------:R-:W-:Y:S02]  /*b750*/  LEA.HI.X.SX32 R15, R11, R19.reuse, 0x1, P6 ;  /* 0x000000130b0f7211 */ /* 0x080fe400030f0eff */
[----:B------:R2:W-:Y:S01]  /*b760*/  STL.64 [R1+0x1458], R22 ;  /* 0x0014581601007387 */ /* 0x0005e20000100a00 */
[C---:B0-----:R-:W-:Y:S02]  /*b770*/  IMAD R24, R3.reuse, 0x63, RZ ;  /* 0x0000006303187824 */ /* 0x041fe400078e02ff */
[C---:B-1----:R-:W-:Y:S02]  /*b780*/  IMAD R8, R3.reuse, 0xc6, RZ ;  /* 0x000000c603087824 */ /* 0x042fe400078e02ff */
[C---:B------:R-:W-:Y:S01]  /*b790*/  IMAD R9, R3.reuse, 0x18c, RZ ;  /* 0x0000018c03097824 */ /* 0x040fe200078e02ff */
[----:B------:R0:W-:Y:S01]  /*b7a0*/  STL.64 [R1+0xe38], R16 ;  /* 0x000e381001007387 */ /* 0x0001e20000100a00 */
[C---:B------:R-:W-:Y:S01]  /*b7b0*/  IMAD R10, R3.reuse, 0x31e, RZ ;  /* 0x0000031e030a7824 */ /* 0x040fe200078e02ff */
[-C--:B--2---:R-:W-:Y:S01]  /*b7c0*/  IADD3 R22, P5, R8, R18.reuse, RZ ;  /* 0x0000001208167210 */ /* 0x084fe20007fbe0ff */
[C---:B------:R-:W-:Y:S01]  /*b7d0*/  IMAD R6, R3.reuse, 0x31a, RZ ;  /* 0x0000031a03067824 */ /* 0x040fe200078e02ff */
[-C--:B------:R-:W-:Y:S01]  /*b7e0*/  IADD3 R20, P1, R20, R18.reuse, RZ ;  /* 0x0000001214147210 */ /* 0x080fe20007f3e0ff */
[----:B------:R-:W-:Y:S01]  /*b7f0*/  IMAD R11, R3, 0x320, RZ ;  /* 0x00000320030b7824 */ /* 0x000fe200078e02ff */
[----:B------:R-:W-:Y:S01]  /*b800*/  LEA.HI.X.SX32 R23, R24, R19, 0x1, P5 ;  /* 0x0000001318177211 */ /* 0x000fe200028f0eff */
[----:B------:R1:W-:Y:S01]  /*b810*/  STL.64 [R1+0xe30], R14 ;  /* 0x000e300e01007387 */ /* 0x0003e20000100a00 */
[----:B0-----:R-:W-:-:S02]  /*b820*/  IADD3 R16, P3, R9, R18, RZ ;  /* 0x0000001209107210 */ /* 0x001fc40007f7e0ff */
[-C--:B------:R-:W-:Y:S02]  /*b830*/  IADD3 R12, P4, R6, R18.reuse, RZ ;  /* 0x00000012060c7210 */ /* 0x080fe40007f9e0ff */
[-C--:B------:R-:W-:Y:S01]  /*b840*/  LEA.HI.X.SX32 R17, R8, R19.reuse, 0x1, P3 ;  /* 0x0000001308117211 */ /* 0x080fe200018f0eff */
[----:B------:R-:W-:Y:S01]  /*b850*/  IMAD R6, R3, 0x31c, RZ ;  /* 0x0000031c03067824 */ /* 0x000fe200078e02ff */
[----:B------:R-:W-:Y:S02]  /*b860*/  LEA.HI.X.SX32 R21, R9, R19, 0x1, P1 ;  /* 0x0000001309157211 */ /* 0x000fe400008f0eff */
[-C--:B-1----:R-:W-:Y:S01]  /*b870*/  IADD3 R14, P6, R10, R18.reuse, RZ ;  /* 0x000000120a0e7210 */ /* 0x082fe20007fde0ff */
[C---:B------:R-:W-:Y:S01]  /*b880*/  IMAD R10, R3.reuse, 0x18e, RZ ;  /* 0x0000018e030a7824 */ /* 0x040fe200078e02ff */
[----:B------:R0:W-:Y:S01]  /*b890*/  STL.64 [R1+0x1768], R22 ;  /* 0x0017681601007387 */ /* 0x0001e20000100a00 */
[----:B------:R-:W-:Y:S01]  /*b8a0*/  IMAD R9, R3, 0x18d, RZ ;  /* 0x0000018d03097824 */ /* 0x000fe200078e02ff */
[----:B------:R-:W-:-:S02]  /*b8b0*/  IADD3 R6, P2, R6, R18, RZ ;  /* 0x0000001206067210 */ /* 0x000fc40007f5e0ff */
[----:B------:R1:W-:Y:S02]  /*b8c0*/  STL.64 [R1+0x1450], R16 ;  /* 0x0014501001007387 */ /* 0x0003e40000100a00 */
        /* <DEDUP_REMOVED lines=49> */
[----:B------:R-:W-:Y:S01]  /*bbe0*/  STL.64 [R1+0xe08], R22 ;  /* 0x000e081601007387 */ /* 0x000fe20000100a00 */
[----:B------:R-:W-:Y:S02]  /*bbf0*/  LEA.HI.X.SX32 R11, R7, R19, 0x1, P2 ;  /* 0x00000013070b7211 */ /* 0x000fe400010f0eff */
[----:B------:R-:W-:Y:S01]  /*bc00*/  IADD3 R24, P5, R12, R18, RZ ;  /* 0x000000120c187210 */ /* 0x000fe20007fbe0ff */
[----:B------:R0:W-:Y:S01]  /*bc10*/  STL.64 [R1+0xe00], R20 ;  /* 0x000e001401007387 */ /* 0x0001e20000100a00 */
[----:B------:R-:W-:-:S03]  /*bc20*/  IMAD R12, R3, 0xca, RZ ;  /* 0x000000ca030c7824 */ /* 0x000fc600078e02ff */
[----:B------:R-:W-:Y:S04]  /*bc30*/  STL.64 [R1+0x1438], R16 ;  /* 0x0014381001007387 */ /* 0x000fe80000100a00 */
[----:B------:R1:W-:Y:S01]  /*bc40*/  STL.64 [R1+0xdf8], R8 ;  /* 0x000df80801007387 */ /* 0x0003e20000100a00 */
[-C--:B0-----:R-:W-:Y:S01]  /*bc50*/  IADD3 R20, P1, R13, R18.reuse, RZ ;  /* 0x000000120d147210 */ /* 0x081fe20007f3e0ff */
[----:B------:R-:W-:Y:S02]  /*bc60*/  IMAD R13, R3, 0x194, RZ ;  /* 0x00000194030d7824 */ /* 0x000fe400078e02ff */
[----:B------:R0:W-:Y:S01]  /*bc70*/  STL.64 [R1+0xdf0], R10 ;  /* 0x000df00a01007387 */ /* 0x0001e20000100a00 */
[-C--:B------:R-:W-:Y:S02]  /*bc80*/  IADD3 R22, P3, R12, R18.reuse, RZ ;  /* 0x000000120c167210 */ /* 0x080fe40007f7e0ff */
[----:B-1----:R-:W-:Y:S01]  /*bc90*/  IADD3 R8, P4, R13, R18, RZ ;  /* 0x000000120d087210 */ /* 0x002fe20007f9e0ff */
[----:B0-----:R-:W-:-:S03]  /*bca0*/  IMAD R11, R3, 0x65, RZ ;  /* 0x00000065030b7824 */ /* 0x001fc600078e02ff */
[-C--:B------:R-:W-:Y:S02]  /*bcb0*/  LEA.HI.X.SX32 R9, R12, R19.reuse, 0x1, P4 ;  /* 0x000000130c097211 */ /* 0x080fe400020f0eff */
        /* <DEDUP_REMOVED lines=8> */
[----:B------:R-:W-:Y:S01]  /*bd40*/  IMAD R6, R3, 0x32e, RZ ;  /* 0x0000032e03067824 */ /* 0x000fe200078e02ff */
[----:B0-----:R-:W-:Y:S01]  /*bd50*/  IADD3 R8, P4, R17, R18, RZ ;  /* 0x0000001211087210 */ /* 0x001fe20007f9e0ff */
[----:B-1----:R-:W-:-:S02]  /*bd60*/  IMAD R14, R3, 0xcb, RZ ;  /* 0x000000cb030e7824 */ /* 0x002fc400078e02ff */
[----:B------:R0:W-:Y:S03]  /*bd70*/  STL.64 [R1+0xde0], R24 ;  /* 0x000de01801007387 */ /* 0x0001e60000100a00 */
[----:B------:R-:W-:Y:S02]  /*bd80*/  LEA.HI.X.SX32 R9, R14, R19, 0x1, P4 ;  /* 0x000000130e097211 */ /* 0x000fe400020f0eff */
[----:B------:R-:W-:-:S03]  /*bd90*/  IADD3 R6, P2, R6, R18, RZ ;  /* 0x0000001206067210 */ /* 0x000fc60007f5e0ff */
[----:B------:R1:W-:Y:S01]  /*bda0*/  STL.64 [R1+0x1428], R8 ;  /* 0x0014280801007387 */ /* 0x0003e20000100a00 */
[----:B------:R-:W-:Y:S01]  /*bdb0*/  LEA.HI.X.SX32 R21, R17, R19, 0x1, P1 ;  /* 0x0000001311157211 */ /* 0x000fe200008f0eff */
[C---:B------:R-:W-:Y:S02]  /*bdc0*/  IMAD R16, R3.reuse, 0xcc, RZ ;  /* 0x000000cc03107824 */ /* 0x040fe400078e02ff */
[C---:B0-----:R-:W-:Y:S02]  /*bdd0*/  IMAD R24, R3.reuse, 0x66, RZ ;  /* 0x0000006603187824 */ /* 0x041fe400078e02ff */
[C---:B-1----:R-:W-:Y:S02]  /*bde0*/  IMAD R9, R3.reuse, 0x197, RZ ;  /* 0x0000019703097824 */ /* 0x042fe400078e02ff */
        /* <DEDUP_REMOVED lines=167> */
[----:B------:R-:W-:Y:S01]  /*c860*/  LEA.HI.X.SX32 R23, R10, R19, 0x1, P6 ;  /* 0x000000130a177211 */ /* 0x000fe200030f0eff */
[C---:B------:R-:W-:Y:S02]  /*c870*/  IMAD R15, R3.reuse, 0x358, RZ ;  /* 0x00000358030f7824 */ /* 0x040fe400078e02ff */
[----:B-1----:R-:W-:Y:S01]  /*c880*/  IMAD R7, R3, 0x1a9, RZ ;  /* 0x000001a903077824 */ /* 0x002fe200078e02ff */
[----:B------:R-:W-:Y:S01]  /*c890*/  IADD3 R14, P4, R11, R18, RZ ;  /* 0x000000120b0e7210 */ /* 0x000fe20007f9e0ff */
[----:B------:R-:W-:-:S03]  /*c8a0*/  IMAD R10, R3, 0xd5, RZ ;  /* 0x000000d5030a7824 */ /* 0x000fc600078e02ff */
        /* <DEDUP_REMOVED lines=92> */
[-C--:B------:R-:W-:Y:S02]  /*ce70*/  LEA.HI.X.SX32 R9, R10, R19.reuse, 0x1, P6 ;  /* 0x000000130a097211 */ /* 0x080fe400030f0eff */
[-C--:B------:R-:W-:Y:S02]  /*ce80*/  LEA.HI.X.SX32 R13, R11, R19.reuse, 0x1, P3 ;  /* 0x000000130b0d7211 */ /* 0x080fe400018f0eff */
[-C--:B------:R-:W-:Y:S01]  /*ce90*/  LEA.HI.X.SX32 R25, R17, R19.reuse, 0x1, P2 ;  /* 0x0000001311197211 */ /* 0x080fe200010f0eff */
[C---:B------:R-:W-:Y:S02]  /*cea0*/  IMAD R21, R3.reuse, 0x1b6, RZ ;  /* 0x000001b603157824 */ /* 0x040fe400078e02ff */
[C---:B------:R-:W-:Y:S02]  /*ceb0*/  IMAD R20, R3.reuse, 0x1b5, RZ ;  /* 0x000001b503147824 */ /* 0x040fe400078e02ff */
[----:B------:R-:W-:Y:S04]  /*cec0*/  STL.64 [R1+0x1718], R24 ;  /* 0x0017181801007387 */ /* 0x000fe80000100a00 */
[----:B------:R0:W-:Y:S04]  /*ced0*/  STL.64 [R1+0x13b0], R8 ;  /* 0x0013b00801007387 */ /* 0x0001e80000100a00 */
[----:B------:R1:W-:Y:S01]  /*cee0*/  STL.64 [R1+0xce8], R12 ;  /* 0x000ce80c01007387 */ /* 0x0003e20000100a00 */
[----:B------:R-:W-:Y:S01]  /*cef0*/  LEA.HI.X.SX32 R15, R20, R19, 0x1, P4 ;  /* 0x00000013140f7211 */ /* 0x000fe200020f0eff */
[----:B------:R-:W-:Y:S01]  /*cf00*/  IMAD R6, R3, 0x36e, RZ ;  /* 0x0000036e03067824 */ /* 0x000fe200078e02ff */
[----:B0-----:R-:W-:Y:S01]  /*cf10*/  IADD3 R8, P6, R21, R18, RZ ;  /* 0x0000001215087210 */ /* 0x001fe20007fde0ff */
[----:B-1----:R-:W-:-:S02]  /*cf20*/  IMAD R12, R3, 0xdb, RZ ;  /* 0x000000db030c7824 */ /* 0x002fc400078e02ff */
[----:B------:R-:W-:Y:S03]  /*cf30*/  STL.64 [R1+0xce0], R14 ;  /* 0x000ce00e01007387 */ /* 0x000fe60000100a00 */
[----:B------:R-:W-:Y:S02]  /*cf40*/  LEA.HI.X.SX32 R9, R12, R19, 0x1, P6 ;  /* 0x000000130c097211 */ /* 0x000fe400030f0eff */
        /* <DEDUP_REMOVED lines=28> */
[-C--:B0-----:R-:W-:Y:S01]  /*d110*/  IADD3 R12, P6, R8, R18.reuse, RZ ;  /* 0x00000012080c7210 */ /* 0x081fe20007fde0ff */
[C---:B------:R-:W-:Y:S02]  /*d120*/  IMAD R8, R3.reuse, 0x1ba, RZ ;  /* 0x000001ba03087824 */ /* 0x040fe400078e02ff */
[C---:B------:R-:W-:Y:S01]  /*d130*/  IMAD R21, R3.reuse, 0x378, RZ ;  /* 0x0000037803157824 */ /* 0x040fe200078e02ff */
[----:B------:R0:W-:Y:S01]  /*d140*/  STL.64 [R1+0xcc8], R16 ;  /* 0x000cc81001007387 */ /* 0x0001e20000100a00 */
[C---:B------:R-:W-:Y:S02]  /*d150*/  IMAD R9, R3.reuse, 0xdd, RZ ;  /* 0x000000dd03097824 */ /* 0x040fe400078e02ff */
[C---:B-1----:R-:W-:Y:S02]  /*d160*/  IMAD R7, R3.reuse, 0x37a, RZ ;  /* 0x0000037a03077824 */ /* 0x042fe400078e02ff */
[----:B------:R-:W-:Y:S01]  /*d170*/  IMAD R6, R3, 0x1b9, RZ ;  /* 0x000001b903067824 */ /* 0x000fe200078e02ff */
[----:B------:R-:W-:-:S02]  /*d180*/  IADD3 R20, P5, R8, R18, RZ ;  /* 0x0000001208147210 */ /* 0x000fc40007fbe0ff */
[-C--:B------:R-:W-:Y:S02]  /*d190*/  IADD3 R22, P1, R21, R18.reuse, RZ ;  /* 0x0000001215167210 */ /* 0x080fe40007f3e0ff */
[-C--:B------:R-:W-:Y:S02]  /*d1a0*/  LEA.HI.X.SX32 R11, R6, R19.reuse, 0x1, P3 ;  /* 0x00000013060b7211 */ /* 0x080fe400018f0eff */
[----:B0-----:R-:W-:Y:S01]  /*d1b0*/  IADD3 R16, P2, R7, R18, RZ ;  /* 0x0000001207107210 */ /* 0x001fe20007f5e0ff */
[----:B------:R-:W-:Y:S01]  /*d1c0*/  IMAD R7, R3, 0x37c, RZ ;  /* 0x0000037c03077824 */ /* 0x000fe200078e02ff */
[-C--:B------:R-:W-:Y:S01]  /*d1d0*/  LEA.HI.X.SX32 R21, R9, R19.reuse, 0x1, P5 ;  /* 0x0000001309157211 */ /* 0x080fe200028f0eff */
[C---:B------:R-:W-:Y:S01]  /*d1e0*/  IMAD R9, R3.reuse, 0x1bb, RZ ;  /* 0x000001bb03097824 */ /* 0x040fe200078e02ff */
[----:B------:R0:W-:Y:S01]  /*d1f0*/  STL.64 [R1+0xcc0], R10 ;  /* 0x000cc00a01007387 */ /* 0x0001e20000100a00 */
[C---:B------:R-:W-:Y:S01]  /*d200*/  IMAD R6, R3.reuse, 0xde, RZ ;  /* 0x000000de03067824 */ /* 0x040fe200078e02ff */
[-C--:B------:R-:W-:Y:S01]  /*d210*/  LEA.HI.X.SX32 R15, R8, R19.reuse, 0x1, P4 ;  /* 0x00000013080f7211 */ /* 0x080fe200020f0eff */
[----:B------:R-:W-:Y:S01]  /*d220*/  IMAD R24, R3, 0x6f, RZ ;  /* 0x0000006f03187824 */ /* 0x000fe200078e02ff */
[----:B------:R1:W-:Y:S01]  /*d230*/  STL.64 [R1+0x1398], R20 ;  /* 0x0013981401007387 */ /* 0x0003e20000100a00 */
[----:B------:R-:W-:-:S02]  /*d240*/  LEA.HI.X.SX32 R13, R9, R19, 0x1, P6 ;  /* 0x00000013090d7211 */ /* 0x000fc400030f0eff */
[-C--:B0-----:R-:W-:Y:S01]  /*d250*/  IADD3 R10, P3, R7, R18.reuse, RZ ;  /* 0x00000012070a7210 */ /* 0x081fe20007f7e0ff */
[----:B------:R-:W-:Y:S01]  /*d260*/  IMAD R7, R3, 0x1bc, RZ ;  /* 0x000001bc03077824 */ /* 0x000fe200078e02ff */
[----:B------:R0:W-:Y:S01]  /*d270*/  STL.64 [R1+0xcb8], R14 ;  /* 0x000cb80e01007387 */ /* 0x0001e20000100a00 */
[----:B-1----:R-:W-:-:S03]  /*d280*/  IADD3 R20, P5, R6, R18, RZ ;  /* 0x0000001206147210 */ /* 0x002fc60007fbe0ff */
[----:B------:R1:W-:Y:S01]  /*d290*/  STL.64 [R1+0xcb0], R12 ;  /* 0x000cb00c01007387 */ /* 0x0003e20000100a00 */
[----:B------:R-:W-:Y:S02]  /*d2a0*/  LEA.HI.X.SX32 R21, R24, R19, 0x1, P5 ;  /* 0x0000001318157211 */ /* 0x000fe400028f0eff */
[----:B0-----:R-:W-:Y:S01]  /*d2b0*/  IADD3 R14, P4, R7, R18, RZ ;  /* 0x00000012070e7210 */ /* 0x001fe20007f9e0ff */
[----:B-1----:R-:W-:-:S03]  /*d2c0*/  IMAD R12, R3, 0x380, RZ ;  /* 0x00000380030c7824 */ /* 0x002fc600078e02ff */
[-C--:B------:R-:W-:Y:S01]  /*d2d0*/  LEA.HI.X.SX32 R15, R6, R19.reuse, 0x1, P4 ;  /* 0x00000013060f7211 */ /* 0x080fe200020f0eff */
[----:B------:R-:W-:Y:S01]  /*d2e0*/  IMAD R13, R3, 0x1be, RZ ;  /* 0x000001be030d7824 */ /* 0x000fe200078e02ff */
[----:B------:R0:W-:Y:S01]  /*d2f0*/  STL.64 [R1+0x1708], R20 ;  /* 0x0017081401007387 */ /* 0x0001e20000100a00 */
[-C--:B------:R-:W-:Y:S01]  /*d300*/  LEA.HI.X.SX32 R23, R7, R19.reuse, 0x1, P1 ;  /* 0x0000001307177211 */ /* 0x080fe200008f0eff */
[----:B------:R-:W-:Y:S02]  /*d310*/  IMAD R7, R3, 0x1bd, RZ ;  /* 0x000001bd03077824 */ /* 0x000fe400078e02ff */
[----:B------:R1:W-:Y:S01]  /*d320*/  STL.64 [R1+0x1390], R14 ;  /* 0x0013900e01007387 */ /* 0x0003e20000100a00 */
[-C--:B------:R-:W-:Y:S02]  /*d330*/  LEA.HI.X.SX32 R11, R13, R19.reuse, 0x1, P3 ;  /* 0x000000130d0b7211 */ /* 0x080fe400018f0eff */
[----:B------:R-:W-:Y:S02]  /*d340*/  LEA.HI.X.SX32 R17, R7, R19, 0x1, P2 ;  /* 0x0000001307117211 */ /* 0x000fe400010f0eff */
[-C--:B0-----:R-:W-:Y:S01]  /*d350*/  IADD3 R20, P5, R12, R18.reuse, RZ ;  /* 0x000000120c147210 */ /* 0x081fe20007fbe0ff */
[----:B------:R-:W-:Y:S01]  /*d360*/  IMAD R12, R3, 0xdf, RZ ;  /* 0x000000df030c7824 */ /* 0x000fe200078e02ff */
[----:B-1----:R-:W-:Y:S01]  /*d370*/  IADD3 R14, P4, R13, R18, RZ ;  /* 0x000000120d0e7210 */ /* 0x002fe20007f9e0ff */
[----:B------:R-:W-:-:S03]  /*d380*/  IMAD R8, R3, 0x37e, RZ ;  /* 0x0000037e03087824 */ /* 0x000fc600078e02ff */
[----:B------:R-:W-:Y:S01]  /*d390*/  LEA.HI.X.SX32 R15, R12, R19, 0x1, P4 ;  /* 0x000000130c0f7211 */ /* 0x000fe200020f0eff */
[----:B------:R-:W-:Y:S04]  /*d3a0*/  STL.64 [R1+0xca8], R22 ;  /* 0x000ca81601007387 */ /* 0x000fe80000100a00 */
[----:B------:R0:W-:Y:S01]  /*d3b0*/  STL.64 [R1+0xca0], R16 ;  /* 0x000ca01001007387 */ /* 0x0001e20000100a00 */
[----:B------:R-:W-:-:S03]  /*d3c0*/  IADD3 R8, P6, R8, R18, RZ ;  /* 0x0000001208087210 */ /* 0x000fc60007fde0ff */
[----:B------:R-:W-:Y:S04]  /*d3d0*/  STL.64 [R1+0x1388], R14 ;  /* 0x0013880e01007387 */ /* 0x000fe80000100a00 */
[----:B------:R1:W-:Y:S01]  /*d3e0*/  STL.64 [R1+0xc98], R10 ;  /* 0x000c980a01007387 */ /* 0x0003e20000100a00 */
[C---:B------:R-:W-:Y:S02]  /*d3f0*/  IMAD R12, R3.reuse, 0x1c, RZ ;  /* 0x0000001c030c7824 */ /* 0x040fe400078e02ff */
[C---:B0-----:R-:W-:Y:S02]  /*d400*/  IMAD R17, R3.reuse, 0xe, RZ ;  /* 0x0000000e03117824 */ /* 0x041fe400078e02ff */
[C---:B-1----:R-:W-:Y:S02]  /*d410*/  IMAD R11, R3.reuse, 0x1bf, RZ ;  /* 0x000001bf030b7824 */ /* 0x042fe400078e02ff */
[----:B------:R-:W-:-:S03]  /*d420*/  IMAD R10, R3, 0x38, RZ ;  /* 0x00000038030a7824 */ /* 0x000fc600078e02ff */
[-C--:B------:R-:W-:Y:S01]  /*d430*/  LEA.HI.X.SX32 R9, R11, R19.reuse, 0x1, P6 ;  /* 0x000000130b097211 */ /* 0x080fe200030f0eff */
[----:B------:R-:W-:Y:S01]  /*d440*/  IMAD R13, R3, 0x7, RZ ;  /* 0x00000007030d7824 */ /* 0x000fe200078e02ff */
[-C--:B------:R-:W-:Y:S02]  /*d450*/  IADD3 R14, P4, R17, R18.reuse, RZ ;  /* 0x00000012110e7210 */ /* 0x080fe40007f9e0ff */
[-C--:B------:R-:W-:Y:S01]  /*d460*/  IADD3 R24, P3, R12, R18.reuse, RZ ;  /* 0x000000120c187210 */ /* 0x080fe20007f7e0ff */
[----:B------:R0:W-:Y:S01]  /*d470*/  STL.64 [R1+0xc90], R8 ;  /* 0x000c900801007387 */ /* 0x0001e20000100a00 */
[-C--:B------:R-:W-:Y:S01]  /*d480*/  LEA.HI.X.SX32 R15, R13, R19.reuse, 0x1, P4 ;  /* 0x000000130d0f7211 */ /* 0x080fe200020f0eff */
[----:B------:R-:W-:Y:S01]  /*d490*/  IMAD R11, R3, 0x70, RZ ;  /* 0x00000070030b7824 */ /* 0x000fe200078e02ff */
[-C--:B------:R-:W-:Y:S01]  /*d4a0*/  LEA.HI.X.SX32 R25, R17, R19.reuse, 0x1, P3 ;  /* 0x0000001311197211 */ /* 0x080fe200018f0eff */
[C---:B------:R-:W-:Y:S01]  /*d4b0*/  IMAD R13, R3.reuse, 0x1c0, RZ ;  /* 0x000001c0030d7824 */ /* 0x040fe200078e02ff */
[----:B0-----:R-:W-:Y:S01]  /*d4c0*/  IADD3 R8, P6, R10, R18, RZ ;  /* 0x000000120a087210 */ /* 0x001fe20007fde0ff */
[----:B------:R0:W-:Y:S03]  /*d4d0*/  STL.64 [R1+0x1a48], R14 ;  /* 0x001a480e01007387 */ /* 0x0001e60000100a00 */
[----:B------:R-:W-:Y:S01]  /*d4e0*/  LEA.HI.X.SX32 R9, R12, R19, 0x1, P6 ;  /* 0x000000130c097211 */ /* 0x000fe200030f0eff */
[----:B------:R-:W-:Y:S01]  /*d4f0*/  STL.64 [R1+0x1a10], R24 ;  /* 0x001a101801007387 */ /* 0x000fe20000100a00 */
[----:B------:R-:W-:-:S03]  /*d500*/  IMAD R16, R3, 0xe0, RZ ;  /* 0x000000e003107824 */ /* 0x000fc600078e02ff */
[----:B------:R1:W-:Y:S01]  /*d510*/  STL.64 [R1+0x19a0], R8 ;  /* 0x0019a00801007387 */ /* 0x0003e20000100a00 */
[----:B0-----:R-:W-:Y:S01]  /*d520*/  IADD3 R14, P4, R11, R18, RZ ;  /* 0x000000120b0e7210 */ /* 0x001fe20007f9e0ff */
[----:B------:R-:W-:-:S03]  /*d530*/  IMAD R12, R3, 0x386, RZ ;  /* 0x00000386030c7824 */ /* 0x000fc600078e02ff */
[-C--:B------:R-:W-:Y:S02]  /*d540*/  LEA.HI.X.SX32 R15, R10, R19.reuse, 0x1, P4 ;  /* 0x000000130a0f7211 */ /* 0x080fe400020f0eff */
[-C--:B-1----:R-:W-:Y:S02]  /*d550*/  IADD3 R8, P6, R13, R18.reuse, RZ ;  /* 0x000000120d087210 */ /* 0x082fe40007fde0ff */
[CC--:B------:R-:W-:Y:S02]  /*d560*/  IADD3 R24, P3, R16.reuse, R18.reuse, RZ ;  /* 0x0000001210187210 */ /* 0x0c0fe40007f7e0ff */
[-C--:B------:R-:W-:Y:S01]  /*d570*/  LEA.HI.X.SX32 R9, R16, R19.reuse, 0x1, P6 ;  /* 0x0000001310097211 */ /* 0x080fe200030f0eff */
[----:B------:R-:W-:Y:S01]  /*d580*/  IMAD R6, R3, 0x382, RZ ;  /* 0x0000038203067824 */ /* 0x000fe200078e02ff */
[----:B------:R0:W-:Y:S01]  /*d590*/  STL.64 [R1+0x18c0], R14 ;  /* 0x0018c00e01007387 */ /* 0x0001e20000100a00 */
[-C--:B------:R-:W-:Y:S02]  /*d5a0*/  LEA.HI.X.SX32 R25, R11, R19.reuse, 0x1, P3 ;  /* 0x000000130b197211 */ /* 0x080fe400018f0eff */
[----:B------:R-:W-:Y:S01]  /*d5b0*/  LEA.HI.X.SX32 R21, R13, R19, 0x1, P5 ;  /* 0x000000130d157211 */ /* 0x000fe200028f0eff */
[----:B------:R1:W-:Y:S01]  /*d5c0*/  STL.64 [R1+0x1380], R8 ;  /* 0x0013800801007387 */ /* 0x0003e20000100a00 */
[----:B------:R-:W-:Y:S01]  /*d5d0*/  IADD3 R22, P1, R6, R18, RZ ;  /* 0x0000001206167210 */ /* 0x000fe20007f3e0ff */
[----:B------:R-:W-:-:S02]  /*d5e0*/  IMAD R6, R3, 0x384, RZ ;  /* 0x0000038403067824 */ /* 0x000fc400078e02ff */
[----:B------:R-:W-:Y:S01]  /*d5f0*/  STL.64 [R1+0x1700], R24 ;  /* 0x0017001801007387 */ /* 0x000fe20000100a00 */
[-C--:B0-----:R-:W-:Y:S01]  /*d600*/  IADD3 R14, P4, R12, R18.reuse, RZ ;  /* 0x000000120c0e7210 */ /* 0x081fe20007f9e0ff */
[C---:B------:R-:W-:Y:S02]  /*d610*/  IMAD R12, R3.reuse, 0x1c2, RZ ;  /* 0x000001c2030c7824 */ /* 0x040fe400078e02ff */
[C---:B-1----:R-:W-:Y:S01]  /*d620*/  IMAD R9, R3.reuse, 0x38a, RZ ;  /* 0x0000038a03097824 */ /* 0x042fe200078e02ff */
[----:B------:R0:W-:Y:S01]  /*d630*/  STL.64 [R1+0xc88], R20 ;  /* 0x000c881401007387 */ /* 0x0001e20000100a00 */
[C---:B------:R-:W-:Y:S01]  /*d640*/  IMAD R8, R3.reuse, 0x1c1, RZ ;  /* 0x000001c103087824 */ /* 0x040fe200078e02ff */
[-C--:B------:R-:W-:Y:S01]  /*d650*/  IADD3 R16, P6, R12, R18.reuse, RZ ;  /* 0x000000120c107210 */ /* 0x080fe20007fde0ff */
[----:B------:R-:W-:Y:S01]  /*d660*/  IMAD R13, R3, 0xe1, RZ ;  /* 0x000000e1030d7824 */ /* 0x000fe200078e02ff */
[----:B------:R-:W-:Y:S02]  /*d670*/  IADD3 R6, P2, R6, R18, RZ ;  /* 0x0000001206067210 */ /* 0x000fe40007f5e0ff */
[----:B------:R-:W-:-:S02]  /*d680*/  LEA.HI.X.SX32 R23, R8, R19, 0x1, P1 ;  /* 0x0000001308177211 */ /* 0x000fc400008f0eff */
[-C--:B------:R-:W-:Y:S02]  /*d690*/  LEA.HI.X.SX32 R17, R13, R19.reuse, 0x1, P6 ;  /* 0x000000130d117211 */ /* 0x080fe400030f0eff */
[-C--:B0-----:R-:W-:Y:S01]  /*d6a0*/  IADD3 R20, P5, R9, R18.reuse, RZ ;  /* 0x0000001209147210 */ /* 0x081fe20007fbe0ff */
[C---:B------:R-:W-:Y:S01]  /*d6b0*/  IMAD R9, R3.reuse, 0x38c, RZ ;  /* 0x0000038c03097824 */ /* 0x040fe200078e02ff */
[-C--:B------:R-:W-:Y:S01]  /*d6c0*/  LEA.HI.X.SX32 R7, R12, R19.reuse, 0x1, P2 ;  /* 0x000000130c077211 */ /* 0x080fe200010f0eff */
[C---:B------:R-:W-:Y:S02]  /*d6d0*/  IMAD R13, R3.reuse, 0x1c3, RZ ;  /* 0x000001c3030d7824 */ /* 0x040fe400078e02ff */
[----:B------:R-:W-:Y:S01]  /*d6e0*/  IMAD R8, R3, 0xe2, RZ ;  /* 0x000000e203087824 */ /* 0x000fe200078e02ff */
[-C--:B------:R-:W-:Y:S01]  /*d6f0*/  IADD3 R24, P1, R9, R18.reuse, RZ ;  /* 0x0000001209187210 */ /* 0x080fe20007f3e0ff */
[C---:B------:R-:W-:Y:S01]  /*d700*/  IMAD R9, R3.reuse, 0x1c4, RZ ;  /* 0x000001c403097824 */ /* 0x040fe200078e02ff */
[----:B------:R0:W-:Y:S01]  /*d710*/  STL.64 [R1+0xc80], R22 ;  /* 0x000c801601007387 */ /* 0x0001e20000100a00 */
[----:B------:R-:W-:Y:S01]  /*d720*/  IMAD R10, R3, 0x388, RZ ;  /* 0x00000388030a7824 */ /* 0x000fe200078e02ff */
[----:B------:R-:W-:Y:S01]  /*d730*/  LEA.HI.X.SX32 R15, R13, R19, 0x1, P4 ;  /* 0x000000130d0f7211 */ /* 0x000fe200020f0eff */
[C---:B------:R-:W-:Y:S01]  /*d740*/  IMAD R12, R3.reuse, 0x38e, RZ ;  /* 0x0000038e030c7824 */ /* 0x040fe200078e02ff */
[----:B------:R1:W-:Y:S04]  /*d750*/  STL.64 [R1+0x1378], R16 ;  /* 0x0013781001007387 */ /* 0x0003e80000100a00 */
[----:B------:R2:W-:Y:S01]  /*d760*/  STL.64 [R1+0xc78], R6 ;  /* 0x000c780601007387 */ /* 0x0005e20000100a00 */
[----:B0-----:R-:W-:Y:S01]  /*d770*/  IMAD R22, R3, 0x71, RZ ;  /* 0x0000007103167824 */ /* 0x001fe200078e02ff */
[----:B-1----:R-:W-:-:S02]  /*d780*/  IADD3 R16, P6, R8, R18, RZ ;  /* 0x0000001208107210 */ /* 0x002fc40007fde0ff */
[----:B------:R0:W-:Y:S01]  /*d790*/  STL.64 [R1+0xc70], R14 ;  /* 0x000c700e01007387 */ /* 0x0001e20000100a00 */
[-C--:B--2---:R-:W-:Y:S02]  /*d7a0*/  IADD3 R6, P2, R9, R18.reuse, RZ ;  /* 0x0000001209067210 */ /* 0x084fe40007f5e0ff */
[-C--:B------:R-:W-:Y:S02]  /*d7b0*/  IADD3 R10, P3, R10, R18.reuse, RZ ;  /* 0x000000120a0a7210 */ /* 0x080fe40007f7e0ff */
[-C--:B------:R-:W-:Y:S02]  /*d7c0*/  LEA.HI.X.SX32 R17, R22, R19.reuse, 0x1, P6 ;  /* 0x0000001316117211 */ /* 0x080fe400030f0eff */
[-C--:B------:R-:W-:Y:S02]  /*d7d0*/  LEA.HI.X.SX32 R7, R8, R19.reuse, 0x1, P2 ;  /* 0x0000001308077211 */ /* 0x080fe400010f0eff */
[----:B0-----:R-:W-:Y:S01]  /*d7e0*/  IADD3 R14, P4, R12, R18, RZ ;  /* 0x000000120c0e7210 */ /* 0x001fe20007f9e0ff */
[----:B------:R-:W-:Y:S01]  /*d7f0*/  IMAD R12, R3, 0x1c6, RZ ;  /* 0x000001c6030c7824 */ /* 0x000fe200078e02ff */
[----:B------:R-:W-:Y:S01]  /*d800*/  LEA.HI.X.SX32 R11, R9, R19, 0x1, P3 ;  /* 0x00000013090b7211 */ /* 0x000fe200018f0eff */
[----:B------:R0:W-:Y:S01]  /*d810*/  STL.64 [R1+0x16f8], R16 ;  /* 0x0016f81001007387 */ /* 0x0001e20000100a00 */
[----:B------:R-:W-:-:S03]  /*d820*/  IMAD R9, R3, 0x1c5, RZ ;  /* 0x000001c503097824 */ /* 0x000fc600078e02ff */
[----:B------:R1:W-:Y:S02]  /*d830*/  STL.64 [R1+0x1370], R6 ;  /* 0x0013700601007387 */ /* 0x0003e40000100a00 */
[----:B------:R-:W-:Y:S01]  /*d840*/  LEA.HI.X.SX32 R21, R9, R19, 0x1, P5 ;  /* 0x0000001309157211 */ /* 0x000fe200028f0eff */
[C---:B0-----:R-:W-:Y:S01]  /*d850*/  IMAD R16, R3.reuse, 0xe3, RZ ;  /* 0x000000e303107824 */ /* 0x041fe200078e02ff */
[----:B-1----:R-:W-:Y:S01]  /*d860*/  IADD3 R6, P2, R12, R18, RZ ;  /* 0x000000120c067210 */ /* 0x002fe20007f5e0ff */
[----:B------:R-:W-:-:S03]  /*d870*/  IMAD R13, R3, 0x390, RZ ;  /* 0x00000390030d7824 */ /* 0x000fc600078e02ff */
[----:B------:R-:W-:Y:S01]  /*d880*/  LEA.HI.X.SX32 R7, R16, R19, 0x1, P2 ;  /* 0x0000001310077211 */ /* 0x000fe200010f0eff */
[----:B------:R-:W-:Y:S04]  /*d890*/  STL.64 [R1+0xc68], R10 ;  /* 0x000c680a01007387 */ /* 0x000fe80000100a00 */
[----:B------:R-:W-:Y:S01]  /*d8a0*/  STL.64 [R1+0xc60], R20 ;  /* 0x000c601401007387 */ /* 0x000fe20000100a00 */
[----:B------:R-:W-:-:S03]  /*d8b0*/  IADD3 R22, P6, R13, R18, RZ ;  /* 0x000000120d167210 */ /* 0x000fc60007fde0ff */
[----:B------:R0:W-:Y:S01]  /*d8c0*/  STL.64 [R1+0x1368], R6 ;  /* 0x0013680601007387 */ /* 0x0001e20000100a00 */
[C---:B------:R-:W-:Y:S01]  /*d8d0*/  IMAD R13, R3.reuse, 0x72, RZ ;  /* 0x00000072030d7824 */ /* 0x040fe200078e02ff */
[-C--:B------:R-:W-:Y:S01]  /*d8e0*/  LEA.HI.X.SX32 R25, R12, R19.reuse, 0x1, P1 ;  /* 0x000000130c197211 */ /* 0x080fe200008f0eff */
[C---:B------:R-:W-:Y:S02]  /*d8f0*/  IMAD R12, R3.reuse, 0x39, RZ ;  /* 0x00000039030c7824 */ /* 0x040fe400078e02ff */
[C---:B0-----:R-:W-:Y:S02]  /*d900*/  IMAD R6, R3.reuse, 0x1c7, RZ ;  /* 0x000001c703067824 */ /* 0x041fe400078e02ff */
[C---:B------:R-:W-:Y:S02]  /*d910*/  IMAD R7, R3.reuse, 0xe4, RZ ;  /* 0x000000e403077824 */ /* 0x040fe400078e02ff */
[C---:B------:R-:W-:Y:S01]  /*d920*/  IMAD R21, R3.reuse, 0x1c8, RZ ;  /* 0x000001c803157824 */ /* 0x040fe200078e02ff */
[----:B------:R-:W-:Y:S01]  /*d930*/  LEA.HI.X.SX32 R15, R6, R19, 0x1, P4 ;  /* 0x00000013060f7211 */ /* 0x000fe200020f0eff */
[----:B------:R-:W-:Y:S01]  /*d940*/  IMAD R8, R3, 0x392, RZ ;  /* 0x0000039203087824 */ /* 0x000fe200078e02ff */
[----:B------:R-:W-:Y:S01]  /*d950*/  IADD3 R16, P2, R13, R18, RZ ;  /* 0x000000120d107210 */ /* 0x000fe20007f5e0ff */
[----:B------:R0:W-:Y:S01]  /*d960*/  STL.64 [R1+0xc58], R24 ;  /* 0x000c581801007387 */ /* 0x0001e20000100a00 */
[----:B------:R-:W-:-:S03]  /*d970*/  IMAD R20, R3, 0x1c9, RZ ;  /* 0x000001c903147824 */ /* 0x000fc600078e02ff */
[----:B------:R1:W-:Y:S01]  /*d980*/  STL.64 [R1+0xc50], R14 ;  /* 0x000c500e01007387 */ /* 0x0003e20000100a00 */
[-C--:B------:R-:W-:Y:S01]  /*d990*/  LEA.HI.X.SX32 R17, R12, R19.reuse, 0x1, P2 ;  /* 0x000000130c117211 */ /* 0x080fe200010f0eff */
[----:B------:R-:W-:Y:S01]  /*d9a0*/  IMAD R6, R3, 0x396, RZ ;  /* 0x0000039603067824 */ /* 0x000fe200078e02ff */
[-C--:B------:R-:W-:Y:S02]  /*d9b0*/  IADD3 R10, P3, R8, R18.reuse, RZ ;  /* 0x00000012080a7210 */ /* 0x080fe40007f7e0ff */
[-C--:B0-----:R-:W-:Y:S02]  /*d9c0*/  IADD3 R24, P1, R7, R18.reuse, RZ ;  /* 0x0000001207187210 */ /* 0x081fe40007f3e0ff */
[----:B-1----:R-:W-:Y:S02]  /*d9d0*/  IADD3 R14, P4, R21, R18, RZ ;  /* 0x00000012150e7210 */ /* 0x002fe40007f9e0ff */
[-C--:B------:R-:W-:Y:S02]  /*d9e0*/  LEA.HI.X.SX32 R25, R13, R19.reuse, 0x1, P1 ;  /* 0x000000130d197211 */ /* 0x080fe400008f0eff */
[-C--:B------:R-:W-:Y:S01]  /*d9f0*/  LEA.HI.X.SX32 R15, R7, R19.reuse, 0x1, P4 ;  /* 0x00000013070f7211 */ /* 0x080fe200020f0eff */
[----:B------:R0:W-:Y:S01]  /*da00*/  STL.64 [R1+0x18b8], R16 ;  /* 0x0018b81001007387 */ /* 0x0001e20000100a00 */
[----:B------:R-:W-:-:S02]  /*da10*/  LEA.HI.X.SX32 R23, R21, R19, 0x1, P6 ;  /* 0x0000001315177211 */ /* 0x000fc400030f0eff */
[----:B------:R-:W-:Y:S01]  /*da20*/  LEA.HI.X.SX32 R11, R20, R19, 0x1, P3 ;  /* 0x00000013140b7211 */ /* 0x000fe200018f0eff */
[----:B------:R-:W-:Y:S01]  /*da30*/  STL.64 [R1+0x16f0], R24 ;  /* 0x0016f01801007387 */ /* 0x000fe20000100a00 */
[----:B------:R-:W-:-:S03]  /*da40*/  IMAD R7, R3, 0x39a, RZ ;  /* 0x0000039a03077824 */ /* 0x000fc600078e02ff */
[----:B------:R1:W-:Y:S01]  /*da50*/  STL.64 [R1+0x1360], R14 ;  /* 0x0013600e01007387 */ /* 0x0003e20000100a00 */
[----:B0-----:R-:W-:Y:S01]  /*da60*/  IADD3 R16, P2, R6, R18, RZ ;  /* 0x0000001206107210 */ /* 0x001fe20007f5e0ff */
[C---:B------:R-:W-:Y:S02]  /*da70*/  IMAD R6, R3.reuse, 0x1ca, RZ ;  /* 0x000001ca03067824 */ /* 0x040fe400078e02ff */
[----:B------:R-:W-:Y:S01]  /*da80*/  STL.64 [R1+0xc48], R22 ;  /* 0x000c481601007387 */ /* 0x000fe20000100a00 */
[----:B------:R-:W-:-:S03]  /*da90*/  IMAD R8, R3, 0x394, RZ ;  /* 0x0000039403087824 */ /* 0x000fc600078e02ff */
[----:B------:R0:W-:Y:S01]  /*daa0*/  STL.64 [R1+0xc40], R10 ;  /* 0x000c400a01007387 */ /* 0x0001e20000100a00 */
[-C--:B-1----:R-:W-:Y:S02]  /*dab0*/  IADD3 R14, P4, R6, R18.reuse, RZ ;  /* 0x00000012060e7210 */ /* 0x082fe40007f9e0ff */
[-C--:B------:R-:W-:Y:S01]  /*dac0*/  IADD3 R24, P6, R7, R18.reuse, RZ ;  /* 0x0000001207187210 */ /* 0x080fe20007fde0ff */
[C---:B------:R-:W-:Y:S01]  /*dad0*/  IMAD R7, R3.reuse, 0x39c, RZ ;  /* 0x0000039c03077824 */ /* 0x040fe200078e02ff */
[----:B------:R-:W-:Y:S01]  /*dae0*/  IADD3 R8, P5, R8, R18, RZ ;  /* 0x0000001208087210 */ /* 0x000fe20007fbe0ff */
[----:B0-----:R-:W-:-:S05]  /*daf0*/  IMAD R11, R3, 0xe5, RZ ;  /* 0x000000e5030b7824 */ /* 0x001fca00078e02ff */
[-C--:B------:R-:W-:Y:S01]  /*db00*/  LEA.HI.X.SX32 R15, R11, R19.reuse, 0x1, P4 ;  /* 0x000000130b0f7211 */ /* 0x080fe200020f0eff */
[----:B------:R-:W-:Y:S01]  /*db10*/  IMAD R11, R3, 0x1cb, RZ ;  /* 0x000001cb030b7824 */ /* 0x000fe200078e02ff */
[-C--:B------:R-:W-:Y:S02]  /*db20*/  LEA.HI.X.SX32 R9, R6, R19.reuse, 0x1, P5 ;  /* 0x0000001306097211 */ /* 0x080fe400028f0eff */
[----:B------:R-:W-:Y:S01]  /*db30*/  IADD3 R20, P3, R7, R18, RZ ;  /* 0x0000001207147210 */ /* 0x000fe20007f7e0ff */
[----:B------:R-:W-:Y:S01]  /*db40*/  IMAD R7, R3, 0x1cc, RZ ;  /* 0x000001cc03077824 */ /* 0x000fe200078e02ff */
[----:B------:R-:W-:Y:S01]  /*db50*/  LEA.HI.X.SX32 R17, R11, R19, 0x1, P2 ;  /* 0x000000130b117211 */ /* 0x000fe200010f0eff */
[C---:B------:R-:W-:Y:S01]  /*db60*/  IMAD R10, R3.reuse, 0xe6, RZ ;  /* 0x000000e6030a7824 */ /* 0x040fe200078e02ff */
[----:B------:R0:W-:Y:S01]  /*db70*/  STL.64 [R1+0x1358], R14 ;  /* 0x0013580e01007387 */ /* 0x0001e20000100a00 */
[----:B------:R-:W-:-:S03]  /*db80*/  IMAD R12, R3, 0x398, RZ ;  /* 0x00000398030c7824 */ /* 0x000fc600078e02ff */
[----:B------:R1:W-:Y:S01]  /*db90*/  STL.64 [R1+0xc38], R8 ;  /* 0x000c380801007387 */ /* 0x0003e20000100a00 */
[----:B------:R-:W-:-:S03]  /*dba0*/  IMAD R6, R3, 0x39e, RZ ;  /* 0x0000039e03067824 */ /* 0x000fc600078e02ff */
[----:B------:R2:W-:Y:S01]  /*dbb0*/  STL.64 [R1+0xc30], R16 ;  /* 0x000c301001007387 */ /* 0x0005e20000100a00 */
[-C--:B------:R-:W-:Y:S02]  /*dbc0*/  IADD3 R12, P1, R12, R18.reuse, RZ ;  /* 0x000000120c0c7210 */ /* 0x080fe40007f3e0ff */
[-C--:B0-----:R-:W-:Y:S02]  /*dbd0*/  IADD3 R14, P4, R10, R18.reuse, RZ ;  /* 0x000000120a0e7210 */ /* 0x081fe40007f9e0ff */
[----:B-1----:R-:W-:Y:S01]  /*dbe0*/  IADD3 R8, P5, R7, R18, RZ ;  /* 0x0000001207087210 */ /* 0x002fe20007fbe0ff */
[----:B--2---:R-:W-:-:S03]  /*dbf0*/  IMAD R16, R3, 0x73, RZ ;  /* 0x0000007303107824 */ /* 0x004fc600078e02ff */
[-C--:B------:R-:W-:Y:S02]  /*dc00*/  LEA.HI.X.SX32 R9, R10, R19.reuse, 0x1, P5 ;  /* 0x000000130a097211 */ /* 0x080fe400028f0eff */
[-C--:B------:R-:W-:Y:S02]  /*dc10*/  LEA.HI.X.SX32 R13, R7, R19.reuse, 0x1, P1 ;  /* 0x00000013070d7211 */ /* 0x080fe400008f0eff */
[----:B------:R-:W-:Y:S02]  /*dc20*/  LEA.HI.X.SX32 R15, R16, R19, 0x1, P4 ;  /* 0x00000013100f7211 */ /* 0x000fe400020f0eff */
[-C--:B------:R-:W-:Y:S01]  /*dc30*/  IADD3 R22, P2, R6, R18.reuse, RZ ;  /* 0x0000001206167210 */ /* 0x080fe20007f5e0ff */
[C---:B------:R-:W-:Y:S01]  /*dc40*/  IMAD R6, R3.reuse, 0x1ce, RZ ;  /* 0x000001ce03067824 */ /* 0x040fe200078e02ff */
[----:B------:R-:W-:Y:S01]  /*dc50*/  STL.64 [R1+0x1350], R8 ;  /* 0x0013500801007387 */ /* 0x000fe20000100a00 */
[C---:B------:R-:W-:Y:S02]  /*dc60*/  IMAD R11, R3.reuse, 0x3a0, RZ ;  /* 0x000003a0030b7824 */ /* 0x040fe400078e02ff */
[----:B------:R-:W-:Y:S01]  /*dc70*/  IMAD R7, R3, 0x1cd, RZ ;  /* 0x000001cd03077824 */ /* 0x000fe200078e02ff */
[----:B------:R-:W-:Y:S01]  /*dc80*/  STL.64 [R1+0x16e8], R14 ;  /* 0x0016e80e01007387 */ /* 0x000fe20000100a00 */
[----:B------:R-:W-:-:S03]  /*dc90*/  IADD3 R10, P5, R6, R18, RZ ;  /* 0x00000012060a7210 */ /* 0x000fc60007fbe0ff */
[----:B------:R0:W-:Y:S01]  /*dca0*/  STL.64 [R1+0xc28], R12 ;  /* 0x000c280c01007387 */ /* 0x0001e20000100a00 */
[----:B------:R-:W-:Y:S02]  /*dcb0*/  IADD3 R16, P4, R11, R18, RZ ;  /* 0x000000120b107210 */ /* 0x000fe40007f9e0ff */
[-C--:B------:R-:W-:Y:S02]  /*dcc0*/  LEA.HI.X.SX32 R25, R7, R19.reuse, 0x1, P6 ;  /* 0x0000001307197211 */ /* 0x080fe400030f0eff */
[-C--:B------:R-:W-:Y:S01]  /*dcd0*/  LEA.HI.X.SX32 R21, R6, R19.reuse, 0x1, P3 ;  /* 0x0000001306157211 */ /* 0x080fe200018f0eff */
[C---:B0-----:R-:W-:Y:S02]  /*dce0*/  IMAD R12, R3.reuse, 0xe7, RZ ;  /* 0x000000e7030c7824 */ /* 0x041fe400078e02ff */
[----:B------:R-:W-:Y:S03]  /*dcf0*/  STL.64 [R1+0xc20], R24 ;  /* 0x000c201801007387 */ /* 0x000fe60000100a00 */
[----:B------:R-:W-:Y:S01]  /*dd00*/  LEA.HI.X.SX32 R11, R12, R19, 0x1, P5 ;  /* 0x000000130c0b7211 */ /* 0x000fe200028f0eff */
[----:B------:R-:W-:-:S04]  /*dd10*/  IMAD R7, R3, 0x3a, RZ ;  /* 0x0000003a03077824 */ /* 0x000fc800078e02ff */
[----:B------:R-:W-:Y:S01]  /*dd20*/  STL.64 [R1+0x1348], R10 ;  /* 0x0013480a01007387 */ /* 0x000fe20000100a00 */
[----:B------:R-:W-:-:S03]  /*dd30*/  IMAD R6, R3, 0x1d, RZ ;  /* 0x0000001d03067824 */ /* 0x000fc600078e02ff */
[----:B------:R0:W-:Y:S01]  /*dd40*/  STL.64 [R1+0xc18], R20 ;  /* 0x000c181401007387 */ /* 0x0001e20000100a00 */
[----:B------:R-:W-:-:S04]  /*dd50*/  IADD3 R12, P5, R7, R18, RZ ;  /* 0x00000012070c7210 */ /* 0x000fc80007fbe0ff */
[-C--:B------:R-:W-:Y:S01]  /*dd60*/  LEA.HI.X.SX32 R13, R6, R19.reuse, 0x1, P5 ;  /* 0x00000013060d7211 */ /* 0x080fe200028f0eff */
[C---:B0-----:R-:W-:Y:S02]  /*dd70*/  IMAD R21, R3.reuse, 0x1cf, RZ ;  /* 0x000001cf03157824 */ /* 0x041fe400078e02ff */
[C---:B------:R-:W-:Y:S02]  /*dd80*/  IMAD R10, R3.reuse, 0x74, RZ ;  /* 0x00000074030a7824 */ /* 0x040fe400078e02ff */
[----:B------:R-:W-:Y:S01]  /*dd90*/  IMAD R20, R3, 0xe8, RZ ;  /* 0x000000e803147824 */ /* 0x000fe200078e02ff */
[----:B------:R-:W-:Y:S01]  /*dda0*/  LEA.HI.X.SX32 R23, R21, R19, 0x1, P2 ;  /* 0x0000001315177211 */ /* 0x000fe200010f0eff */
[----:B------:R-:W-:Y:S01]  /*ddb0*/  IMAD R11, R3, 0x1d0, RZ ;  /* 0x000001d0030b7824 */ /* 0x000fe200078e02ff */
[----:B------:R-:W-:-:S03]  /*ddc0*/  IADD3 R24, P3, R10, R18, RZ ;  /* 0x000000120a187210 */ /* 0x000fc60007f7e0ff */
[----:B------:R0:W-:Y:S01]  /*ddd0*/  STL.64 [R1+0xc10], R22 ;  /* 0x000c101601007387 */ /* 0x0001e20000100a00 */
[----:B------:R-:W-:-:S03]  /*dde0*/  LEA.HI.X.SX32 R25, R7, R19, 0x1, P3 ;  /* 0x0000001307197211 */ /* 0x000fc600018f0eff */
[----:B------:R1:W-:Y:S01]  /*ddf0*/  STL.64 [R1+0x1998], R12 ;  /* 0x0019980c01007387 */ /* 0x0003e20000100a00 */
[----:B------:R-:W-:Y:S01]  /*de00*/  IMAD R8, R3, 0x3a2, RZ ;  /* 0x000003a203087824 */ /* 0x000fe200078e02ff */
[CC--:B------:R-:W-:Y:S02]  /*de10*/  LEA.HI.X.SX32 R17, R11.reuse, R19.reuse, 0x1, P4 ;  /* 0x000000130b117211 */ /* 0x0c0fe400020f0eff */
[-C--:B0-----:R-:W-:Y:S02]  /*de20*/  IADD3 R22, P2, R20, R18.reuse, RZ ;  /* 0x0000001214167210 */ /* 0x081fe40007f5e0ff */
[-C--:B-1----:R-:W-:Y:S02]  /*de30*/  IADD3 R12, P5, R11, R18.reuse, RZ ;  /* 0x000000120b0c7210 */ /* 0x082fe40007fbe0ff */
[-C--:B------:R-:W-:Y:S02]  /*de40*/  LEA.HI.X.SX32 R23, R10, R19.reuse, 0x1, P2 ;  /* 0x000000130a177211 */ /* 0x080fe400010f0eff */
[----:B------:R-:W-:Y:S01]  /*de50*/  LEA.HI.X.SX32 R13, R20, R19, 0x1, P5 ;  /* 0x00000013140d7211 */ /* 0x000fe200028f0eff */
[----:B------:R-:W-:Y:S01]  /*de60*/  STL.64 [R1+0x18b0], R24 ;  /* 0x0018b01801007387 */ /* 0x000fe20000100a00 */
[----:B------:R-:W-:Y:S01]  /*de70*/  IMAD R10, R3, 0x1d2, RZ ;  /* 0x000001d2030a7824 */ /* 0x000fe200078e02ff */
[----:B------:R-:W-:-:S02]  /*de80*/  IADD3 R14, P1, R8, R18, RZ ;  /* 0x00000012080e7210 */ /* 0x000fc40007f3e0ff */
[----:B------:R-:W-:Y:S01]  /*de90*/  STL.64 [R1+0x16e0], R22 ;  /* 0x0016e01601007387 */ /* 0x000fe20000100a00 */
[----:B------:R-:W-:-:S03]  /*dea0*/  IMAD R8, R3, 0x3a4, RZ ;  /* 0x000003a403087824 */ /* 0x000fc600078e02ff */
[----:B------:R0:W-:Y:S01]  /*deb0*/  STL.64 [R1+0x1340], R12 ;  /* 0x0013400c01007387 */ /* 0x0001e20000100a00 */
[----:B------:R-:W-:-:S03]  /*dec0*/  IMAD R11, R3, 0xe9, RZ ;  /* 0x000000e9030b7824 */ /* 0x000fc600078e02ff */
[----:B------:R1:W-:Y:S01]  /*ded0*/  STL.64 [R1+0xc08], R16 ;  /* 0x000c081001007387 */ /* 0x0003e20000100a00 */
[-C--:B------:R-:W-:Y:S01]  /*dee0*/  IADD3 R8, P6, R8, R18.reuse, RZ ;  /* 0x0000001208087210 */ /* 0x080fe20007fde0ff */
[C---:B------:R-:W-:Y:S01]  /*def0*/  IMAD R6, R3.reuse, 0x3a6, RZ ;  /* 0x000003a603067824 */ /* 0x040fe200078e02ff */
[----:B0-----:R-:W-:Y:S01]  /*df00*/  IADD3 R12, P5, R10, R18, RZ ;  /* 0x000000120a0c7210 */ /* 0x001fe20007fbe0ff */
[----:B-1----:R-:W-:-:S03]  /*df10*/  IMAD R16, R3, 0x1d1, RZ ;  /* 0x000001d103107824 */ /* 0x002fc600078e02ff */
[-C--:B------:R-:W-:Y:S02]  /*df20*/  LEA.HI.X.SX32 R13, R11, R19.reuse, 0x1, P5 ;  /* 0x000000130b0d7211 */ /* 0x080fe400028f0eff */
[-C--:B------:R-:W-:Y:S02]  /*df30*/  LEA.HI.X.SX32 R15, R16, R19.reuse, 0x1, P1 ;  /* 0x00000013100f7211 */ /* 0x080fe400008f0eff */
[----:B------:R-:W-:-:S03]  /*df40*/  LEA.HI.X.SX32 R9, R10, R19, 0x1, P6 ;  /* 0x000000130a097211 */ /* 0x000fc600030f0eff */
[----:B------:R-:W-:Y:S01]  /*df50*/  STL.64 [R1+0xc00], R14 ;  /* 0x000c000e01007387 */ /* 0x000fe20000100a00 */
[----:B------:R-:W-:-:S03]  /*df60*/  IADD3 R6, P3, R6, R18, RZ ;  /* 0x0000001206067210 */ /* 0x000fc60007f7e0ff */
[----:B------:R0:W-:Y:S04]  /*df70*/  STL.64 [R1+0x1338], R12 ;  /* 0x0013380c01007387 */ /* 0x0001e80000100a00 */
[----:B------:R1:W-:Y:S01]  /*df80*/  STL.64 [R1+0xbf8], R8 ;  /* 0x000bf80801007387 */ /* 0x0003e20000100a00 */
[----:B0-----:R-:W-:-:S03]  /*df90*/  IMAD R12, R3, 0x1d3, RZ ;  /* 0x000001d3030c7824 */ /* 0x001fc600078e02ff */
[----:B-1----:R-:W2:Y:S02]  /*dfa0*/  LDL R9, [R1+0x460] ;  /* 0x0004600001097983 */ /* 0x002ea40000100800 */
[----:B------:R-:W-:Y:S02]  /*dfb0*/  LEA.HI.X.SX32 R7, R12, R19, 0x1, P3 ;  /* 0x000000130c077211 */ /* 0x000fe400018f0eff */
[----:B------:R-:W3:Y:S04]  /*dfc0*/  LDL R8, [R1+0x570] ;  /* 0x0005700001087983 */ /* 0x000ee80000100800 */
[----:B------:R0:W-:Y:S04]  /*dfd0*/  STL.64 [R1+0xbf0], R6 ;  /* 0x000bf00601007387 */ /* 0x0001e80000100a00 */
[----:B------:R-:W4:Y:S04]  /*dfe0*/  LDL.64 R14, [R1+0x458] ;  /* 0x00045800010e7983 */ /* 0x000f280000100a00 */
[----:B------:R-:W5:Y:S04]  /*dff0*/  LDL.64 R12, [R1+0x450] ;  /* 0x00045000010c7983 */ /* 0x000f680000100a00 */
[----:B0-----:R-:W5:Y:S04]  /*e000*/  LDL R7, [R1+0x304] ;  /* 0x0003040001077983 */ /* 0x001f680000100800 */
[----:B------:R-:W5:Y:S01]  /*e010*/  LDL R6, [R1+0x464] ;  /* 0x0004640001067983 */ /* 0x000f620000100800 */
[----:B------:R-:W-:-:S02]  /*e020*/  IMAD R27, R3, 0xea, RZ ;  /* 0x000000ea031b7824 */ /* 0x000fc400078e02ff */
[C---:B------:R-:W-:Y:S02]  /*e030*/  IMAD R23, R3.reuse, 0x1d4, RZ ;  /* 0x000001d403177824 */ /* 0x040fe400078e02ff */
[C---:B------:R-:W-:Y:S01]  /*e040*/  IMAD R21, R3.reuse, 0x3a8, RZ ;  /* 0x000003a803157824 */ /* 0x040fe200078e02ff */
[C---:B------:R-:W-:Y:S01]  /*e050*/  SHF.L.U32 R22, R3.reuse, 0x1, RZ ;  /* 0x0000000103167819 */ /* 0x040fe200000006ff */
[----:B------:R-:W-:Y:S01]  /*e060*/  IMAD R25, R3, 0x75, RZ ;  /* 0x0000007503197824 */ /* 0x000fe200078e02ff */
[-C--:B------:R-:W-:Y:S02]  /*e070*/  IADD3 R24, P4, R27, R18.reuse, RZ ;  /* 0x000000121b187210 */ /* 0x080fe40007f9e0ff */
[-C--:B------:R-:W-:Y:S02]  /*e080*/  IADD3 R28, P1, R23, R18.reuse, RZ ;  /* 0x00000012171c7210 */ /* 0x080fe40007f3e0ff */
[-C--:B------:R-:W-:Y:S02]  /*e090*/  IADD3 R26, P2, R21, R18.reuse, RZ ;  /* 0x00000012151a7210 */ /* 0x080fe40007f5e0ff */
[----:B------:R-:W-:-:S02]  /*e0a0*/  IADD3 R16, P5, R22, R18, RZ ;  /* 0x0000001216107210 */ /* 0x000fc40007fbe0ff */
[----:B------:R-:W-:Y:S02]  /*e0b0*/  LEA R10, P6, R3, R18, 0x2 ;  /* 0x00000012030a7211 */ /* 0x000fe400078c10ff */
[-C--:B------:R-:W-:Y:S02]  /*e0c0*/  LEA.HI.X.SX32 R25, R25, R19.reuse, 0x1, P4 ;  /* 0x0000001319197211 */ /* 0x080fe400020f0eff */
[-C--:B------:R-:W-:Y:S02]  /*e0d0*/  LEA.HI.X.SX32 R29, R27, R19.reuse, 0x1, P1 ;  /* 0x000000131b1d7211 */ /* 0x080fe400008f0eff */
[-C--:B------:R-:W-:Y:S02]  /*e0e0*/  LEA.HI.X.SX32 R27, R23, R19.reuse, 0x1, P2 ;  /* 0x00000013171b7211 */ /* 0x080fe400010f0eff */
[-C--:B------:R-:W-:Y:S01]  /*e0f0*/  LEA.HI.X.SX32 R17, R3, R19.reuse, 0x1, P5 ;  /* 0x0000001303117211 */ /* 0x080fe200028f0eff */
[----:B------:R0:W-:Y:S01]  /*e100*/  STL.64 [R1+0x16d8], R24 ;  /* 0x0016d81801007387 */ /* 0x0001e20000100a00 */
[----:B------:R-:W-:-:S03]  /*e110*/  LEA.HI.X.SX32 R11, R22, R19, 0x1, P6 ;  /* 0x00000013160b7211 */ /* 0x000fc600030f0eff */
[----:B------:R-:W-:Y:S01]  /*e120*/  STL.64 [R1+0x1330], R28 ;  /* 0x0013301c01007387 */ /* 0x000fe20000100a00 */
[----:B------:R-:W-:-:S03]  /*e130*/  LEA R20, P3, R3, R18, 0x3 ;  /* 0x0000001203147211 */ /* 0x000fc600078618ff */
[----:B------:R1:W-:Y:S01]  /*e140*/  STL.64 [R1+0xbe8], R26 ;  /* 0x000be81a01007387 */ /* 0x0003e20000100a00 */
[----:B------:R-:W-:-:S03]  /*e150*/  SHF.L.U32 R21, R3, 0x2, RZ ;  /* 0x0000000203157819 */ /* 0x000fc600000006ff */
[----:B------:R-:W-:Y:S01]  /*e160*/  STL.64 [R1+0x1a78], R16 ;  /* 0x001a781001007387 */ /* 0x000fe20000100a00 */
[----:B0-----:R-:W-:-:S03]  /*e170*/  LEA R24, P4, R3, R18, 0x4 ;  /* 0x0000001203187211 */ /* 0x001fc600078820ff */
[----:B------:R0:W-:Y:S01]  /*e180*/  STL.64 [R1+0x1a70], R10 ;  /* 0x001a700a01007387 */ /* 0x0001e20000100a00 */
[----:B------:R-:W-:-:S03]  /*e190*/  LEA.HI.X.SX32 R21, R21, R19, 0x1, P3 ;  /* 0x0000001315157211 */ /* 0x000fc600018f0eff */
[----:B-1----:R-:W1:Y:S01]  /*e1a0*/  S2R R27, SR_TID.X ;  /* 0x00000000001b7919 */ /* 0x002e620000002100 */
[----:B0-----:R-:W-:-:S04]  /*e1b0*/  SHF.L.U32 R11, R3, 0x3, RZ ;  /* 0x00000003030b7819 */ /* 0x001fc800000006ff */
[----:B------:R-:W-:Y:S01]  /*e1c0*/  LEA.HI.X.SX32 R25, R11, R19, 0x1, P4 ;  /* 0x000000130b197211 */ /* 0x000fe200020f0eff */
[----:B------:R-:W-:Y:S04]  /*e1d0*/  STL.64 [R1+0x1a60], R20 ;  /* 0x001a601401007387 */ /* 0x000fe80000100a00 */
[----:B------:R0:W-:Y:S01]  /*e1e0*/  STL.64 [R1+0x1a40], R24 ;  /* 0x001a401801007387 */ /* 0x0001e20000100a00 */
[----:B------:R-:W-:Y:S01]  /*e1f0*/  LEA R16, P5, R3, R18, 0x7 ;  /* 0x0000001203107211 */ /* 0x000fe200078a38ff */
[----:B0-----:R-:W-:-:S05]  /*e200*/  IMAD.MOV.U32 R24, RZ, RZ, c[0x0][0x1b8] ;  /* 0x00006e00ff187624 */ /* 0x001fca00078e00ff */
[----:B------:R-:W-:Y:S02]  /*e210*/  SHF.L.U32 R24, R24, 0x6, RZ ;  /* 0x0000000618187819 */ /* 0x000fe400000006ff */
[----:B------:R-:W-:Y:S02]  /*e220*/  MOV R25, c[0x0][0x1b8] ;  /* 0x00006e0000197a02 */ /* 0x000fe40000000f00 */
[----:B------:R-:W-:Y:S02]  /*e230*/  LEA.HI.X.SX32 R17, R24, R19, 0x1, P5 ;  /* 0x0000001318117211 */ /* 0x000fe400028f0eff */
[----:B------:R-:W-:Y:S01]  /*e240*/  MOV R29, c[0x0][0x1b8] ;  /* 0x00006e00001d7a02 */ /* 0x000fe20000000f00 */
[----:B------:R-:W-:Y:S02]  /*e250*/  IMAD.MOV.U32 R24, RZ, RZ, c[0x0][0x1b8] ;  /* 0x00006e00ff187624 */ /* 0x000fe400078e00ff */
[----:B------:R0:W-:Y:S01]  /*e260*/  STL.64 [R1+0x1880], R16 ;  /* 0x0018801001007387 */ /* 0x0001e20000100a00 */
[CC--:B------:R-:W-:Y:S01]  /*e270*/  LEA R28, P1, R3.reuse, R18.reuse, 0x5 ;  /* 0x00000012031c7211 */ /* 0x0c0fe200078228ff */
[----:B------:R-:W-:Y:S01]  /*e280*/  IMAD R10, R3, 0x3aa, RZ ;  /* 0x000003aa030a7824 */ /* 0x000fe200078e02ff */
[----:B------:R-:W-:Y:S01]  /*e290*/  SHF.L.U32 R29, R29, 0x4, RZ ;  /* 0x000000041d1d7819 */ /* 0x000fe200000006ff */
[----:B------:R-:W-:Y:S01]  /*e2a0*/  IMAD.SHL.U32 R25, R25, 0x20, RZ ;  /* 0x0000002019197824 */ /* 0x000fe200078e00ff */
[----:B------:R-:W-:-:S02]  /*e2b0*/  LEA R26, P2, R3, R18, 0x6 ;  /* 0x00000012031a7211 */ /* 0x000fc400078430ff */
[CC--:B------:R-:W-:Y:S02]  /*e2c0*/  LEA R22, P6, R3.reuse, R18.reuse, 0x8 ;  /* 0x0000001203167211 */ /* 0x0c0fe400078c40ff */
[----:B0-----:R-:W-:Y:S02]  /*e2d0*/  MOV R16, c[0x0][0x1b8] ;  /* 0x00006e0000107a02 */ /* 0x001fe40000000f00 */
[----:B------:R-:W-:Y:S02]  /*e2e0*/  MOV R17, c[0x0][0x1b8] ;  /* 0x00006e0000117a02 */ /* 0x000fe40000000f00 */
[----:B------:R-:W-:Y:S01]  /*e2f0*/  LEA R20, P3, R3, R18, 0x9 ;  /* 0x0000001203147211 */ /* 0x000fe200078648ff */
[----:B------:R-:W-:Y:S01]  /*e300*/  IMAD R16, R16, 0x1d5, RZ ;  /* 0x000001d510107824 */ /* 0x000fe200078e02ff */
[----:B------:R-:W-:Y:S02]  /*e310*/  SHF.L.U32 R24, R24, 0x7, RZ ;  /* 0x0000000718187819 */ /* 0x000fe400000006ff */
[----:B-1----:R-:W-:-:S02]  /*e320*/  LOP3.LUT R3, R5, 0x10, R27, 0x78, !PT ;  /* 0x0000001005037812 */ /* 0x002fc400078e781b */
[-C--:B------:R-:W-:Y:S02]  /*e330*/  LEA.HI.X.SX32 R29, R29, R19.reuse, 0x1, P1 ;  /* 0x000000131d1d7211 */ /* 0x080fe400008f0eff */
[----:B------:R-:W-:Y:S02]  /*e340*/  SHF.L.U32 R17, R17, 0x8, RZ ;  /* 0x0000000811117819 */ /* 0x000fe400000006ff */
[----:B------:R-:W-:Y:S02]  /*e350*/  IADD3 R10, P4, R10, R18, RZ ;  /* 0x000000120a0a7210 */ /* 0x000fe40007f9e0ff */
[-C--:B------:R-:W-:Y:S02]  /*e360*/  LEA.HI.X.SX32 R27, R25, R19.reuse, 0x1, P2 ;  /* 0x00000013191b7211 */ /* 0x080fe400010f0eff */
[-C--:B------:R-:W-:Y:S01]  /*e370*/  LEA.HI.X.SX32 R23, R24, R19.reuse, 0x1, P6 ;  /* 0x0000001318177211 */ /* 0x080fe200030f0eff */
[----:B------:R-:W-:Y:S01]  /*e380*/  STL.64 [R1+0x1a00], R28 ;  /* 0x001a001c01007387 */ /* 0x000fe20000100a00 */
[----:B------:R-:W-:-:S02]  /*e390*/  LEA.HI.X.SX32 R21, R17, R19, 0x1, P3 ;  /* 0x0000001311157211 */ /* 0x000fc400018f0eff */
[----:B------:R-:W-:Y:S01]  /*e3a0*/  LEA.HI.X.SX32 R11, R16, R19, 0x1, P4 ;  /* 0x00000013100b7211 */ /* 0x000fe200020f0eff */
[----:B------:R-:W-:Y:S01]  /*e3b0*/  STL.64 [R1+0x1980], R26 ;  /* 0x0019801a01007387 */ /* 0x000fe20000100a00 */
[----:B------:R-:W-:-:S03]  /*e3c0*/  LOP3.LUT R5, R3, 0x20, RZ, 0x3c, !PT ;  /* 0x0000002003057812 */ /* 0x000fc600078e3cff */
[----:B------:R-:W-:Y:S04]  /*e3d0*/  STL [R1+0x9b4], R3 ;  /* 0x0009b40301007387 */ /* 0x000fe80000100800 */
[----:B------:R-:W-:Y:S04]  /*e3e0*/  STL.64 [R1+0x1680], R22 ;  /* 0x0016801601007387 */ /* 0x000fe80000100a00 */
[----:B------:R-:W-:Y:S04]  /*e3f0*/  STL.64 [R1+0xa90], R20 ;  /* 0x000a901401007387 */ /* 0x000fe80000100a00 */
[----:B------:R-:W-:Y:S01]  /*e400*/  STL.64 [R1+0xa88], R10 ;  /* 0x000a880a01007387 */ /* 0x000fe20000100a00 */
[----:B--2---:R-:W-:-:S02]  /*e410*/  LOP3.LUT R9, R9, 0x40, RZ, 0x3c, !PT ;  /* 0x0000004009097812 */ /* 0x004fc400078e3cff */
[----:B---3--:R-:W-:-:S03]  /*e420*/  LOP3.LUT R8, R8, 0x40, RZ, 0x3c, !PT ;  /* 0x0000004008087812 */ /* 0x008fc600078e3cff */
[----:B------:R0:W-:Y:S01]  /*e430*/  STL [R1+0x1a80], R9 ;  /* 0x001a800901007387 */ /* 0x0001e20000100800 */
[----:B------:R-:W-:-:S03]  /*e440*/  LOP3.LUT R8, R3, 0x60, RZ, 0x3c, !PT ;  /* 0x0000006003087812 */ /* 0x000fc600078e3cff */
[----:B------:R5:W-:Y:S01]  /*e450*/  STL [R1+0x2a80], R5 ;  /* 0x002a800501007387 */ /* 0x000be20000100800 */
[----:B0-----:R-:W-:Y:S01]  /*e460*/  LOP3.LUT R9, R3, 0x40, RZ, 0x3c, !PT ;  /* 0x0000004003097812 */ /* 0x001fe200078e3cff */
[----:B----4-:R-:W-:Y:S01]  /*e470*/  IMAD.WIDE R10, R4, 0x2, R14 ;  /* 0x00000002040a7825 */ /* 0x010fe200078e020e */
[----:B-----5:R-:W-:-:S03]  /*e480*/  LOP3.LUT R5, R7, 0x40, RZ, 0x3c, !PT ;  /* 0x0000004007057812 */ /* 0x020fc600078e3cff */
[----:B------:R-:W-:Y:S01]  /*e490*/  STL [R1+0x2a7c], R9 ;  /* 0x002a7c0901007387 */ /* 0x000fe20000100800 */
[----:B------:R-:W-:-:S03]  /*e4a0*/  LOP3.LUT R3, R6, 0x20, RZ, 0x3c, !PT ;  /* 0x0000002006037812 */ /* 0x000fc600078e3cff */
[----:B------:R0:W-:Y:S01]  /*e4b0*/  STL [R1+0x2a78], R8 ;  /* 0x002a780801007387 */ /* 0x0001e20000100800 */
[----:B------:R-:W-:-:S03]  /*e4c0*/  SHF.L.U32 R6, R4, 0x1, RZ ;  /* 0x0000000104067819 */ /* 0x000fc600000006ff */
[----:B------:R-:W-:Y:S04]  /*e4d0*/  STL [R1+0xa84], R5 ;  /* 0x000a840501007387 */ /* 0x000fe80000100800 */
[----:B------:R-:W-:Y:S01]  /*e4e0*/  STL [R1+0x1a84], R3 ;  /* 0x001a840301007387 */ /* 0x000fe20000100800 */
[----:B0-----:R-:W-:-:S03]  /*e4f0*/  IMAD.WIDE R8, R4, 0x2, R12 ;  /* 0x0000000204087825 */ /* 0x001fc600078e020c */
[----:B------:R0:W-:Y:S01]  /*e500*/  STL.64 [R1+0x2a70], R10 ;  /* 0x002a700a01007387 */ /* 0x0001e20000100a00 */
[----:B------:R-:W-:-:S03]  /*e510*/  IMAD R7, R4, 0x3, RZ ;  /* 0x0000000304077824 */ /* 0x000fc600078e02ff */
[----:B------:R1:W-:Y:S01]  /*e520*/  STL.64 [R1+0x2a68], R8 ;  /* 0x002a680801007387 */ /* 0x0003e20000100a00 */
[----:B0-----:R-:W-:-:S04]  /*e530*/  IMAD.WIDE R10, R6, 0x2, R14 ;  /* 0x00000002060a7825 */ /* 0x001fc800078e020e */
[----:B-1----:R-:W-:Y:S01]  /*e540*/  IMAD.WIDE R8, R6, 0x2, R12 ;  /* 0x0000000206087825 */ /* 0x002fe200078e020c */
[----:B------:R0:W-:Y:S03]  /*e550*/  STL.64 [R1+0x2a50], R10 ;  /* 0x002a500a01007387 */ /* 0x0001e60000100a00 */
[----:B------:R-:W-:Y:S01]  /*e560*/  IMAD.SHL.U32 R6, R4, 0x4, RZ ;  /* 0x0000000404067824 */ /* 0x000fe200078e00ff */
[----:B------:R1:W-:Y:S01]  /*e570*/  STL.64 [R1+0x2a48], R8 ;  /* 0x002a480801007387 */ /* 0x0003e20000100a00 */
[----:B0-----:R-:W-:-:S04]  /*e580*/  IMAD.WIDE R10, R7, 0x2, R14 ;  /* 0x00000002070a7825 */ /* 0x001fc800078e020e */
[----:B-1----:R-:W-:Y:S01]  /*e590*/  IMAD.WIDE R8, R7, 0x2, R12 ;  /* 0x0000000207087825 */ /* 0x002fe200078e020c */
[----:B------:R0:W-:Y:S03]  /*e5a0*/  STL.64 [R1+0x2a38], R10 ;  /* 0x002a380a01007387 */ /* 0x0001e60000100a00 */
[----:B------:R-:W-:Y:S01]  /*e5b0*/  IMAD R7, R4, 0x5, RZ ;  /* 0x0000000504077824 */ /* 0x000fe200078e02ff */
        /* <DEDUP_REMOVED lines=13> */
[----:B------:R0:W-:Y:S01]  /*e690*/  STL.64 [R1+0x29f0], R10 ;  /* 0x0029f00a01007387 */ /* 0x0001e20000100a00 */
[----:B------:R-:W-:-:S03]  /*e6a0*/  SHF.L.U32 R6, R4, 0x3, RZ ;  /* 0x0000000304067819 */ /* 0x000fc600000006ff */
        /* <DEDUP_REMOVED lines=337> */
[--C-:B-1----:R-:W-:Y:S01]  /*fbc0*/  IMAD.WIDE R8, R6, 0x2, R12.reuse ;  /* 0x0000000206087825 */ /* 0x102fe200078e020c */
[----:B------:R0:W-:Y:S03]  /*fbd0*/  STL.64 [R1+0x2390], R10 ;  /* 0x0023900a01007387 */ /* 0x0001e60000100a00 */
[----:B------:R-:W-:Y:S01]  /*fbe0*/  IMAD R6, R4, 0x4c, RZ ;  /* 0x0000004c04067824 */ /* 0x000fe200078e02ff */
[----:B------:R1:W-:Y:S01]  /*fbf0*/  STL.64 [R1+0x2388], R8 ;  /* 0x0023880801007387 */ /* 0x0003e20000100a00 */
[----:B------:R-:W-:-:S04]  /*fc00*/  IMAD.WIDE R16, R7, 0x2, R12 ;  /* 0x0000000207107825 */ /* 0x000fc800078e020c */
[----:B0-----:R-:W-:-:S05]  /*fc10*/  IMAD.WIDE R10, R7, 0x2, R14 ;  /* 0x00000002070a7825 */ /* 0x001fca00078e020e */
[----:B------:R0:W-:Y:S01]  /*fc20*/  STL.64 [R1+0x2378], R10 ;  /* 0x0023780a01007387 */ /* 0x0001e20000100a00 */
[----:B-1----:R-:W-:-:S03]  /*fc30*/  IMAD R9, R4, 0x4d, RZ ;  /* 0x0000004d04097824 */ /* 0x002fc600078e02ff */
[----:B------:R1:W-:Y:S01]  /*fc40*/  STL.64 [R1+0x2370], R16 ;  /* 0x0023701001007387 */ /* 0x0003e20000100a00 */
[----:B------:R-:W-:Y:S02]  /*fc50*/  IMAD R8, R4, 0x4e, RZ ;  /* 0x0000004e04087824 */ /* 0x000fe400078e02ff */
[----:B0-----:R-:W-:-:S04]  /*fc60*/  IMAD.WIDE R10, R6, 0x2, R14 ;  /* 0x00000002060a7825 */ /* 0x001fc800078e020e */
[----:B------:R-:W-:Y:S01]  /*fc70*/  IMAD.WIDE R6, R6, 0x2, R12 ;  /* 0x0000000206067825 */ /* 0x000fe200078e020c */
[----:B------:R0:W-:Y:S03]  /*fc80*/  STL.64 [R1+0x2360], R10 ;  /* 0x0023600a01007387 */ /* 0x0001e60000100a00 */
[C---:B-1----:R-:W-:Y:S01]  /*fc90*/  IMAD.WIDE R16, R9.reuse, 0x2, R14 ;  /* 0x0000000209107825 */ /* 0x042fe200078e020e */
[----:B------:R1:W-:Y:S04]  /*fca0*/  STL.64 [R1+0x2358], R6 ;  /* 0x0023580601007387 */ /* 0x0003e80000100a00 */
[----:B------:R2:W-:Y:S01]  /*fcb0*/  STL.64 [R1+0x2348], R16 ;  /* 0x0023481001007387 */ /* 0x0005e20000100a00 */
[----:B0-----:R-:W-:-:S05]  /*fcc0*/  IMAD.WIDE R10, R9, 0x2, R12 ;  /* 0x00000002090a7825 */ /* 0x001fca00078e020c */
[----:B------:R0:W-:Y:S01]  /*fcd0*/  STL.64 [R1+0x2340], R10 ;  /* 0x0023400a01007387 */ /* 0x0001e20000100a00 */
[----:B-1----:R-:W-:Y:S02]  /*fce0*/  IMAD R7, R4, 0x4f, RZ ;  /* 0x0000004f04077824 */ /* 0x002fe400078e02ff */
[----:B--2---:R-:W-:-:S05]  /*fcf0*/  IMAD.WIDE R16, R8, 0x2, R14 ;  /* 0x0000000208107825 */ /* 0x004fca00078e020e */
[----:B------:R1:W-:Y:S01]  /*fd00*/  STL.64 [R1+0x2330], R16 ;  /* 0x0023301001007387 */ /* 0x0003e20000100a00 */
[----:B0-----:R-:W-:-:S05]  /*fd10*/  IMAD.WIDE R10, R8, 0x2, R12 ;  /* 0x00000002080a7825 */ /* 0x001fca00078e020c */
[----:B------:R0:W-:Y:S01]  /*fd20*/  STL.64 [R1+0x2328], R10 ;  /* 0x0023280a01007387 */ /* 0x0001e20000100a00 */
[----:B------:R-:W-:Y:S02]  /*fd30*/  IMAD R6, R4, 0x50, RZ ;  /* 0x0000005004067824 */ /* 0x000fe400078e02ff */
[----:B-1----:R-:W-:-:S05]  /*fd40*/  IMAD.WIDE R16, R7, 0x2, R14 ;  /* 0x0000000207107825 */ /* 0x002fca00078e020e */
        /* <DEDUP_REMOVED lines=49> */
[----:B-1----:R-:W-:-:S04]  /*10060*/  IMAD.WIDE R16, R7, 0x2, R14 ;  /* 0x0000000207107825 */ /* 0x002fc800078e020e */
[----:B------:R-:W-:Y:S01]  /*10070*/  IMAD R5, R4, 0x5b, RZ ;  /* 0x0000005b04057824 */ /* 0x000fe200078e02ff */
[----:B------:R1:W-:Y:S01]  /*10080*/  STL.64 [R1+0x2228], R16 ;  /* 0x0022281001007387 */ /* 0x0003e20000100a00 */
[----:B0-----:R-:W-:-:S05]  /*10090*/  IMAD.WIDE R10, R7, 0x2, R12 ;  /* 0x00000002070a7825 */ /* 0x001fca00078e020c */
[----:B------:R0:W-:Y:S01]  /*100a0*/  STL.64 [R1+0x2220], R10 ;  /* 0x0022200a01007387 */ /* 0x0001e20000100a00 */
[----:B-1----:R-:W-:-:S04]  /*100b0*/  IMAD.WIDE R16, R6, 0x2, R14 ;  /* 0x0000000206107825 */ /* 0x002fc800078e020e */
[----:B------:R-:W-:Y:S01]  /*100c0*/  IMAD R3, R4, 0x5c, RZ ;  /* 0x0000005c04037824 */ /* 0x000fe200078e02ff */
[----:B------:R1:W-:Y:S01]  /*100d0*/  STL.64 [R1+0x2210], R16 ;  /* 0x0022101001007387 */ /* 0x0003e20000100a00 */
[----:B0-----:R-:W-:-:S04]  /*100e0*/  IMAD.WIDE R10, R6, 0x2, R12 ;  /* 0x00000002060a7825 */ /* 0x001fc800078e020c */
[C---:B------:R-:W-:Y:S01]  /*100f0*/  IMAD.WIDE R6, R5.reuse, 0x2, R14 ;  /* 0x0000000205067825 */ /* 0x040fe200078e020e */
[----:B------:R-:W-:Y:S03]  /*10100*/  STL.64 [R1+0x2208], R10 ;  /* 0x0022080a01007387 */ /* 0x000fe60000100a00 */
[----:B-1----:R-:W-:Y:S01]  /*10110*/  IMAD.WIDE R16, R5, 0x2, R12 ;  /* 0x0000000205107825 */ /* 0x002fe200078e020c */
[----:B------:R0:W-:Y:S03]  /*10120*/  STL.64 [R1+0x21f8], R6 ;  /* 0x0021f80601007387 */ /* 0x0001e60000100a00 */
[----:B------:R-:W-:Y:S01]  /*10130*/  IMAD R29, R4, 0x5d, RZ ;  /* 0x0000005d041d7824 */ /* 0x000fe200078e02ff */
[----:B------:R-:W-:Y:S04]  /*10140*/  STL.64 [R1+0x21f0], R16 ;  /* 0x0021f01001007387 */ /* 0x000fe80000100a00 */
[----:B------:R-:W-:Y:S01]  /*10150*/  STL.64 [R1+0x2ab0], R2 ;  /* 0x002ab00201007387 */ /* 0x000fe20000100a00 */
[----:B0-----:R-:W-:-:S04]  /*10160*/  IMAD.WIDE R6, R3, 0x2, R14 ;  /* 0x0000000203067825 */ /* 0x001fc800078e020e */
[----:B------:R-:W-:Y:S01]  /*10170*/  IMAD.WIDE R10, R3, 0x2, R12 ;  /* 0x00000002030a7825 */ /* 0x000fe200078e020c */
[----:B------:R0:W-:Y:S04]  /*10180*/  STL.64 [R1+0x21e0], R6 ;  /* 0x0021e00601007387 */ /* 0x0001e80000100a00 */
[----:B------:R1:W-:Y:S01]  /*10190*/  STL.64 [R1+0x21d8], R10 ;  /* 0x0021d80a01007387 */ /* 0x0003e20000100a00 */
[----:B0-----:R-:W-:-:S05]  /*101a0*/  IMAD.WIDE R6, R29, 0x2, R14 ;  /* 0x000000021d067825 */ /* 0x001fca00078e020e */
[----:B------:R0:W-:Y:S04]  /*101b0*/  STL.64 [R1+0x21c8], R6 ;  /* 0x0021c80601007387 */ /* 0x0001e80000100a00 */
[----:B-1----:R-:W2:Y:S01]  /*101c0*/  LDL.64 R10, [R1+0x448] ;  /* 0x00044800010a7983 */ /* 0x002ea20000100a00 */
[----:B------:R-:W-:-:S04]  /*101d0*/  IMAD.WIDE R2, R29, 0x2, R12 ;  /* 0x000000021d027825 */ /* 0x000fc800078e020c */
[C---:B------:R-:W-:Y:S01]  /*101e0*/  IMAD R28, R4.reuse, 0x5e, RZ ;  /* 0x0000005e041c7824 */ /* 0x040fe200078e02ff */
[----:B------:R1:W-:Y:S01]  /*101f0*/  STL.64 [R1+0x21c0], R2 ;  /* 0x0021c00201007387 */ /* 0x0003e20000100a00 */
[----:B------:R-:W-:Y:S02]  /*10200*/  IMAD R27, R4, 0x5f, RZ ;  /* 0x0000005f041b7824 */ /* 0x000fe400078e02ff */
[----:B0-----:R-:W-:-:S05]  /*10210*/  IMAD.WIDE R6, R28, 0x2, R14 ;  /* 0x000000021c067825 */ /* 0x001fca00078e020e */
[----:B------:R0:W-:Y:S01]  /*10220*/  STL.64 [R1+0x21b0], R6 ;  /* 0x0021b00601007387 */ /* 0x0001e20000100a00 */
[----:B-1----:R-:W-:-:S05]  /*10230*/  IMAD.WIDE R2, R28, 0x2, R12 ;  /* 0x000000021c027825 */ /* 0x002fca00078e020c */
        /* <DEDUP_REMOVED lines=37> */
[----:B0-----:R-:W-:-:S04]  /*10490*/  IMAD.WIDE R6, R20, 0x2, R14 ;  /* 0x0000000214067825 */ /* 0x001fc800078e020e */
[----:B------:R-:W-:Y:S01]  /*104a0*/  IMAD.WIDE R16, R19, 0x2, R14 ;  /* 0x0000000213107825 */ /* 0x000fe200078e020e */
[----:B------:R-:W-:Y:S03]  /*104b0*/  STL.64 [R1+0x20f0], R6 ;  /* 0x0020f00601007387 */ /* 0x000fe60000100a00 */
[----:B-1----:R-:W-:-:S05]  /*104c0*/  IMAD.WIDE R2, R20, 0x2, R12 ;  /* 0x0000000214027825 */ /* 0x002fca00078e020c */
[----:B------:R0:W-:Y:S01]  /*104d0*/  STL.64 [R1+0x20e8], R2 ;  /* 0x0020e80201007387 */ /* 0x0001e20000100a00 */
[----:B------:R-:W-:-:S03]  /*104e0*/  IMAD R18, R4, 0x68, RZ ;  /* 0x0000006804127824 */ /* 0x000fc600078e02ff */
[----:B------:R1:W-:Y:S01]  /*104f0*/  STL.64 [R1+0x20d8], R16 ;  /* 0x0020d81001007387 */ /* 0x0003e20000100a00 */
[----:B0-----:R-:W-:-:S04]  /*10500*/  IMAD.WIDE R2, R19, 0x2, R12 ;  /* 0x0000000213027825 */ /* 0x001fc800078e020c */
[----:B-1----:R-:W-:Y:S01]  /*10510*/  IMAD.WIDE R16, R18, 0x2, R14 ;  /* 0x0000000212107825 */ /* 0x002fe200078e020e */
[----:B------:R0:W-:Y:S03]  /*10520*/  STL.64 [R1+0x20d0], R2 ;  /* 0x0020d00201007387 */ /* 0x0001e60000100a00 */
[----:B------:R-:W-:Y:S01]  /*10530*/  IMAD R6, R4, 0x69, RZ ;  /* 0x0000006904067824 */ /* 0x000fe200078e02ff */
[----:B------:R1:W-:Y:S01]  /*10540*/  STL.64 [R1+0x20c0], R16 ;  /* 0x0020c01001007387 */ /* 0x0003e20000100a00 */
[----:B0-----:R-:W-:-:S05]  /*10550*/  IMAD.WIDE R2, R18, 0x2, R12 ;  /* 0x0000000212027825 */ /* 0x001fca00078e020c */
[----:B------:R0:W-:Y:S01]  /*10560*/  STL.64 [R1+0x20b8], R2 ;  /* 0x0020b80201007387 */ /* 0x0001e20000100a00 */
[----:B-1----:R-:W-:Y:S02]  /*10570*/  IMAD R17, R4, 0x6a, RZ ;  /* 0x0000006a04117824 */ /* 0x002fe400078e02ff */
[----:B0-----:R-:W-:-:S05]  /*10580*/  IMAD.WIDE R2, R6, 0x2, R14 ;  /* 0x0000000206027825 */ /* 0x001fca00078e020e */
[----:B------:R0:W-:Y:S02]  /*10590*/  STL.64 [R1+0x20a8], R2 ;  /* 0x0020a80201007387 */ /* 0x0001e40000100a00 */
[----:B0-----:R-:W-:-:S05]  /*105a0*/  IMAD.WIDE R2, R6, 0x2, R12 ;  /* 0x0000000206027825 */ /* 0x001fca00078e020c */
[----:B------:R0:W-:Y:S01]  /*105b0*/  STL.64 [R1+0x20a0], R2 ;  /* 0x0020a00201007387 */ /* 0x0001e20000100a00 */
[----:B------:R-:W-:Y:S02]  /*105c0*/  IMAD R16, R4, 0x6b, RZ ;  /* 0x0000006b04107824 */ /* 0x000fe400078e02ff */
        /* <DEDUP_REMOVED lines=8> */
[----:B------:R0:W-:Y:S04]  /*10650*/  STL.64 [R1+0x2070], R2 ;  /* 0x0020700201007387 */ /* 0x0001e80000100a00 */
[----:B------:R1:W-:Y:S01]  /*10660*/  STL.64 [R1+0x2a88], R14 ;  /* 0x002a880e01007387 */ /* 0x0003e20000100a00 */
[----:B0-----:R-:W-:-:S05]  /*10670*/  IMAD.WIDE R2, R7, 0x2, R14 ;  /* 0x0000000207027825 */ /* 0x001fca00078e020e */
[----:B------:R0:W-:Y:S01]  /*10680*/  STL.64 [R1+0x2060], R2 ;  /* 0x0020600201007387 */ /* 0x0001e20000100a00 */
[----:B-1----:R-:W-:-:S03]  /*10690*/  SHF.L.U32 R15, R4, 0x1, RZ ;  /* 0x00000001040f7819 */ /* 0x002fc600000006ff */
[----:B------:R1:W-:Y:S02]  /*106a0*/  STL.64 [R1+0x2a90], R12 ;  /* 0x002a900c01007387 */ /* 0x0003e40000100a00 */
[----:B--2---:R-:W-:-:S04]  /*106b0*/  IMAD.WIDE R14, R15, 0x2, R10 ;  /* 0x000000020f0e7825 */ /* 0x004fc800078e020a */
[----:B0-----:R-:W-:-:S04]  /*106c0*/  IMAD.WIDE R2, R7, 0x2, R12 ;  /* 0x0000000207027825 */ /* 0x001fc800078e020c */
[C-C-:B-1----:R-:W-:Y:S01]  /*106d0*/  IMAD.WIDE R12, R4.reuse, 0x2, R10.reuse ;  /* 0x00000002040c7825 */ /* 0x142fe200078e020a */
[----:B------:R0:W-:Y:S04]  /*106e0*/  STL.64 [R1+0x2058], R2 ;  /* 0x0020580201007387 */ /* 0x0001e80000100a00 */
[----:B------:R1:W-:Y:S01]  /*106f0*/  STL.64 [R1+0x2a60], R12 ;  /* 0x002a600c01007387 */ /* 0x0003e20000100a00 */
[C---:B0-----:R-:W-:Y:S01]  /*10700*/  IMAD R2, R4.reuse, 0x3, RZ ;  /* 0x0000000304027824 */ /* 0x041fe200078e02ff */
[----:B------:R-:W-:Y:S02]  /*10710*/  SHF.L.U32 R3, R4, 0x2, RZ ;  /* 0x0000000204037819 */ /* 0x000fe400000006ff */
[----:B------:R0:W-:Y:S01]  /*10720*/  STL.64 [R1+0x2a40], R14 ;  /* 0x002a400e01007387 */ /* 0x0001e20000100a00 */
[----:B-1----:R-:W-:-:S04]  /*10730*/  IMAD.WIDE R12, R2, 0x2, R10 ;  /* 0x00000002020c7825 */ /* 0x002fc800078e020a */
[--C-:B------:R-:W-:Y:S01]  /*10740*/  IMAD.WIDE R2, R3, 0x2, R10.reuse ;  /* 0x0000000203027825 */ /* 0x100fe200078e020a */
[----:B------:R1:W-:Y:S03]  /*10750*/  STL.64 [R1+0x2a28], R12 ;  /* 0x002a280c01007387 */ /* 0x0003e60000100a00 */
[C---:B0-----:R-:W-:Y:S02]  /*10760*/  IMAD R14, R4.reuse, 0x5, RZ ;  /* 0x00000005040e7824 */ /* 0x041fe400078e02ff */
[----:B------:R-:W-:Y:S01]  /*10770*/  IMAD R15, R4, 0x6, RZ ;  /* 0x00000006040f7824 */ /* 0x000fe200078e02ff */
[----:B------:R0:W-:Y:S01]  /*10780*/  STL.64 [R1+0x2a10], R2 ;  /* 0x002a100201007387 */ /* 0x0001e20000100a00 */
[----:B-1----:R-:W-:-:S04]  /*10790*/  IMAD.WIDE R12, R14, 0x2, R10 ;  /* 0x000000020e0c7825 */ /* 0x002fc800078e020a */
[--C-:B------:R-:W-:Y:S01]  /*107a0*/  IMAD.WIDE R14, R15, 0x2, R10.reuse ;  /* 0x000000020f0e7825 */ /* 0x100fe200078e020a */
[----:B------:R1:W-:Y:S03]  /*107b0*/  STL.64 [R1+0x29f8], R12 ;  /* 0x0029f80c01007387 */ /* 0x0003e60000100a00 */
[C---:B0-----:R-:W-:Y:S01]  /*107c0*/  IMAD R2, R4.reuse, 0x7, RZ ;  /* 0x0000000704027824 */ /* 0x041fe200078e02ff */
[----:B------:R-:W-:Y:S01]  /*107d0*/  SHF.L.U32 R3, R4, 0x3, RZ ;  /* 0x0000000304037819 */ /* 0x000fe200000006ff */
[----:B------:R0:W-:Y:S02]  /*107e0*/  STL.64 [R1+0x29e0], R14 ;  /* 0x0029e00e01007387 */ /* 0x0001e40000100a00 */
        /* <DEDUP_REMOVED lines=22> */
[----:B------:R-:W-:Y:S01]  /*10950*/  IMAD.SHL.U32 R3, R4, 0x10, RZ ;  /* 0x0000001004037824 */ /* 0x000fe200078e00ff */
        /* <DEDUP_REMOVED lines=44> */
[----:B------:R-:W-:Y:S01]  /*10c20*/  IMAD.WIDE R14, R15, 0x2, R10 ;  /* 0x000000020f0e7825 */ /* 0x000fe200078e020a */
[----:B0-----:R-:W-:-:S03]  /*10c30*/  SHF.L.U32 R3, R4, 0x5, RZ ;  /* 0x0000000504037819 */ /* 0x001fc600000006ff */
[----:B------:R-:W-:Y:S01]  /*10c40*/  IMAD R2, R4, 0x1f, RZ ;  /* 0x0000001f04027824 */ /* 0x000fe200078e02ff */
[----:B------:R0:W-:Y:S04]  /*10c50*/  STL.64 [R1+0x27b8], R12 ;  /* 0x0027b80c01007387 */ /* 0x0001e80000100a00 */
[----:B------:R1:W-:Y:S01]  /*10c60*/  STL.64 [R1+0x27a0], R14 ;  /* 0x0027a00e01007387 */ /* 0x0003e20000100a00 */
[----:B0-----:R-:W-:-:S04]  /*10c70*/  IMAD.WIDE R12, R2, 0x2, R10 ;  /* 0x00000002020c7825 */ /* 0x001fc800078e020a */
[--C-:B------:R-:W-:Y:S01]  /*10c80*/  IMAD.WIDE R2, R3, 0x2, R10.reuse ;  /* 0x0000000203027825 */ /* 0x100fe200078e020a */
[----:B------:R0:W-:Y:S03]  /*10c90*/  STL.64 [R1+0x2788], R12 ;  /* 0x0027880c01007387 */ /* 0x0001e60000100a00 */
[C---:B-1----:R-:W-:Y:S02]  /*10ca0*/  IMAD R14, R4.reuse, 0x21, RZ ;  /* 0x00000021040e7824 */ /* 0x042fe400078e02ff */
[----:B------:R-:W-:Y:S01]  /*10cb0*/  IMAD R15, R4, 0x22, RZ ;  /* 0x00000022040f7824 */ /* 0x000fe200078e02ff */
        /* <DEDUP_REMOVED lines=86> */
[----:B------:R-:W-:Y:S01]  /*11220*/  IMAD.WIDE R14, R15, 0x2, R10 ;  /* 0x000000020f0e7825 */ /* 0x000fe200078e020a */
[----:B-1----:R-:W-:-:S03]  /*11230*/  SHF.L.U32 R3, R4, 0x6, RZ ;  /* 0x0000000604037819 */ /* 0x002fc600000006ff */
        /* <DEDUP_REMOVED lines=40> */
[--C-:B-1----:R-:W-:Y:S01]  /*114c0*/  IMAD.WIDE R14, R3, 0x2, R10.reuse ;  /* 0x00000002030e7825 */ /* 0x102fe200078e020a */
[----:B------:R0:W-:Y:S03]  /*114d0*/  STL.64 [R1+0x2368], R12 ;  /* 0x0023680c01007387 */ /* 0x0001e60000100a00 */
[--C-:B------:R-:W-:Y:S01]  /*114e0*/  IMAD.WIDE R2, R8, 0x2, R10.reuse ;  /* 0x0000000208027825 */ /* 0x100fe200078e020a */
[----:B------:R1:W-:Y:S03]  /*114f0*/  STL.64 [R1+0x2350], R14 ;  /* 0x0023500e01007387 */ /* 0x0003e60000100a00 */
[----:B0-----:R-:W-:Y:S02]  /*11500*/  IMAD.WIDE R12, R9, 0x2, R10 ;  /* 0x00000002090c7825 */ /* 0x001fe400078e020a */
[----:B------:R-:W2:Y:S02]  /*11510*/  LDL.64 R8, [R1+0x440] ;  /* 0x0004400001087983 */ /* 0x000ea40000100a00 */
[----:B-1----:R-:W-:-:S02]  /*11520*/  IMAD R14, R4, 0x4f, RZ ;  /* 0x0000004f040e7824 */ /* 0x002fc400078e02ff */
[----:B------:R-:W-:Y:S01]  /*11530*/  IMAD R15, R4, 0x50, RZ ;  /* 0x00000050040f7824 */ /* 0x000fe200078e02ff */
[----:B------:R0:W-:Y:S04]  /*11540*/  STL.64 [R1+0x2338], R12 ;  /* 0x0023380c01007387 */ /* 0x0001e80000100a00 */
[----:B------:R1:W-:Y:S01]  /*11550*/  STL.64 [R1+0x2320], R2 ;  /* 0x0023200201007387 */ /* 0x0003e20000100a00 */
[----:B0-----:R-:W-:-:S04]  /*11560*/  IMAD.WIDE R12, R14, 0x2, R10 ;  /* 0x000000020e0c7825 */ /* 0x001fc800078e020a */
[C---:B-1----:R-:W-:Y:S02]  /*11570*/  IMAD R2, R4.reuse, 0x51, RZ ;  /* 0x0000005104027824 */ /* 0x042fe400078e02ff */
[--C-:B------:R-:W-:Y:S01]  /*11580*/  IMAD.WIDE R14, R15, 0x2, R10.reuse ;  /* 0x000000020f0e7825 */ /* 0x100fe200078e020a */
[----:B------:R0:W-:Y:S03]  /*11590*/  STL.64 [R1+0x2308], R12 ;  /* 0x0023080c01007387 */ /* 0x0001e60000100a00 */
[----:B------:R-:W-:Y:S01]  /*115a0*/  IMAD R3, R4, 0x52, RZ ;  /* 0x0000005204037824 */ /* 0x000fe200078e02ff */
[----:B------:R1:W-:Y:S01]  /*115b0*/  STL.64 [R1+0x22f0], R14 ;  /* 0x0022f00e01007387 */ /* 0x0003e20000100a00 */
[----:B0-----:R-:W-:-:S04]  /*115c0*/  IMAD.WIDE R12, R2, 0x2, R10 ;  /* 0x00000002020c7825 */ /* 0x001fc800078e020a */
[----:B-1----:R-:W-:Y:S01]  /*115d0*/  IMAD R14, R4, 0x53, RZ ;  /* 0x00000053040e7824 */ /* 0x002fe200078e02ff */
[----:B------:R0:W-:Y:S01]  /*115e0*/  STL.64 [R1+0x22d8], R12 ;  /* 0x0022d80c01007387 */ /* 0x0001e20000100a00 */
[----:B------:R-:W-:-:S04]  /*115f0*/  IMAD.WIDE R2, R3, 0x2, R10 ;  /* 0x0000000203027825 */ /* 0x000fc800078e020a */
[----:B------:R-:W-:Y:S01]  /*11600*/  IMAD R15, R4, 0x54, RZ ;  /* 0x00000054040f7824 */ /* 0x000fe200078e02ff */
[----:B------:R1:W-:Y:S01]  /*11610*/  STL.64 [R1+0x22c0], R2 ;  /* 0x0022c00201007387 */ /* 0x0003e20000100a00 */
[----:B0-----:R-:W-:-:S05]  /*11620*/  IMAD.WIDE R12, R14, 0x2, R10 ;  /* 0x000000020e0c7825 */ /* 0x001fca00078e020a */
[----:B------:R0:W-:Y:S01]  /*11630*/  STL.64 [R1+0x22a8], R12 ;  /* 0x0022a80c01007387 */ /* 0x0001e20000100a00 */
[C---:B-1----:R-:W-:Y:S02]  /*11640*/  IMAD R2, R4.reuse, 0x55, RZ ;  /* 0x0000005504027824 */ /* 0x042fe400078e02ff */
[----:B------:R-:W-:Y:S02]  /*11650*/  IMAD R3, R4, 0x56, RZ ;  /* 0x0000005604037824 */ /* 0x000fe400078e02ff */
[----:B0-----:R-:W-:-:S04]  /*11660*/  IMAD.WIDE R12, R15, 0x2, R10 ;  /* 0x000000020f0c7825 */ /* 0x001fc800078e020a */
[--C-:B------:R-:W-:Y:S01]  /*11670*/  IMAD.WIDE R14, R2, 0x2, R10.reuse ;  /* 0x00000002020e7825 */ /* 0x100fe200078e020a */
[----:B------:R0:W-:Y:S03]  /*11680*/  STL.64 [R1+0x2290], R12 ;  /* 0x0022900c01007387 */ /* 0x0001e60000100a00 */
[----:B------:R-:W-:Y:S01]  /*11690*/  IMAD.WIDE R2, R3, 0x2, R10 ;  /* 0x0000000203027825 */ /* 0x000fe200078e020a */
[----:B------:R-:W-:Y:S04]  /*116a0*/  STL.64 [R1+0x2278], R14 ;  /* 0x0022780e01007387 */ /* 0x000fe80000100a00 */
[----:B------:R1:W-:Y:S01]  /*116b0*/  STL.64 [R1+0x2260], R2 ;  /* 0x0022600201007387 */ /* 0x0003e20000100a00 */
[----:B0-----:R-:W-:-:S02]  /*116c0*/  IMAD R12, R4, 0x57, RZ ;  /* 0x00000057040c7824 */ /* 0x001fc400078e02ff */
[----:B------:R-:W-:Y:S02]  /*116d0*/  IMAD R13, R4, 0x58, RZ ;  /* 0x00000058040d7824 */ /* 0x000fe400078e02ff */
[----:B-1----:R-:W-:-:S05]  /*116e0*/  IMAD.WIDE R2, R12, 0x2, R10 ;  /* 0x000000020c027825 */ /* 0x002fca00078e020a */
[----:B------:R0:W-:Y:S02]  /*116f0*/  STL.64 [R1+0x2248], R2 ;  /* 0x0022480201007387 */ /* 0x0001e40000100a00 */
[----:B0-----:R-:W-:-:S05]  /*11700*/  IMAD.WIDE R2, R13, 0x2, R10 ;  /* 0x000000020d027825 */ /* 0x001fca00078e020a */
[----:B------:R0:W-:Y:S04]  /*11710*/  STL.64 [R1+0x2230], R2 ;  /* 0x0022300201007387 */ /* 0x0001e80000100a00 */
[----:B0-----:R-:W3:Y:S01]  /*11720*/  LDL.LU.64 R2, [R1+0x2ab0] ;  /* 0x002ab00001027983 */ /* 0x001ee20000300a00 */
[----:B------:R-:W-:-:S03]  /*11730*/  IMAD R14, R4, 0x59, RZ ;  /* 0x00000059040e7824 */ /* 0x000fc600078e02ff */
[----:B------:R-:W-:Y:S01]  /*11740*/  STL [R1+0x2a98], R13 ;  /* 0x002a980d01007387 */ /* 0x000fe20000100800 */
[----:B------:R-:W-:-:S03]  /*11750*/  IMAD R15, R4, 0x5a, RZ ;  /* 0x0000005a040f7824 */ /* 0x000fc600078e02ff */
[----:B------:R0:W-:Y:S02]  /*11760*/  STL [R1+0x2a9c], R12 ;  /* 0x002a9c0c01007387 */ /* 0x0001e40000100800 */
[----:B0-----:R-:W-:-:S05]  /*11770*/  IMAD.WIDE R12, R14, 0x2, R10 ;  /* 0x000000020e0c7825 */ /* 0x001fca00078e020a */
[----:B------:R0:W-:Y:S04]  /*11780*/  STL.64 [R1+0x2218], R12 ;  /* 0x0022180c01007387 */ /* 0x0001e80000100a00 */
[----:B------:R1:W-:Y:S01]  /*11790*/  STL.64 [R1+0x2aa0], R14 ;  /* 0x002aa00e01007387 */ /* 0x0003e20000100a00 */
[----:B0-----:R-:W-:-:S04]  /*117a0*/  IMAD.WIDE R12, R15, 0x2, R10 ;  /* 0x000000020f0c7825 */ /* 0x001fc800078e020a */
[--C-:B-1----:R-:W-:Y:S01]  /*117b0*/  IMAD.WIDE R14, R5, 0x2, R10.reuse ;  /* 0x00000002050e7825 */ /* 0x102fe200078e020a */
[----:B------:R0:W-:Y:S04]  /*117c0*/  STL.64 [R1+0x2200], R12 ;  /* 0x0022000c01007387 */ /* 0x0001e80000100a00 */
[----:B---3--:R1:W-:Y:S01]  /*117d0*/  STL.64 [R1+0x2aa8], R2 ;  /* 0x002aa80201007387 */ /* 0x0083e20000100a00 */
[----:B0-----:R-:W-:-:S03]  /*117e0*/  IMAD.WIDE R12, R3, 0x2, R10 ;  /* 0x00000002030c7825 */ /* 0x001fc600078e020a */
[----:B------:R0:W-:Y:S04]  /*117f0*/  STL.64 [R1+0x21e8], R14 ;  /* 0x0021e80e01007387 */ /* 0x0001e80000100a00 */
[----:B------:R3:W-:Y:S01]  /*11800*/  STL.64 [R1+0x21d0], R12 ;  /* 0x0021d00c01007387 */ /* 0x0007e20000100a00 */
[----:B-1----:R-:W-:-:S04]  /*11810*/  IMAD.WIDE R2, R28, 0x2, R10 ;  /* 0x000000021c027825 */ /* 0x002fc800078e020a */
[----:B0-----:R-:W-:-:S04]  /*11820*/  IMAD.WIDE R14, R29, 0x2, R10 ;  /* 0x000000021d0e7825 */ /* 0x001fc800078e020a */
[--C-:B---3--:R-:W-:Y:S01]  /*11830*/  IMAD.WIDE R12, R27, 0x2, R10.reuse ;  /* 0x000000021b0c7825 */ /* 0x108fe200078e020a */
[----:B------:R0:W-:Y:S04]  /*11840*/  STL.64 [R1+0x21b8], R14 ;  /* 0x0021b80e01007387 */ /* 0x0001e80000100a00 */
[----:B------:R1:W-:Y:S04]  /*11850*/  STL.64 [R1+0x21a0], R2 ;  /* 0x0021a00201007387 */ /* 0x0003e80000100a00 */
[----:B------:R3:W-:Y:S01]  /*11860*/  STL.64 [R1+0x2188], R12 ;  /* 0x0021880c01007387 */ /* 0x0007e20000100a00 */
[----:B0-----:R-:W-:-:S04]  /*11870*/  IMAD.WIDE R14, R26, 0x2, R10 ;  /* 0x000000021a0e7825 */ /* 0x001fc800078e020a */
[--C-:B-1----:R-:W-:Y:S01]  /*11880*/  IMAD.WIDE R2, R25, 0x2, R10.reuse ;  /* 0x0000000219027825 */ /* 0x102fe200078e020a */
[----:B------:R0:W-:Y:S03]  /*11890*/  STL.64 [R1+0x2170], R14 ;  /* 0x0021700e01007387 */ /* 0x0001e60000100a00 */
[--C-:B---3--:R-:W-:Y:S01]  /*118a0*/  IMAD.WIDE R12, R24, 0x2, R10.reuse ;  /* 0x00000002180c7825 */ /* 0x108fe200078e020a */
        /* <DEDUP_REMOVED lines=13> */
[----:B------:R-:W-:Y:S01]  /*11980*/  STL.64 [R1+0x20b0], R12 ;  /* 0x0020b00c01007387 */ /* 0x000fe20000100a00 */
[----:B0-----:R-:W-:-:S04]  /*11990*/  IMAD.WIDE R14, R6, 0x2, R10 ;  /* 0x00000002060e7825 */ /* 0x001fc800078e020a */
[--C-:B-1----:R-:W-:Y:S01]  /*119a0*/  IMAD.WIDE R2, R17, 0x2, R10.reuse ;  /* 0x0000000211027825 */ /* 0x102fe200078e020a */
[----:B------:R0:W-:Y:S04]  /*119b0*/  STL.64 [R1+0x2098], R14 ;  /* 0x0020980e01007387 */ /* 0x0001e80000100a00 */
[----:B------:R1:W-:Y:S01]  /*119c0*/  STL.64 [R1+0x2080], R2 ;  /* 0x0020800201007387 */ /* 0x0003e20000100a00 */
[----:B0-----:R-:W-:-:S04]  /*119d0*/  IMAD.WIDE R14, R16, 0x2, R10 ;  /* 0x00000002100e7825 */ /* 0x001fc800078e020a */
[----:B-1----:R-:W-:Y:S01]  /*119e0*/  IMAD.WIDE R2, R7, 0x2, R10 ;  /* 0x0000000207027825 */ /* 0x002fe200078e020a */
[----:B------:R2:W-:Y:S01]  /*119f0*/  STL.64 [R1+0x2068], R14 ;  /* 0x0020680e01007387 */ /* 0x0005e20000100a00 */
[----:B------:R-:W-:-:S03]  /*11a00*/  SHF.L.U32 R13, R4, 0x1, RZ ;  /* 0x00000001040d7819 */ /* 0x000fc600000006ff */
[----:B------:R0:W-:Y:S01]  /*11a10*/  STL.64 [R1+0x2050], R2 ;  /* 0x0020500201007387 */ /* 0x0001e20000100a00 */
[----:B--2---:R-:W-:-:S05]  /*11a20*/  IMAD.WIDE R14, R4, 0x2, R8 ;  /* 0x00000002040e7825 */ /* 0x004fca00078e0208 */
[----:B------:R1:W-:Y:S01]  /*11a30*/  STL.64 [R1+0x2a58], R14 ;  /* 0x002a580e01007387 */ /* 0x0003e20000100a00 */
[----:B0-----:R-:W-:Y:S01]  /*11a40*/  IMAD.WIDE R2, R13, 0x2, R8 ;  /* 0x000000020d027825 */ /* 0x001fe200078e0208 */
[----:B------:R-:W-:Y:S02]  /*11a50*/  MOV R12, c[0x0][0x1a4] ;  /* 0x00006900000c7a02 */ /* 0x000fe40000000f00 */
[----:B-1----:R-:W-:Y:S02]  /*11a60*/  MOV R14, c[0x0][0x1a4] ;  /* 0x00006900000e7a02 */ /* 0x002fe40000000f00 */
[----:B------:R-:W-:-:S03]  /*11a70*/  MOV R15, c[0x0][0x1a4] ;  /* 0x00006900000f7a02 */ /* 0x000fc60000000f00 */
[----:B------:R-:W-:Y:S01]  /*11a80*/  IMAD R14, R14, 0x3, RZ ;  /* 0x000000030e0e7824 */ /* 0x000fe200078e02ff */
[----:B------:R0:W-:Y:S01]  /*11a90*/  STL.64 [R1+0x2048], R2 ;  /* 0x0020480201007387 */ /* 0x0001e20000100a00 */
[----:B------:R-:W-:Y:S02]  /*11aa0*/  IMAD.SHL.U32 R15, R15, 0x4, RZ ;  /* 0x000000040f0f7824 */ /* 0x000fe400078e00ff */
[----:B------:R-:W-:Y:S02]  /*11ab0*/  IMAD R12, R12, 0x5, RZ ;  /* 0x000000050c0c7824 */ /* 0x000fe400078e02ff */
[----:B------:R-:W-:Y:S02]  /*11ac0*/  IMAD.MOV.U32 R13, RZ, RZ, c[0x0][0x1a4] ;  /* 0x00006900ff0d7624 */ /* 0x000fe400078e00ff */
[----:B0-----:R-:W-:-:S05]  /*11ad0*/  IMAD.WIDE R2, R14, 0x2, R8 ;  /* 0x000000020e027825 */ /* 0x001fca00078e0208 */
[----:B------:R0:W-:Y:S01]  /*11ae0*/  STL.64 [R1+0x2040], R2 ;  /* 0x0020400201007387 */ /* 0x0001e20000100a00 */
[----:B------:R-:W-:Y:S02]  /*11af0*/  IMAD R13, R13, 0x6, RZ ;  /* 0x000000060d0d7824 */ /* 0x000fe400078e02ff */
[----:B0-----:R-:W-:-:S04]  /*11b00*/  IMAD.WIDE R2, R15, 0x2, R8 ;  /* 0x000000020f027825 */ /* 0x001fc800078e0208 */
[--C-:B------:R-:W-:Y:S01]  /*11b10*/  IMAD.WIDE R14, R12, 0x2, R8.reuse ;  /* 0x000000020c0e7825 */ /* 0x100fe200078e0208 */
[----:B------:R0:W-:Y:S04]  /*11b20*/  STL.64 [R1+0x2038], R2 ;  /* 0x0020380201007387 */ /* 0x0001e80000100a00 */
[----:B------:R1:W-:Y:S01]  /*11b30*/  STL.64 [R1+0x2030], R14 ;  /* 0x0020300e01007387 */ /* 0x0003e20000100a00 */
[----:B------:R-:W-:Y:S01]  /*11b40*/  MOV R12, c[0x0][0x1a4] ;  /* 0x00006900000c7a02 */ /* 0x000fe20000000f00 */
[----:B0-----:R-:W-:-:S04]  /*11b50*/  IMAD.WIDE R2, R13, 0x2, R8 ;  /* 0x000000020d027825 */ /* 0x001fc800078e0208 */
[----:B-1----:R-:W-:Y:S01]  /*11b60*/  IMAD.MOV.U32 R14, RZ, RZ, c[0x0][0x1a4] ;  /* 0x00006900ff0e7624 */ /* 0x002fe200078e00ff */
[----:B------:R-:W-:-:S03]  /*11b70*/  MOV R15, c[0x0][0x1a4] ;  /* 0x00006900000f7a02 */ /* 0x000fc60000000f00 */
[----:B------:R-:W-:Y:S01]  /*11b80*/  IMAD R14, R14, 0x7, RZ ;  /* 0x000000070e0e7824 */ /* 0x000fe200078e02ff */
[----:B------:R0:W-:Y:S01]  /*11b90*/  STL.64 [R1+0x2028], R2 ;  /* 0x0020280201007387 */ /* 0x0001e20000100a00 */
[----:B------:R-:W-:Y:S01]  /*11ba0*/  SHF.L.U32 R15, R15, 0x3, RZ ;  /* 0x000000030f0f7819 */ /* 0x000fe200000006ff */
[----:B------:R-:W-:Y:S01]  /*11bb0*/  IMAD R12, R12, 0x9, RZ ;  /* 0x000000090c0c7824 */ /* 0x000fe200078e02ff */
[----:B------:R-:W-:Y:S01]  /*11bc0*/  MOV R13, c[0x0][0x1a4] ;  /* 0x00006900000d7a02 */ /* 0x000fe20000000f00 */
        /* <DEDUP_REMOVED lines=8> */
[----:B0-----:R-:W-:Y:S01]  /*11c50*/  IMAD.WIDE R2, R13, 0x2, R8 ;  /* 0x000000020d027825 */ /* 0x001fe200078e0208 */
[----:B-1----:R-:W-:-:S03]  /*11c60*/  MOV R14, c[0x0][0x1a4] ;  /* 0x00006900000e7a02 */ /* 0x002fc60000000f00 */
[----:B------:R-:W-:Y:S01]  /*11c70*/  IMAD.MOV.U32 R15, RZ, RZ, c[0x0][0x1a4] ;  /* 0x00006900ff0f7624 */ /* 0x000fe200078e00ff */
[----:B------:R0:W-:Y:S01]  /*11c80*/  STL.64 [R1+0x2008], R2 ;  /* 0x0020080201007387 */ /* 0x0001e20000100a00 */
[----:B------:R-:W-:Y:S02]  /*11c90*/  IMAD R14, R14, 0xb, RZ ;  /* 0x0000000b0e0e7824 */ /* 0x000fe400078e02ff */
[----:B------:R-:W-:Y:S02]  /*11ca0*/  IMAD R15, R15, 0xc, RZ ;  /* 0x0000000c0f0f7824 */ /* 0x000fe400078e02ff */
[----:B------:R-:W-:Y:S02]  /*11cb0*/  IMAD R12, R12, 0xd, RZ ;  /* 0x0000000d0c0c7824 */ /* 0x000fe400078e02ff */
[----:B0-----:R-:W-:Y:S01]  /*11cc0*/  IMAD.WIDE R2, R14, 0x2, R8 ;  /* 0x000000020e027825 */ /* 0x001fe200078e0208 */
[----:B------:R-:W-:-:S04]  /*11cd0*/  MOV R13, c[0x0][0x1a4] ;  /* 0x00006900000d7a02 */ /* 0x000fc80000000f00 */
        /* <DEDUP_REMOVED lines=11> */
[----:B------:R-:W-:-:S03]  /*11d90*/  IMAD R14, R14, 0xf, RZ ;  /* 0x0000000f0e0e7824 */ /* 0x000fc600078e02ff */
[----:B------:R-:W-:Y:S01]  /*11da0*/  SHF.L.U32 R15, R15, 0x4, RZ ;  /* 0x000000040f0f7819 */ /* 0x000fe200000006ff */
        /* <DEDUP_REMOVED lines=9> */
[----:B------:R-:W-:Y:S02]  /*11e40*/  IMAD.MOV.U32 R12, RZ, RZ, c[0x0][0x1a4] ;  /* 0x00006900ff0c7624 */ /* 0x000fe400078e00ff */
[----:B0-----:R-:W-:Y:S01]  /*11e50*/  IMAD.WIDE R2, R13, 0x2, R8 ;  /* 0x000000020d027825 */ /* 0x001fe200078e0208 */
[----:B-1----:R-:W-:Y:S02]  /*11e60*/  MOV R14, c[0x0][0x1a4] ;  /* 0x00006900000e7a02 */ /* 0x002fe40000000f00 */
[----:B------:R-:W-:-:S03]  /*11e70*/  MOV R15, c[0x0][0x1a4] ;  /* 0x00006900000f7a02 */ /* 0x000fc60000000f00 */
[----:B------:R-:W-:Y:S01]  /*11e80*/  IMAD R14, R14, 0x13, RZ ;  /* 0x000000130e0e7824 */ /* 0x000fe200078e02ff */
[----:B------:R0:W-:Y:S01]  /*11e90*/  STL.64 [R1+0x1fc8], R2 ;  /* 0x001fc80201007387 */ /* 0x0001e20000100a00 */
[----:B------:R-:W-:Y:S02]  /*11ea0*/  IMAD R15, R15, 0x14, RZ ;  /* 0x000000140f0f7824 */ /* 0x000fe400078e02ff */
        /* <DEDUP_REMOVED lines=59> */
[----:B-1----:R-:W-:Y:S02]  /*12260*/  MOV R14, c[0x0][0x1a4] ;  /* 0x00006900000e7a02 */ /* 0x002fe40000000f00 */
[----:B------:R-:W-:-:S03]  /*12270*/  MOV R15, c[0x0][0x1a4] ;  /* 0x00006900000f7a02 */ /* 0x000fc60000000f00 */
[----:B------:R-:W-:Y:S01]  /*12280*/  IMAD R14, R14, 0x23, RZ ;  /* 0x000000230e0e7824 */ /* 0x000fe200078e02ff */
[----:B------:R0:W-:Y:S01]  /*12290*/  STL.64 [R1+0x1f48], R2 ;  /* 0x001f480201007387 */ /* 0x0001e20000100a00 */
[----:B------:R-:W-:Y:S02]  /*122a0*/  IMAD R15, R15, 0x24, RZ ;  /* 0x000000240f0f7824 */ /* 0x000fe400078e02ff */
[----:B------:R-:W-:Y:S02]  /*122b0*/  IMAD R12, R12, 0x25, RZ ;  /* 0x000000250c0c7824 */ /* 0x000fe400078e02ff */
[----:B0-----:R-:W-:-:S05]  /*122c0*/  IMAD.WIDE R2, R14, 0x2, R8 ;  /* 0x000000020e027825 */ /* 0x001fca00078e0208 */
[----:B------:R0:W-:Y:S01]  /*122d0*/  STL.64 [R1+0x1f40], R2 ;  /* 0x001f400201007387 */ /* 0x0001e20000100a00 */
[----:B------:R-:W-:-:S04]  /*122e0*/  IMAD.MOV.U32 R13, RZ, RZ, c[0x0][0x1a4] ;  /* 0x00006900ff0d7624 */ /* 0x000fc800078e00ff */
        /* <DEDUP_REMOVED lines=187> */
[----:B------:R-:W-:Y:S01]  /*12ea0*/  IMAD R15, R15, 0x54, RZ ;  /* 0x000000540f0f7824 */ /* 0x000fe200078e02ff */
[----:B------:R-:W-:Y:S01]  /*12eb0*/  MOV R13, c[0x0][0x1a4] ;  /* 0x00006900000d7a02 */ /* 0x000fe20000000f00 */
[----:B------:R-:W-:Y:S02]  /*12ec0*/  IMAD R12, R12, 0x55, RZ ;  /* 0x000000550c0c7824 */ /* 0x000fe400078e02ff */
[----:B0-----:R-:W-:-:S04]  /*12ed0*/  IMAD.WIDE R2, R14, 0x2, R8 ;  /* 0x000000020e027825 */ /* 0x001fc800078e0208 */
[--C-:B------:R-:W-:Y:S01]  /*12ee0*/  IMAD.WIDE R14, R15, 0x2, R8.reuse ;  /* 0x000000020f0e7825 */ /* 0x100fe200078e0208 */
[----:B------:R0:W-:Y:S03]  /*12ef0*/  STL.64 [R1+0x1dc0], R2 ;  /* 0x001dc00201007387 */ /* 0x0001e60000100a00 */
[----:B------:R-:W-:Y:S01]  /*12f00*/  IMAD R13, R13, 0x56, RZ ;  /* 0x000000560d0d7824 */ /* 0x000fe200078e02ff */
[----:B0-----:R-:W2:Y:S04]  /*12f10*/  LDL.LU.64 R2, [R1+0x2aa8] ;  /* 0x002aa80001027983 */ /* 0x001ea80000300a00 */
[----:B------:R0:W-:Y:S02]  /*12f20*/  STL.64 [R1+0x1db8], R14 ;  /* 0x001db80e01007387 */ /* 0x0001e40000100a00 */
[----:B0-----:R-:W-:-:S04]  /*12f30*/  IMAD.WIDE R14, R12, 0x2, R8 ;  /* 0x000000020c0e7825 */ /* 0x001fc800078e0208 */
[--C-:B------:R-:W-:Y:S01]  /*12f40*/  IMAD.WIDE R12, R13, 0x2, R8.reuse ;  /* 0x000000020d0c7825 */ /* 0x100fe200078e0208 */
[----:B------:R0:W-:Y:S04]  /*12f50*/  STL.64 [R1+0x1db0], R14 ;  /* 0x001db00e01007387 */ /* 0x0001e80000100a00 */
[----:B0-----:R-:W3:Y:S04]  /*12f60*/  LDL.LU.64 R14, [R1+0x2aa0] ;  /* 0x002aa000010e7983 */ /* 0x001ee80000300a00 */
[----:B------:R0:W-:Y:S04]  /*12f70*/  STL.64 [R1+0x1da8], R12 ;  /* 0x001da80c01007387 */ /* 0x0001e80000100a00 */
[----:B0-----:R-:W4:Y:S02]  /*12f80*/  LDL.LU R12, [R1+0x2a9c] ;  /* 0x002a9c00010c7983 */ /* 0x001f240000300800 */
[----:B----4-:R-:W-:-:S05]  /*12f90*/  IMAD.WIDE R12, R12, 0x2, R8 ;  /* 0x000000020c0c7825 */ /* 0x010fca00078e0208 */
[----:B------:R0:W-:Y:S04]  /*12fa0*/  STL.64 [R1+0x1da0], R12 ;  /* 0x001da00c01007387 */ /* 0x0001e80000100a00 */
[----:B0-----:R-:W4:Y:S01]  /*12fb0*/  LDL.LU R13, [R1+0x2a98] ;  /* 0x002a9800010d7983 */ /* 0x001f220000300800 */
[----:B------:R-:W-:-:S04]  /*12fc0*/  IMAD.WIDE R4, R5, 0x2, R8 ;  /* 0x0000000205047825 */ /* 0x000fc800078e0208 */
[----:B----4-:R-:W-:-:S05]  /*12fd0*/  IMAD.WIDE R12, R13, 0x2, R8 ;  /* 0x000000020d0c7825 */ /* 0x010fca00078e0208 */
[----:B------:R3:W-:Y:S02]  /*12fe0*/  STL.64 [R1+0x1d98], R12 ;  /* 0x001d980c01007387 */ /* 0x0007e40000100a00 */
[----:B---3--:R-:W-:-:S04]  /*12ff0*/  IMAD.WIDE R12, R14, 0x2, R8 ;  /* 0x000000020e0c7825 */ /* 0x008fc800078e0208 */
[--C-:B------:R-:W-:Y:S01]  /*13000*/  IMAD.WIDE R14, R15, 0x2, R8.reuse ;  /* 0x000000020f0e7825 */ /* 0x100fe200078e0208 */
[----:B------:R0:W-:Y:S04]  /*13010*/  STL.64 [R1+0x1d90], R12 ;  /* 0x001d900c01007387 */ /* 0x0001e80000100a00 */
[----:B0-----:R-:W3:Y:S04]  /*13020*/  LDL.LU.64 R12, [R1+0x2a90] ;  /* 0x002a9000010c7983 */ /* 0x001ee80000300a00 */
[----:B------:R0:W-:Y:S04]  /*13030*/  STL.64 [R1+0x1d88], R14 ;  /* 0x001d880e01007387 */ /* 0x0001e80000100a00 */
[----:B0-----:R-:W4:Y:S04]  /*13040*/  LDL.LU.64 R14, [R1+0x2a88] ;  /* 0x002a8800010e7983 */ /* 0x001f280000300a00 */
[----:B------:R2:W-:Y:S02]  /*13050*/  STL.64 [R1+0x1d80], R4 ;  /* 0x001d800401007387 */ /* 0x0005e40000100a00 */
[----:B--2---:R-:W-:-:S05]  /*13060*/  IMAD.WIDE R4, R3, 0x2, R8 ;  /* 0x0000000203047825 */ /* 0x004fca00078e0208 */
[----:B------:R0:W-:Y:S02]  /*13070*/  STL.64 [R1+0x1d78], R4 ;  /* 0x001d780401007387 */ /* 0x0001e40000100a00 */
[----:B0-----:R-:W-:-:S05]  /*13080*/  IMAD.WIDE R4, R29, 0x2, R8 ;  /* 0x000000021d047825 */ /* 0x001fca00078e0208 */
[----:B------:R0:W-:Y:S02]  /*13090*/  STL.64 [R1+0x1d70], R4 ;  /* 0x001d700401007387 */ /* 0x0001e40000100a00 */
[----:B0-----:R-:W-:-:S04]  /*130a0*/  IMAD.WIDE R4, R28, 0x2, R8 ;  /* 0x000000021c047825 */ /* 0x001fc800078e0208 */
[--C-:B------:R-:W-:Y:S01]  /*130b0*/  IMAD.WIDE R28, R27, 0x2, R8.reuse ;  /* 0x000000021b1c7825 */ /* 0x100fe200078e0208 */
[----:B------:R0:W-:Y:S04]  /*130c0*/  STL.64 [R1+0x1d68], R4 ;  /* 0x001d680401007387 */ /* 0x0001e80000100a00 */
[----:B------:R1:W-:Y:S01]  /*130d0*/  STL.64 [R1+0x1d60], R28 ;  /* 0x001d601c01007387 */ /* 0x0003e20000100a00 */
[----:B0-----:R-:W-:-:S04]  /*130e0*/  IMAD.WIDE R4, R26, 0x2, R8 ;  /* 0x000000021a047825 */ /* 0x001fc800078e0208 */
[--C-:B-1----:R-:W-:Y:S01]  /*130f0*/  IMAD.WIDE R28, R25, 0x2, R8.reuse ;  /* 0x00000002191c7825 */ /* 0x102fe200078e0208 */
[----:B------:R0:W-:Y:S03]  /*13100*/  STL.64 [R1+0x1d58], R4 ;  /* 0x001d580401007387 */ /* 0x0001e60000100a00 */
[--C-:B------:R-:W-:Y:S01]  /*13110*/  IMAD.WIDE R26, R24, 0x2, R8.reuse ;  /* 0x00000002181a7825 */ /* 0x100fe200078e0208 */
[----:B------:R-:W-:Y:S03]  /*13120*/  STL.64 [R1+0x1d50], R28 ;  /* 0x001d501c01007387 */ /* 0x000fe60000100a00 */
[--C-:B------:R-:W-:Y:S01]  /*13130*/  IMAD.WIDE R24, R22, 0x2, R8.reuse ;  /* 0x0000000216187825 */ /* 0x100fe200078e0208 */
[----:B------:R-:W-:Y:S03]  /*13140*/  STL.64 [R1+0x1d48], R26 ;  /* 0x001d481a01007387 */ /* 0x000fe60000100a00 */
[----:B0-----:R-:W-:-:S04]  /*13150*/  IMAD.WIDE R4, R23, 0x2, R8 ;  /* 0x0000000217047825 */ /* 0x001fc800078e0208 */
[--C-:B------:R-:W-:Y:S01]  /*13160*/  IMAD.WIDE R22, R21, 0x2, R8.reuse ;  /* 0x0000000215167825 */ /* 0x100fe200078e0208 */
[----:B------:R0:W-:Y:S04]  /*13170*/  STL.64 [R1+0x1d40], R4 ;  /* 0x001d400401007387 */ /* 0x0001e80000100a00 */
[----:B------:R-:W-:Y:S04]  /*13180*/  STL.64 [R1+0x1d38], R24 ;  /* 0x001d381801007387 */ /* 0x000fe80000100a00 */
[----:B------:R-:W-:Y:S01]  /*13190*/  STL.64 [R1+0x1d30], R22 ;  /* 0x001d301601007387 */ /* 0x000fe20000100a00 */
[----:B0-----:R-:W-:-:S04]  /*131a0*/  IMAD.WIDE R4, R20, 0x2, R8 ;  /* 0x0000000214047825 */ /* 0x001fc800078e0208 */
[--C-:B------:R-:W-:Y:S01]  /*131b0*/  IMAD.WIDE R20, R19, 0x2, R8.reuse ;  /* 0x0000000213147825 */ /* 0x100fe200078e0208 */
[----:B------:R0:W-:Y:S03]  /*131c0*/  STL.64 [R1+0x1d28], R4 ;  /* 0x001d280401007387 */ /* 0x0001e60000100a00 */
[--C-:B------:R-:W-:Y:S01]  /*131d0*/  IMAD.WIDE R18, R18, 0x2, R8.reuse ;  /* 0x0000000212127825 */ /* 0x100fe200078e0208 */
[----:B------:R-:W-:Y:S04]  /*131e0*/  STL.64 [R1+0x1d20], R20 ;  /* 0x001d201401007387 */ /* 0x000fe80000100a00 */
[----:B------:R1:W-:Y:S01]  /*131f0*/  STL.64 [R1+0x1d18], R18 ;  /* 0x001d181201007387 */ /* 0x0003e20000100a00 */
[----:B0-----:R-:W-:Y:S01]  /*13200*/  IMAD.WIDE R4, R6, 0x2, R8 ;  /* 0x0000000206047825 */ /* 0x001fe200078e0208 */
[----:B------:R-:W-:-:S04]  /*13210*/  MOV R6, c[0x0][0x1a4] ;  /* 0x0000690000067a02 */ /* 0x000fc80000000f00 */
[----:B------:R0:W-:Y:S01]  /*13220*/  STL.64 [R1+0x1d10], R4 ;  /* 0x001d100401007387 */ /* 0x0001e20000100a00 */
[----:B------:R-:W-:Y:S02]  /*13230*/  IMAD R6, R6, 0x6d, RZ ;  /* 0x0000006d06067824 */ /* 0x000fe400078e02ff */
[----:B-1----:R-:W-:-:S04]  /*13240*/  IMAD.WIDE R18, R16, 0x2, R8 ;  /* 0x0000000210127825 */ /* 0x002fc800078e0208 */
[----:B0-----:R-:W-:-:S04]  /*13250*/  IMAD.WIDE R4, R17, 0x2, R8 ;  /* 0x0000000211047825 */ /* 0x001fc800078e0208 */
[----:B------:R-:W-:Y:S01]  /*13260*/  IMAD.WIDE R16, R7, 0x2, R8 ;  /* 0x0000000207107825 */ /* 0x000fe200078e0208 */
[----:B------:R-:W-:Y:S01]  /*13270*/  STL.64 [R1+0x1d08], R4 ;  /* 0x001d080401007387 */ /* 0x000fe20000100a00 */
[----:B------:R-:W-:-:S03]  /*13280*/  MOV R7, c[0x0][0x1a4] ;  /* 0x0000690000077a02 */ /* 0x000fc60000000f00 */
[----:B------:R0:W-:Y:S04]  /*13290*/  STL.64 [R1+0x1d00], R18 ;  /* 0x001d001201007387 */ /* 0x0001e80000100a00 */
[----:B------:R1:W-:Y:S01]  /*132a0*/  STL.64 [R1+0x1cf8], R16 ;  /* 0x001cf81001007387 */ /* 0x0003e20000100a00 */
[----:B------:R-:W-:Y:S02]  /*132b0*/  IMAD R7, R7, 0x6e, RZ ;  /* 0x0000006e07077824 */ /* 0x000fe400078e02ff */
[----:B0-----:R-:W-:-:S04]  /*132c0*/  IMAD.WIDE R18, R6, 0x2, R10 ;  /* 0x0000000206127825 */ /* 0x001fc800078e020a */
[----:B-1----:R-:W-:-:S04]  /*132d0*/  IMAD.WIDE R16, R6, 0x2, R8 ;  /* 0x0000000206107825 */ /* 0x002fc800078e0208 */
[----:B----4-:R-:W-:-:S05]  /*132e0*/  IMAD.WIDE R4, R6, 0x2, R14 ;  /* 0x0000000206047825 */ /* 0x010fca00078e020e */
[----:B------:R3:W-:Y:S02]  /*132f0*/  STL.64 [R1+0x1cf0], R4 ;  /* 0x001cf00401007387 */ /* 0x0007e40000100a00 */
[----:B---3--:R-:W-:Y:S01]  /*13300*/  IMAD.WIDE R4, R6, 0x2, R12 ;  /* 0x0000000206047825 */ /* 0x008fe200078e020c */
[----:B------:R-:W-:-:S04]  /*13310*/  MOV R6, c[0x0][0x1a4] ;  /* 0x0000690000067a02 */ /* 0x000fc80000000f00 */
[----:B------:R0:W-:Y:S04]  /*13320*/  STL.64 [R1+0x1ce8], R4 ;  /* 0x001ce80401007387 */ /* 0x0001e80000100a00 */
[----:B------:R1:W-:Y:S04]  /*13330*/  STL.64 [R1+0x1ce0], R18 ;  /* 0x001ce01201007387 */ /* 0x0003e80000100a00 */
[----:B------:R2:W-:Y:S01]  /*13340*/  STL.64 [R1+0x1cd8], R16 ;  /* 0x001cd81001007387 */ /* 0x0005e20000100a00 */
[----:B0-----:R-:W-:-:S05]  /*13350*/  IMAD.WIDE R4, R7, 0x2, R14 ;  /* 0x0000000207047825 */ /* 0x001fca00078e020e */
[----:B------:R0:W-:Y:S01]  /*13360*/  STL.64 [R1+0x1cd0], R4 ;  /* 0x001cd00401007387 */ /* 0x0001e20000100a00 */
[----:B------:R-:W-:Y:S02]  /*13370*/  IMAD R6, R6, 0x6f, RZ ;  /* 0x0000006f06067824 */ /* 0x000fe400078e02ff */
[----:B-1----:R-:W-:-:S04]  /*13380*/  IMAD.WIDE R18, R7, 0x2, R10 ;  /* 0x0000000207127825 */ /* 0x002fc800078e020a */
[----:B--2---:R-:W-:-:S04]  /*13390*/  IMAD.WIDE R16, R7, 0x2, R8 ;  /* 0x0000000207107825 */ /* 0x004fc800078e0208 */
[----:B0-----:R-:W-:-:S05]  /*133a0*/  IMAD.WIDE R4, R7, 0x2, R12 ;  /* 0x0000000207047825 */ /* 0x001fca00078e020c */
[----:B------:R0:W-:Y:S01]  /*133b0*/  STL.64 [R1+0x1cc8], R4 ;  /* 0x001cc80401007387 */ /* 0x0001e20000100a00 */
[----:B------:R-:W-:-:S03]  /*133c0*/  IMAD.MOV.U32 R7, RZ, RZ, c[0x0][0x1a4] ;  /* 0x00006900ff077624 */ /* 0x000fc600078e00ff */
[----:B------:R1:W-:Y:S04]  /*133d0*/  STL.64 [R1+0x1cc0], R18 ;  /* 0x001cc01201007387 */ /* 0x0003e80000100a00 */
[----:B------:R2:W-:Y:S01]  /*133e0*/  STL.64 [R1+0x1cb8], R16 ;  /* 0x001cb81001007387 */ /* 0x0005e20000100a00 */
[----:B0-----:R-:W-:-:S05]  /*133f0*/  IMAD.WIDE R4, R6, 0x2, R14 ;  /* 0x0000000206047825 */ /* 0x001fca00078e020e */
[----:B------:R0:W-:Y:S01]  /*13400*/  STL.64 [R1+0x1cb0], R4 ;  /* 0x001cb00401007387 */ /* 0x0001e20000100a00 */
[----:B------:R-:W-:Y:S02]  /*13410*/  IMAD R7, R7, 0x70, RZ ;  /* 0x0000007007077824 */ /* 0x000fe400078e02ff */
[----:B-1----:R-:W-:-:S04]  /*13420*/  IMAD.WIDE R18, R6, 0x2, R10 ;  /* 0x0000000206127825 */ /* 0x002fc800078e020a */
[----:B--2---:R-:W-:-:S04]  /*13430*/  IMAD.WIDE R16, R6, 0x2, R8 ;  /* 0x0000000206107825 */ /* 0x004fc800078e0208 */
[----:B0-----:R-:W-:Y:S01]  /*13440*/  IMAD.WIDE R4, R6, 0x2, R12 ;  /* 0x0000000206047825 */ /* 0x001fe200078e020c */
        /* <DEDUP_REMOVED lines=151> */
[----:B------:R-:W-:-:S03]  /*13dc0*/  IMAD.WIDE R12, R6, 0x2, R12 ;  /* 0x00000002060c7825 */ /* 0x000fc600078e020c */
[----:B------:R-:W-:Y:S01]  /*13dd0*/  STL.64 [R1+0x1ac0], R18 ;  /* 0x001ac01201007387 */ /* 0x000fe20000100a00 */
[----:B------:R-:W-:-:S03]  /*13de0*/  IMAD.WIDE R10, R6, 0x2, R10 ;  /* 0x00000002060a7825 */ /* 0x000fc600078e020a */
[----:B------:R-:W-:Y:S01]  /*13df0*/  STL.64 [R1+0x1ab8], R16 ;  /* 0x001ab81001007387 */ /* 0x000fe20000100a00 */
[----:B0-----:R-:W-:-:S05]  /*13e00*/  IMAD.WIDE R4, R6, 0x2, R14 ;  /* 0x0000000206047825 */ /* 0x001fca00078e020e */
[----:B------:R0:W-:Y:S04]  /*13e10*/  STL.64 [R1+0x1ab0], R4 ;  /* 0x001ab00401007387 */ /* 0x0001e80000100a00 */
[----:B------:R1:W-:Y:S01]  /*13e20*/  STL.64 [R1+0x1aa8], R12 ;  /* 0x001aa80c01007387 */ /* 0x0003e20000100a00 */
[----:B0-----:R-:W-:-:S05]  /*13e30*/  IMAD.WIDE R4, R6, 0x2, R8 ;  /* 0x0000000206047825 */ /* 0x001fca00078e0208 */
[----:B------:R1:W-:Y:S04]  /*13e40*/  STL.64 [R1+0x1a98], R4 ;  /* 0x001a980401007387 */ /* 0x0003e80000100a00 */
[----:B------:R1:W-:Y:S02]  /*13e50*/  STL.64 [R1+0x1aa0], R10 ;  /* 0x001aa00a01007387 */ /* 0x0003e40000100a00 */
.L_x_1:
[----:B01----:R-:W2:Y:S04]  /*13e60*/  LDL.64 R4, [R1+0x458] ;  /* 0x0004580001047983 */ /* 0x003ea80000100a00 */
[----:B------:R-:W3:Y:S04]  /*13e70*/  LDL.64 R6, [R1+0x450] ;  /* 0x0004500001067983 */ /* 0x000ee80000100a00 */
[----:B------:R-:W4:Y:S04]  /*13e80*/  LDL.64 R8, [R1+0x448] ;  /* 0x0004480001087983 */ /* 0x000f280000100a00 */
[----:B------:R-:W4:Y:S04]  /*13e90*/  LDL.64 R14, [R1+0x440] ;  /* 0x00044000010e7983 */ /* 0x000f280000100a00 */
[----:B------:R-:W4:Y:S04]  /*13ea0*/  LDL.64 R20, [R1+0x2a70] ;  /* 0x002a700001147983 */ /* 0x000f280000100a00 */
[----:B------:R-:W4:Y:S04]  /*13eb0*/  LDL.64 R18, [R1+0x2a68] ;  /* 0x002a680001127983 */ /* 0x000f280000100a00 */
[----:B------:R-:W4:Y:S04]  /*13ec0*/  LDL.64 R10, [R1+0x2a60] ;  /* 0x002a6000010a7983 */ /* 0x000f280000100a00 */
[----:B------:R-:W4:Y:S04]  /*13ed0*/  LDL.64 R12, [R1+0x2a58] ;  /* 0x002a5800010c7983 */ /* 0x000f280000100a00 */
[----:B------:R0:W-:Y:S04]  /*13ee0*/  STL [R1+0x2b54], R2 ;  /* 0x002b540201007387 */ /* 0x0001e80000100800 */
[----:B------:R-:W4:Y:S04]  /*13ef0*/  LDL.64 R16, [R1+0x2a50] ;  /* 0x002a500001107983 */ /* 0x000f280000100a00 */
[----:B------:R-:W4:Y:S04]  /*13f00*/  LDL.64 R24, [R1+0x2a48] ;  /* 0x002a480001187983 */ /* 0x000f280000100a00 */
[----:B------:R-:W4:Y:S04]  /*13f10*/  LDL.64 R22, [R1+0x2048] ;  /* 0x0020480001167983 */ /* 0x000f280000100a00 */
[----:B0-----:R-:W4:Y:S01]  /*13f20*/  LDL.64 R2, [R1+0x2a38] ;  /* 0x002a380001027983 */ /* 0x001f220000100a00 */
[----:B--2---:R-:W-:-:S04]  /*13f30*/  IMAD.WIDE R4, R0, 0x2, R4 ;  /* 0x0000000200047825 */ /* 0x004fc800078e0204 */
[C---:B---3--:R-:W-:Y:S01]  /*13f40*/  IMAD.WIDE R6, R0.reuse, 0x2, R6 ;  /* 0x0000000200067825 */ /* 0x048fe200078e0206 */
[----:B------:R0:W2:Y:S03]  /*13f50*/  LDG.E.U16 R28, [R4.64] ;  /* 0x00000004041c7981 */ /* 0x0000a6000c1e1500 */
[C---:B----4-:R-:W-:Y:S01]  /*13f60*/  IMAD.WIDE R8, R0.reuse, 0x2, R8 ;  /* 0x0000000200087825 */ /* 0x050fe200078e0208 */
[----:B------:R1:W3:Y:S04]  /*13f70*/  LDG.E.U16 R26, [R6.64] ;  /* 0x00000004061a7981 */ /* 0x0002e8000c1e1500 */
[----:B------:R4:W3:Y:S01]  /*13f80*/  LDG.E.U16 R27, [R8.64] ;  /* 0x00000004081b7981 */ /* 0x0008e2000c1e1500 */
[----:B0-----:R-:W-:-:S03]  /*13f90*/  IMAD.WIDE R4, R0, 0x2, R14 ;  /* 0x0000000200047825 */ /* 0x001fc600078e020e */
[----:B------:R-:W3:Y:S01]  /*13fa0*/  LDL.64 R14, [R1+0x2a40] ;  /* 0x002a4000010e7983 */ /* 0x000ee20000100a00 */
[----:B-1----:R-:W-:-:S03]  /*13fb0*/  IMAD.WIDE R6, R0, 0x2, R20 ;  /* 0x0000000200067825 */ /* 0x002fc600078e0214 */
[----:B------:R0:W3:Y:S04]  /*13fc0*/  LDG.E.U16 R21, [R4.64] ;  /* 0x0000000404157981 */ /* 0x0000e8000c1e1500 */
[----:B------:R1:W3:Y:S01]  /*13fd0*/  LDG.E.U16 R29, [R6.64] ;  /* 0x00000004061d7981 */ /* 0x0002e2000c1e1500 */
[----:B----4-:R-:W-:-:S04]  /*13fe0*/  IMAD.WIDE R8, R0, 0x2, R18 ;  /* 0x0000000200087825 */ /* 0x010fc800078e0212 */
[----:B------:R-:W-:-:S04]  /*13ff0*/  IMAD.WIDE R10, R0, 0x2, R10 ;  /* 0x00000002000a7825 */ /* 0x000fc800078e020a */
[----:B------:R-:W-:-:S04]  /*14000*/  IMAD.WIDE R12, R0, 0x2, R12 ;  /* 0x00000002000c7825 */ /* 0x000fc800078e020c */
[----:B0-----:R-:W-:-:S04]  /*14010*/  IMAD.WIDE R4, R0, 0x2, R16 ;  /* 0x0000000200047825 */ /* 0x001fc800078e0210 */
[C---:B-1----:R-:W-:Y:S01]  /*14020*/  IMAD.WIDE R6, R0.reuse, 0x2, R24 ;  /* 0x0000000200067825 */ /* 0x042fe200078e0218 */
[----:B--2---:R0:W-:Y:S04]  /*14030*/  STL [R1+0x9d8], R28 ;  /* 0x0009d81c01007387 */ /* 0x0041e80000100800 */
[----:B---3--:R1:W-:Y:S04]  /*14040*/  STL [R1+0x9d4], R26 ;  /* 0x0009d41a01007387 */ /* 0x0083e80000100800 */
[----:B------:R-:W2:Y:S04]  /*14050*/  LDL.64 R18, [R1+0x2a30] ;  /* 0x002a300001127983 */ /* 0x000ea80000100a00 */
[----:B0-----:R0:W3:Y:S04]  /*14060*/  LDG.E.U16 R28, [R8.64] ;  /* 0x00000004081c7981 */ /* 0x0010e8000c1e1500 */
[----:B-1----:R1:W4:Y:S04]  /*14070*/  LDG.E.U16 R26, [R10.64] ;  /* 0x000000040a1a7981 */ /* 0x002328000c1e1500 */
[----:B------:R0:W-:Y:S04]  /*14080*/  STL [R1+0x9d0], R27 ;  /* 0x0009d01b01007387 */ /* 0x0001e80000100800 */
[----:B------:R0:W-:Y:S01]  /*14090*/  STL [R1+0x9cc], R21 ;  /* 0x0009cc1501007387 */ /* 0x0001e20000100800 */
[----:B-1----:R-:W-:-:S03]  /*140a0*/  IMAD.WIDE R10, R0, 0x2, R22 ;  /* 0x00000002000a7825 */ /* 0x002fc600078e0216 */
[----:B------:R-:W4:Y:S04]  /*140b0*/  LDL.64 R24, [R1+0x2a20] ;  /* 0x002a200001187983 */ /* 0x000f280000100a00 */
[----:B0-----:R0:W4:Y:S04]  /*140c0*/  LDG.E.U16 R27, [R12.64] ;  /* 0x000000040c1b7981 */ /* 0x001128000c1e1500 */
[----:B------:R-:W4:Y:S04]  /*140d0*/  LDL.64 R20, [R1+0x2a28] ;  /* 0x002a280001147983 */ /* 0x000f280000100a00 */
[----:B------:R2:W4:Y:S01]  /*140e0*/  LDG.E.U16 R23, [R4.64] ;  /* 0x0000000404177981 */ /* 0x000522000c1e1500 */
[----:B------:R-:W-:-:S03]  /*140f0*/  IMAD.WIDE R8, R0, 0x2, R14 ;  /* 0x0000000200087825 */ /* 0x000fc600078e020e */
[----:B------:R-:W4:Y:S04]  /*14100*/  LDL.64 R16, [R1+0x2040] ;  /* 0x0020400001107983 */ /* 0x000f280000100a00 */
[----:B------:R-:W4:Y:S04]  /*14110*/  LDL.64 R14, [R1+0x2a18] ;  /* 0x002a1800010e7983 */ /* 0x000f280000100a00 */
[----:B------:R1:W-:Y:S04]  /*14120*/  STL [R1+0x9c8], R29 ;  /* 0x0009c81d01007387 */ /* 0x0003e80000100800 */
[----:B-1----:R1:W4:Y:S01]  /*14130*/  LDG.E.U16 R29, [R6.64] ;  /* 0x00000004061d7981 */ /* 0x002322000c1e1500 */
[----:B0-----:R-:W-:-:S04]  /*14140*/  IMAD.WIDE R12, R0, 0x2, R2 ;  /* 0x00000002000c7825 */ /* 0x001fc800078e0202 */
[C---:B--2---:R-:W-:Y:S01]  /*14150*/  IMAD.WIDE R4, R0.reuse, 0x2, R18 ;  /* 0x0000000200047825 */ /* 0x044fe200078e0212 */
[----:B---3--:R0:W-:Y:S04]  /*14160*/  STL [R1+0x9c4], R28 ;  /* 0x0009c41c01007387 */ /* 0x0081e80000100800 */
[----:B----4-:R2:W-:Y:S04]  /*14170*/  STL [R1+0x9c0], R26 ;  /* 0x0009c01a01007387 */ /* 0x0105e80000100800 */
[----:B------:R-:W3:Y:S04]  /*14180*/  LDL.64 R2, [R1+0x2a10] ;  /* 0x002a100001027983 */ /* 0x000ee80000100a00 */
[----:B0-----:R0:W4:Y:S04]  /*14190*/  LDG.E.U16 R28, [R8.64] ;  /* 0x00000004081c7981 */ /* 0x001128000c1e1500 */
[----:B--2---:R2:W4:Y:S04]  /*141a0*/  LDG.E.U16 R26, [R10.64] ;  /* 0x000000040a1a7981 */ /* 0x004528000c1e1500 */
[----:B------:R0:W-:Y:S01]  /*141b0*/  STL [R1+0x9bc], R27 ;  /* 0x0009bc1b01007387 */ /* 0x0001e20000100800 */
[----:B-1----:R-:W-:-:S03]  /*141c0*/  IMAD.WIDE R6, R0, 0x2, R20 ;  /* 0x0000000200067825 */ /* 0x002fc600078e0214 */
[----:B------:R1:W-:Y:S01]  /*141d0*/  STL [R1+0x9b8], R23 ;  /* 0x0009b81701007387 */ /* 0x0003e20000100800 */
[----:B--2---:R-:W-:-:S03]  /*141e0*/  IMAD.WIDE R10, R0, 0x2, R24 ;  /* 0x00000002000a7825 */ /* 0x004fc600078e0218 */
[----:B0-----:R0:W2:Y:S04]  /*141f0*/  LDG.E.U16 R27, [R12.64] ;  /* 0x000000040c1b7981 */ /* 0x0010a8000c1e1500 */
[----:B------:R-:W2:Y:S04]  /*14200*/  LDL.64 R20, [R1+0x2a00] ;  /* 0x002a000001147983 */ /* 0x000ea80000100a00 */
[----:B-1----:R-:W2:Y:S04]  /*14210*/  LDL.64 R22, [R1+0x2038] ;  /* 0x0020380001167983 */ /* 0x002ea80000100a00 */
[----:B------:R3:W2:Y:S01]  /*14220*/  LDG.E.U16 R25, [R4.64] ;  /* 0x0000000404197981 */ /* 0x0006a2000c1e1500 */
[----:B------:R-:W-:-:S03]  /*14230*/  IMAD.WIDE R8, R0, 0x2, R16 ;  /* 0x0000000200087825 */ /* 0x000fc600078e0210 */
[----:B------:R-:W2:Y:S04]  /*14240*/  LDL.64 R18, [R1+0x2a08] ;  /* 0x002a080001127983 */ /* 0x000ea80000100a00 */
[----:B------:R-:W2:Y:S04]  /*14250*/  LDL.64 R16, [R1+0x29f8] ;  /* 0x0029f80001107983 */ /* 0x000ea80000100a00 */
[----:B------:R1:W-:Y:S04]  /*14260*/  STL [R1+0x9b0], R29 ;  /* 0x0009b01d01007387 */ /* 0x0003e80000100800 */
[----:B-1----:R1:W2:Y:S01]  /*14270*/  LDG.E.U16 R29, [R6.64] ;  /* 0x00000004061d7981 */ /* 0x0022a2000c1e1500 */
[----:B0-----:R-:W-:-:S04]  /*14280*/  IMAD.WIDE R12, R0, 0x2, R14 ;  /* 0x00000002000c7825 */ /* 0x001fc800078e020e */
[C---:B---3--:R-:W-:Y:S01]  /*14290*/  IMAD.WIDE R4, R0.reuse, 0x2, R2 ;  /* 0x0000000200047825 */ /* 0x048fe200078e0202 */
[----:B----4-:R0:W-:Y:S04]  /*142a0*/  STL [R1+0x9ac], R28 ;  /* 0x0009ac1c01007387 */ /* 0x0101e80000100800 */
[----:B------:R3:W-:Y:S04]  /*142b0*/  STL [R1+0x9a8], R26 ;  /* 0x0009a81a01007387 */ /* 0x0007e80000100800 */
[----:B------:R-:W4:Y:S04]  /*142c0*/  LDL.64 R14, [R1+0x2030] ;  /* 0x00203000010e7983 */ /* 0x000f280000100a00 */
[----:B0-----:R0:W4:Y:S04]  /*142d0*/  LDG.E.U16 R28, [R8.64] ;  /* 0x00000004081c7981 */ /* 0x001128000c1e1500 */
[----:B---3--:R3:W4:Y:S04]  /*142e0*/  LDG.E.U16 R26, [R10.64] ;  /* 0x000000040a1a7981 */ /* 0x008728000c1e1500 */
[----:B--2---:R2:W-:Y:S01]  /*142f0*/  STL [R1+0x9a4], R27 ;  /* 0x0009a41b01007387 */ /* 0x0045e20000100800 */
[----:B---3--:R-:W-:-:S03]  /*14300*/  IMAD.WIDE R10, R0, 0x2, R20 ;  /* 0x00000002000a7825 */ /* 0x008fc600078e0214 */
[----:B------:R4:W2:Y:S01]  /*14310*/  LDG.E.U16 R21, [R4.64] ;  /* 0x0000000404157981 */ /* 0x0008a2000c1e1500 */
[----:B-1----:R-:W-:-:S03]  /*14320*/  IMAD.WIDE R6, R0, 0x2, R22 ;  /* 0x0000000200067825 */ /* 0x002fc600078e0216 */
[----:B--2---:R1:W2:Y:S04]  /*14330*/  LDG.E.U16 R27, [R12.64] ;  /* 0x000000040c1b7981 */ /* 0x0042a8000c1e1500 */
[----:B------:R1:W-:Y:S04]  /*14340*/  STL [R1+0x9a0], R25 ;  /* 0x0009a01901007387 */ /* 0x0003e80000100800 */
[----:B------:R-:W2:Y:S01]  /*14350*/  LDL.64 R22, [R1+0x29e0] ;  /* 0x0029e00001167983 */ /* 0x000ea20000100a00 */
[----:B0-----:R-:W-:-:S03]  /*14360*/  IMAD.WIDE R8, R0, 0x2, R18 ;  /* 0x0000000200087825 */ /* 0x001fc600078e0212 */
[----:B------:R-:W2:Y:S04]  /*14370*/  LDL.64 R2, [R1+0x29e8] ;  /* 0x0029e80001027983 */ /* 0x000ea80000100a00 */
[----:B-1----:R-:W2:Y:S04]  /*14380*/  LDL.64 R24, [R1+0x29f0] ;  /* 0x0029f00001187983 */ /* 0x002ea80000100a00 */
[----:B------:R-:W2:Y:S04]  /*14390*/  LDL.64 R18, [R1+0x2028] ;  /* 0x0020280001127983 */ /* 0x000ea80000100a00 */
[----:B------:R0:W-:Y:S04]  /*143a0*/  STL [R1+0x99c], R29 ;  /* 0x00099c1d01007387 */ /* 0x0001e80000100800 */
[----:B0-----:R0:W2:Y:S01]  /*143b0*/  LDG.E.U16 R29, [R6.64] ;  /* 0x00000004061d7981 */ /* 0x0010a2000c1e1500 */
[----:B------:R-:W-:-:S04]  /*143c0*/  IMAD.WIDE R12, R0, 0x2, R16 ;  /* 0x00000002000c7825 */ /* 0x000fc800078e0210 */
[C---:B----4-:R-:W-:Y:S01]  /*143d0*/  IMAD.WIDE R4, R0.reuse, 0x2, R14 ;  /* 0x0000000200047825 */ /* 0x050fe200078e020e */
[----:B------:R1:W-:Y:S04]  /*143e0*/  STL [R1+0x998], R28 ;  /* 0x0009981c01007387 */ /* 0x0003e80000100800 */
[----:B------:R4:W-:Y:S04]  /*143f0*/  STL [R1+0x994], R26 ;  /* 0x0009941a01007387 */ /* 0x0009e80000100800 */
[----:B------:R-:W3:Y:S04]  /*14400*/  LDL.64 R16, [R1+0x29d8] ;  /* 0x0029d80001107983 */ /* 0x000ee80000100a00 */
[----:B-1----:R1:W3:Y:S04]  /*14410*/  LDG.E.U16 R28, [R8.64] ;  /* 0x00000004081c7981 */ /* 0x0022e8000c1e1500 */
[----:B----4-:R4:W3:Y:S04]  /*14420*/  LDG.E.U16 R26, [R10.64] ;  /* 0x000000040a1a7981 */ /* 0x0108e8000c1e1500 */
[----:B--2---:R2:W-:Y:S04]  /*14430*/  STL [R1+0x990], R27 ;  /* 0x0009901b01007387 */ /* 0x0045e80000100800 */
[----:B------:R0:W-:Y:S01]  /*14440*/  STL [R1+0x98c], R21 ;  /* 0x00098c1501007387 */ /* 0x0001e20000100800 */
[----:B----4-:R-:W-:-:S03]  /*14450*/  IMAD.WIDE R10, R0, 0x2, R22 ;  /* 0x00000002000a7825 */ /* 0x010fc600078e0216 */
[----:B------:R-:W4:Y:S04]  /*14460*/  LDL.64 R14, [R1+0x29c8] ;  /* 0x0029c800010e7983 */ /* 0x000f280000100a00 */
[----:B--2---:R2:W4:Y:S01]  /*14470*/  LDG.E.U16 R27, [R12.64] ;  /* 0x000000040c1b7981 */ /* 0x004522000c1e1500 */
[----:B0-----:R-:W-:-:S03]  /*14480*/  IMAD.WIDE R6, R0, 0x2, R24 ;  /* 0x0000000200067825 */ /* 0x001fc600078e0218 */
[----:B------:R-:W4:Y:S04]  /*14490*/  LDL.64 R20, [R1+0x29d0] ;  /* 0x0029d00001147983 */ /* 0x000f280000100a00 */
[----:B------:R-:W4:Y:S04]  /*144a0*/  LDL.64 R24, [R1+0x2020] ;  /* 0x0020200001187983 */ /* 0x000f280000100a00 */
[----:B------:R3:W4:Y:S01]  /*144b0*/  LDG.E.U16 R23, [R4.64] ;  /* 0x0000000404177981 */ /* 0x000722000c1e1500 */
[----:B-1----:R-:W-:-:S03]  /*144c0*/  IMAD.WIDE R8, R0, 0x2, R2 ;  /* 0x0000000200087825 */ /* 0x002fc600078e0202 */
[----:B------:R-:W4:Y:S04]  /*144d0*/  LDL.64 R2, [R1+0x29c0] ;  /* 0x0029c00001027983 */ /* 0x000f280000100a00 */
[----:B------:R0:W-:Y:S04]  /*144e0*/  STL [R1+0x988], R29 ;  /* 0x0009881d01007387 */ /* 0x0001e80000100800 */
[----:B0-----:R0:W4:Y:S01]  /*144f0*/  LDG.E.U16 R29, [R6.64] ;  /* 0x00000004061d7981 */ /* 0x001122000c1e1500 */
[----:B--2---:R-:W-:-:S04]  /*14500*/  IMAD.WIDE R12, R0, 0x2, R18 ;  /* 0x00000002000c7825 */ /* 0x004fc800078e0212 */
[C---:B---3--:R-:W-:Y:S01]  /*14510*/  IMAD.WIDE R4, R0.reuse, 0x2, R16 ;  /* 0x0000000200047825 */ /* 0x048fe200078e0210 */
[----:B------:R1:W-:Y:S04]  /*14520*/  STL [R1+0x984], R28 ;  /* 0x0009841c01007387 */ /* 0x0003e80000100800 */
[----:B------:R2:W-:Y:S04]  /*14530*/  STL [R1+0x980], R26 ;  /* 0x0009801a01007387 */ /* 0x0005e80000100800 */
[----:B------:R-:W3:Y:S04]  /*14540*/  LDL.64 R18, [R1+0x29b8] ;  /* 0x0029b80001127983 */ /* 0x000ee80000100a00 */
[----:B-1----:R1:W3:Y:S04]  /*14550*/  LDG.E.U16 R28, [R8.64] ;  /* 0x00000004081c7981 */ /* 0x0022e8000c1e1500 */
[----:B--2---:R2:W3:Y:S04]  /*14560*/  LDG.E.U16 R26, [R10.64] ;  /* 0x000000040a1a7981 */ /* 0x0044e8000c1e1500 */
[----:B----4-:R4:W-:Y:S01]  /*14570*/  STL [R1+0x97c], R27 ;  /* 0x00097c1b01007387 */ /* 0x0109e20000100800 */
[----:B0-----:R-:W-:-:S04]  /*14580*/  IMAD.WIDE R6, R0, 0x2, R20 ;  /* 0x0000000200067825 */ /* 0x001fc800078e0214 */
[C---:B--2---:R-:W-:Y:S01]  /*14590*/  IMAD.WIDE R10, R0.reuse, 0x2, R24 ;  /* 0x00000002000a7825 */ /* 0x044fe200078e0218 */
[----:B----4-:R0:W2:Y:S04]  /*145a0*/  LDG.E.U16 R27, [R12.64] ;  /* 0x000000040c1b7981 */ /* 0x0100a8000c1e1500 */
[----:B------:R4:W-:Y:S04]  /*145b0*/  STL [R1+0x978], R23 ;  /* 0x0009781701007387 */ /* 0x0009e80000100800 */
[----:B------:R-:W2:Y:S04]  /*145c0*/  LDL.64 R20, [R1+0x29a8] ;  /* 0x0029a80001147983 */ /* 0x000ea80000100a00 */
[----:B------:R3:W2:Y:S04]  /*145d0*/  LDG.E.U16 R25, [R4.64] ;  /* 0x0000000404197981 */ /* 0x0006a8000c1e1500 */
[----:B----4-:R-:W4:Y:S01]  /*145e0*/  LDL.64 R22, [R1+0x29b0] ;  /* 0x0029b00001167983 */ /* 0x010f220000100a00 */
[----:B-1----:R-:W-:-:S03]  /*145f0*/  IMAD.WIDE R8, R0, 0x2, R14 ;  /* 0x0000000200087825 */ /* 0x002fc600078e020e */
[----:B------:R-:W4:Y:S04]  /*14600*/  LDL.64 R16, [R1+0x2018] ;  /* 0x0020180001107983 */ /* 0x000f280000100a00 */
[----:B------:R-:W4:Y:S04]  /*14610*/  LDL.64 R14, [R1+0x29a0] ;  /* 0x0029a000010e7983 */ /* 0x000f280000100a00 */
[----:B------:R1:W-:Y:S04]  /*14620*/  STL [R1+0x974], R29 ;  /* 0x0009741d01007387 */ /* 0x0003e80000100800 */
[----:B-1----:R4:W4:Y:S01]  /*14630*/  LDG.E.U16 R29, [R6.64] ;  /* 0x00000004061d7981 */ /* 0x002922000c1e1500 */
[----:B0-----:R-:W-:-:S04]  /*14640*/  IMAD.WIDE R12, R0, 0x2, R2 ;  /* 0x00000002000c7825 */ /* 0x001fc800078e0202 */
[C---:B---3--:R-:W-:Y:S01]  /*14650*/  IMAD.WIDE R4, R0.reuse, 0x2, R18 ;  /* 0x0000000200047825 */ /* 0x048fe200078e0212 */
[----:B------:R0:W-:Y:S04]  /*14660*/  STL [R1+0x970], R28 ;  /* 0x0009701c01007387 */ /* 0x0001e80000100800 */
[----:B------:R1:W-:Y:S04]  /*14670*/  STL [R1+0x968], R26 ;  /* 0x0009681a01007387 */ /* 0x0003e80000100800 */
[----:B------:R-:W3:Y:S04]  /*14680*/  LDL.64 R2, [R1+0x2998] ;  /* 0x0029980001027983 */ /* 0x000ee80000100a00 */
[----:B0-----:R0:W3:Y:S04]  /*14690*/  LDG.E.U16 R28, [R8.64] ;  /* 0x00000004081c7981 */ /* 0x0010e8000c1e1500 */
[----:B-1----:R1:W3:Y:S04]  /*146a0*/  LDG.E.U16 R26, [R10.64] ;  /* 0x000000040a1a7981 */ /* 0x0022e8000c1e1500 */
[----:B--2---:R2:W-:Y:S01]  /*146b0*/  STL [R1+0x964], R27 ;  /* 0x0009641b01007387 */ /* 0x0045e20000100800 */
[----:B-1----:R-:W-:-:S03]  /*146c0*/  IMAD.WIDE R10, R0, 0x2, R20 ;  /* 0x00000002000a7825 */ /* 0x002fc600078e0214 */
[----:B------:R3:W3:Y:S04]  /*146d0*/  LDG.E.U16 R21, [R4.64] ;  /* 0x0000000404157981 */ /* 0x0006e8000c1e1500 */
[----:B--2---:R1:W2:Y:S01]  /*146e0*/  LDG.E.U16 R27, [R12.64] ;  /* 0x000000040c1b7981 */ /* 0x0042a2000c1e1500 */
[----:B----4-:R-:W-:-:S03]  /*146f0*/  IMAD.WIDE R6, R0, 0x2, R22 ;  /* 0x0000000200067825 */ /* 0x010fc600078e0216 */
[----:B------:R4:W-:Y:S04]  /*14700*/  STL [R1+0x960], R25 ;  /* 0x0009601901007387 */ /* 0x0009e80000100800 */
[----:B------:R-:W2:Y:S01]  /*14710*/  LDL.64 R22, [R1+0x2988] ;  /* 0x0029880001167983 */ /* 0x000ea20000100a00 */
[----:B0-----:R-:W-:-:S03]  /*14720*/  IMAD.WIDE R8, R0, 0x2, R16 ;  /* 0x0000000200087825 */ /* 0x001fc600078e0210 */
[----:B------:R-:W2:Y:S04]  /*14730*/  LDL.64 R18, [R1+0x2990] ;  /* 0x0029900001127983 */ /* 0x000ea80000100a00 */
[----:B----4-:R-:W4:Y:S04]  /*14740*/  LDL.64 R24, [R1+0x2010] ;  /* 0x0020100001187983 */ /* 0x010f280000100a00 */
[----:B------:R-:W4:Y:S04]  /*14750*/  LDL.64 R16, [R1+0x2980] ;  /* 0x0029800001107983 */ /* 0x000f280000100a00 */
[----:B------:R0:W-:Y:S04]  /*14760*/  STL [R1+0x95c], R29 ;  /* 0x00095c1d01007387 */ /* 0x0001e80000100800 */
[----:B0-----:R4:W4:Y:S01]  /*14770*/  LDG.E.U16 R29, [R6.64] ;  /* 0x00000004061d7981 */ /* 0x001922000c1e1500 */
[----:B-1----:R-:W-:-:S04]  /*14780*/  IMAD.WIDE R12, R0, 0x2, R14 ;  /* 0x00000002000c7825 */ /* 0x002fc800078e020e */
[C---:B---3--:R-:W-:Y:S01]  /*14790*/  IMAD.WIDE R4, R0.reuse, 0x2, R2 ;  /* 0x0000000200047825 */ /* 0x048fe200078e0202 */
[----:B------:R0:W-:Y:S04]  /*147a0*/  STL [R1+0x958], R28 ;  /* 0x0009581c01007387 */ /* 0x0001e80000100800 */
[----:B------:R1:W-:Y:S04]  /*147b0*/  STL [R1+0x954], R26 ;  /* 0x0009541a01007387 */ /* 0x0003e80000100800 */
[----:B------:R-:W3:Y:S04]  /*147c0*/  LDL.64 R14, [R1+0x2008] ;  /* 0x00200800010e7983 */ /* 0x000ee80000100a00 */
[----:B0-----:R0:W3:Y:S04]  /*147d0*/  LDG.E.U16 R28, [R8.64] ;  /* 0x00000004081c7981 */ /* 0x0010e8000c1e1500 */
[----:B-1----:R1:W3:Y:S04]  /*147e0*/  LDG.E.U16 R26, [R10.64] ;  /* 0x000000040a1a7981 */ /* 0x0022e8000c1e1500 */
[----:B--2---:R2:W-:Y:S04]  /*147f0*/  STL [R1+0x950], R27 ;  /* 0x0009501b01007387 */ /* 0x0045e80000100800 */
[----:B------:R0:W-:Y:S01]  /*14800*/  STL [R1+0x94c], R21 ;  /* 0x00094c1501007387 */ /* 0x0001e20000100800 */
[----:B-1----:R-:W-:-:S03]  /*14810*/  IMAD.WIDE R10, R0, 0x2, R22 ;  /* 0x00000002000a7825 */ /* 0x002fc600078e0216 */
[----:B------:R-:W3:Y:S04]  /*14820*/  LDL.64 R2, [R1+0x2970] ;  /* 0x0029700001027983 */ /* 0x000ee80000100a00 */
[----:B--2---:R1:W2:Y:S01]  /*14830*/  LDG.E.U16 R27, [R12.64] ;  /* 0x000000040c1b7981 */ /* 0x0042a2000c1e1500 */
[----:B----4-:R-:W-:-:S03]  /*14840*/  IMAD.WIDE R6, R0, 0x2, R24 ;  /* 0x0000000200067825 */ /* 0x010fc600078e0218 */
[----:B0-----:R-:W4:Y:S04]  /*14850*/  LDL.64 R20, [R1+0x2978] ;  /* 0x0029780001147983 */ /* 0x001f280000100a00 */
[----:B------:R-:W4:Y:S04]  /*14860*/  LDL.64 R24, [R1+0x2968] ;  /* 0x0029680001187983 */ /* 0x000f280000100a00 */
[----:B------:R3:W4:Y:S01]  /*14870*/  LDG.E.U16 R23, [R4.64] ;  /* 0x0000000404177981 */ /* 0x000722000c1e1500 */
[----:B------:R-:W-:-:S03]  /*14880*/  IMAD.WIDE R8, R0, 0x2, R18 ;  /* 0x0000000200087825 */ /* 0x000fc600078e0212 */
        /* <DEDUP_REMOVED lines=10> */
[----:B--2---:R2:W-:Y:S01]  /*14930*/  STL [R1+0x93c], R27 ;  /* 0x00093c1b01007387 */ /* 0x0045e20000100800 */
[----:B----4-:R-:W-:-:S04]  /*14940*/  IMAD.WIDE R6, R0, 0x2, R20 ;  /* 0x0000000200067825 */ /* 0x010fc800078e0214 */
[C---:B-1----:R-:W-:Y:S01]  /*14950*/  IMAD.WIDE R10, R0.reuse, 0x2, R24 ;  /* 0x00000002000a7825 */ /* 0x042fe200078e0218 */
[----:B--2---:R1:W2:Y:S04]  /*14960*/  LDG.E.U16 R27, [R12.64] ;  /* 0x000000040c1b7981 */ /* 0x0042a8000c1e1500 */
[----:B------:R4:W-:Y:S04]  /*14970*/  STL [R1+0x938], R23 ;  /* 0x0009381701007387 */ /* 0x0009e80000100800 */
[----:B------:R-:W2:Y:S04]  /*14980*/  LDL.64 R20, [R1+0x1ff8] ;  /* 0x001ff80001147983 */ /* 0x000ea80000100a00 */
[----:B------:R3:W2:Y:S04]  /*14990*/  LDG.E.U16 R25, [R4.64] ;  /* 0x0000000404197981 */ /* 0x0006a8000c1e1500 */
[----:B----4-:R-:W4:Y:S01]  /*149a0*/  LDL.64 R22, [R1+0x2958] ;  /* 0x0029580001167983 */ /* 0x010f220000100a00 */
[----:B0-----:R-:W-:-:S03]  /*149b0*/  IMAD.WIDE R8, R0, 0x2, R2 ;  /* 0x0000000200087825 */ /* 0x001fc600078e0202 */
[----:B------:R-:W4:Y:S04]  /*149c0*/  LDL.64 R14, [R1+0x2950] ;  /* 0x00295000010e7983 */ /* 0x000f280000100a00 */
        /* <DEDUP_REMOVED lines=12> */
[----:B--2---:R1:W2:Y:S04]  /*14a90*/  LDG.E.U16 R27, [R12.64] ;  /* 0x000000040c1b7981 */ /* 0x0042a8000c1e1500 */
[----:B------:R0:W-:Y:S01]  /*14aa0*/  STL [R1+0x924], R25 ;  /* 0x0009241901007387 */ /* 0x0001e20000100800 */
[----:B----4-:R-:W-:-:S03]  /*14ab0*/  IMAD.WIDE R6, R0, 0x2, R22 ;  /* 0x0000000200067825 */ /* 0x010fc600078e0216 */
[----:B------:R-:W2:Y:S04]  /*14ac0*/  LDL.64 R22, [R1+0x2930] ;  /* 0x0029300001167983 */ /* 0x000ea80000100a00 */
[----:B------:R3:W2:Y:S04]  /*14ad0*/  LDG.E.U16 R21, [R4.64] ;  /* 0x0000000404157981 */ /* 0x0006a8000c1e1500 */
[----:B0-----:R-:W2:Y:S01]  /*14ae0*/  LDL.64 R24, [R1+0x2938] ;  /* 0x0029380001187983 */ /* 0x001ea20000100a00 */
[----:B------:R-:W-:-:S03]  /*14af0*/  IMAD.WIDE R8, R0, 0x2, R14 ;  /* 0x0000000200087825 */ /* 0x000fc600078e020e */
[----:B------:R-:W2:Y:S04]  /*14b00*/  LDL.64 R16, [R1+0x1ff0] ;  /* 0x001ff00001107983 */ /* 0x000ea80000100a00 */
[----:B------:R-:W2:Y:S04]  /*14b10*/  LDL.64 R14, [R1+0x2928] ;  /* 0x00292800010e7983 */ /* 0x000ea80000100a00 */
[----:B------:R0:W-:Y:S04]  /*14b20*/  STL [R1+0x920], R29 ;  /* 0x0009201d01007387 */ /* 0x0001e80000100800 */
[----:B0-----:R0:W2:Y:S01]  /*14b30*/  LDG.E.U16 R29, [R6.64] ;  /* 0x00000004061d7981 */ /* 0x0010a2000c1e1500 */
[----:B-1----:R-:W-:-:S04]  /*14b40*/  IMAD.WIDE R12, R0, 0x2, R2 ;  /* 0x00000002000c7825 */ /* 0x002fc800078e0202 */
[C---:B---3--:R-:W-:Y:S01]  /*14b50*/  IMAD.WIDE R4, R0.reuse, 0x2, R18 ;  /* 0x0000000200047825 */ /* 0x048fe200078e0212 */
[----:B------:R1:W-:Y:S04]  /*14b60*/  STL [R1+0x91c], R28 ;  /* 0x00091c1c01007387 */ /* 0x0003e80000100800 */
[----:B------:R3:W-:Y:S04]  /*14b70*/  STL [R1+0x918], R26 ;  /* 0x0009181a01007387 */ /* 0x0007e80000100800 */
[----:B------:R-:W4:Y:S04]  /*14b80*/  LDL.64 R2, [R1+0x2920] ;  /* 0x0029200001027983 */ /* 0x000f280000100a00 */
[----:B-1----:R1:W4:Y:S04]  /*14b90*/  LDG.E.U16 R28, [R8.64] ;  /* 0x00000004081c7981 */ /* 0x002328000c1e1500 */
[----:B---3--:R3:W4:Y:S04]  /*14ba0*/  LDG.E.U16 R26, [R10.64] ;  /* 0x000000040a1a7981 */ /* 0x008728000c1e1500 */
[----:B--2---:R2:W-:Y:S01]  /*14bb0*/  STL [R1+0x914], R27 ;  /* 0x0009141b01007387 */ /* 0x0045e20000100800 */
[----:B---3--:R-:W-:-:S03]  /*14bc0*/  IMAD.WIDE R10, R0, 0x2, R22 ;  /* 0x00000002000a7825 */ /* 0x008fc600078e0216 */
[----:B------:R4:W3:Y:S04]  /*14bd0*/  LDG.E.U16 R23, [R4.64] ;  /* 0x0000000404177981 */ /* 0x0008e8000c1e1500 */
[----:B--2---:R2:W3:Y:S01]  /*14be0*/  LDG.E.U16 R27, [R12.64] ;  /* 0x000000040c1b7981 */ /* 0x0044e2000c1e1500 */
[----:B0-----:R-:W-:-:S03]  /*14bf0*/  IMAD.WIDE R6, R0, 0x2, R24 ;  /* 0x0000000200067825 */ /* 0x001fc600078e0218 */
[----:B------:R0:W-:Y:S04]  /*14c00*/  STL [R1+0x910], R21 ;  /* 0x0009101501007387 */ /* 0x0001e80000100800 */
[----:B------:R-:W3:Y:S01]  /*14c10*/  LDL.64 R24, [R1+0x2910] ;  /* 0x0029100001187983 */ /* 0x000ee20000100a00 */
[----:B-1----:R-:W-:-:S03]  /*14c20*/  IMAD.WIDE R8, R0, 0x2, R16 ;  /* 0x0000000200087825 */ /* 0x002fc600078e0210 */
[----:B------:R-:W3:Y:S04]  /*14c30*/  LDL.64 R18, [R1+0x2918] ;  /* 0x0029180001127983 */ /* 0x000ee80000100a00 */
[----:B0-----:R-:W3:Y:S04]  /*14c40*/  LDL.64 R20, [R1+0x1fe8] ;  /* 0x001fe80001147983 */ /* 0x001ee80000100a00 */
[----:B------:R-:W3:Y:S04]  /*14c50*/  LDL.64 R16, [R1+0x2908] ;  /* 0x0029080001107983 */ /* 0x000ee80000100a00 */
[----:B------:R0:W-:Y:S04]  /*14c60*/  STL [R1+0x90c], R29 ;  /* 0x00090c1d01007387 */ /* 0x0001e80000100800 */
[----:B0-----:R0:W3:Y:S01]  /*14c70*/  LDG.E.U16 R29, [R6.64] ;  /* 0x00000004061d7981 */ /* 0x0010e2000c1e1500 */
[----:B--2---:R-:W-:-:S04]  /*14c80*/  IMAD.WIDE R12, R0, 0x2, R14 ;  /* 0x00000002000c7825 */ /* 0x004fc800078e020e */
[C---:B----4-:R-:W-:Y:S01]  /*14c90*/  IMAD.WIDE R4, R0.reuse, 0x2, R2 ;  /* 0x0000000200047825 */ /* 0x050fe200078e0202 */
[----:B------:R1:W-:Y:S04]  /*14ca0*/  STL [R1+0x908], R28 ;  /* 0x0009081c01007387 */ /* 0x0003e80000100800 */
[----:B------:R2:W-:Y:S04]  /*14cb0*/  STL [R1+0x904], R26 ;  /* 0x0009041a01007387 */ /* 0x0005e80000100800 */
[----:B------:R-:W4:Y:S04]  /*14cc0*/  LDL.64 R14, [R1+0x1fe0] ;  /* 0x001fe000010e7983 */ /* 0x000f280000100a00 */
[----:B-1----:R1:W4:Y:S04]  /*14cd0*/  LDG.E.U16 R28, [R8.64] ;  /* 0x00000004081c7981 */ /* 0x002328000c1e1500 */
[----:B--2---:R2:W4:Y:S04]  /*14ce0*/  LDG.E.U16 R26, [R10.64] ;  /* 0x000000040a1a7981 */ /* 0x004528000c1e1500 */
[----:B---3--:R3:W-:Y:S04]  /*14cf0*/  STL [R1+0x900], R27 ;  /* 0x0009001b01007387 */ /* 0x0087e80000100800 */
[----:B------:R0:W-:Y:S01]  /*14d00*/  STL [R1+0x8fc], R23 ;  /* 0x0008fc1701007387 */ /* 0x0001e20000100800 */
[----:B--2---:R-:W-:-:S03]  /*14d10*/  IMAD.WIDE R10, R0, 0x2, R24 ;  /* 0x00000002000a7825 */ /* 0x004fc600078e0218 */
[----:B------:R-:W2:Y:S04]  /*14d20*/  LDL.64 R2, [R1+0x28f8] ;  /* 0x0028f80001027983 */ /* 0x000ea80000100a00 */
[----:B---3--:R3:W2:Y:S01]  /*14d30*/  LDG.E.U16 R27, [R12.64] ;  /* 0x000000040c1b7981 */ /* 0x0086a2000c1e1500 */
[----:B0-----:R-:W-:-:S03]  /*14d40*/  IMAD.WIDE R6, R0, 0x2, R20 ;  /* 0x0000000200067825 */ /* 0x001fc600078e0214 */
[----:B------:R-:W2:Y:S04]  /*14d50*/  LDL.64 R22, [R1+0x2900] ;  /* 0x0029000001167983 */ /* 0x000ea80000100a00 */
[----:B------:R-:W2:Y:S04]  /*14d60*/  LDL.64 R20, [R1+0x28f0] ;  /* 0x0028f00001147983 */ /* 0x000ea80000100a00 */
[----:B------:R4:W2:Y:S01]  /*14d70*/  LDG.E.U16 R25, [R4.64] ;  /* 0x0000000404197981 */ /* 0x0008a2000c1e1500 */
[----:B-1----:R-:W-:-:S03]  /*14d80*/  IMAD.WIDE R8, R0, 0x2, R18 ;  /* 0x0000000200087825 */ /* 0x002fc600078e0212 */
[----:B------:R-:W2:Y:S04]  /*14d90*/  LDL.64 R18, [R1+0x1fd8] ;  /* 0x001fd80001127983 */ /* 0x000ea80000100a00 */
[----:B------:R0:W-:Y:S04]  /*14da0*/  STL [R1+0x8f8], R29 ;  /* 0x0008f81d01007387 */ /* 0x0001e80000100800 */
[----:B0-----:R0:W2:Y:S01]  /*14db0*/  LDG.E.U16 R29, [R6.64] ;  /* 0x00000004061d7981 */ /* 0x0010a2000c1e1500 */
[----:B---3--:R-:W-:-:S04]  /*14dc0*/  IMAD.WIDE R12, R0, 0x2, R16 ;  /* 0x00000002000c7825 */ /* 0x008fc800078e0210 */
[C---:B----4-:R-:W-:Y:S01]  /*14dd0*/  IMAD.WIDE R4, R0.reuse, 0x2, R14 ;  /* 0x0000000200047825 */ /* 0x050fe200078e020e */
[----:B------:R1:W-:Y:S04]  /*14de0*/  STL [R1+0x8f4], R28 ;  /* 0x0008f41c01007387 */ /* 0x0003e80000100800 */
[----:B------:R3:W-:Y:S04]  /*14df0*/  STL [R1+0x8f0], R26 ;  /* 0x0008f01a01007387 */ /* 0x0007e80000100800 */
[----:B------:R-:W4:Y:S04]  /*14e00*/  LDL.64 R16, [R1+0x28e8] ;  /* 0x0028e80001107983 */ /* 0x000f280000100a00 */
[----:B-1----:R1:W4:Y:S04]  /*14e10*/  LDG.E.U16 R28, [R8.64] ;  /* 0x00000004081c7981 */ /* 0x002328000c1e1500 */
[----:B---3--:R3:W4:Y:S04]  /*14e20*/  LDG.E.U16 R26, [R10.64] ;  /* 0x000000040a1a7981 */ /* 0x008728000c1e1500 */
[----:B--2---:R2:W-:Y:S01]  /*14e30*/  STL [R1+0x8ec], R27 ;  /* 0x0008ec1b01007387 */ /* 0x0045e20000100800 */
[----:B0-----:R-:W-:-:S04]  /*14e40*/  IMAD.WIDE R6, R0, 0x2, R22 ;  /* 0x0000000200067825 */ /* 0x001fc800078e0216 */
[C---:B---3--:R-:W-:Y:S01]  /*14e50*/  IMAD.WIDE R10, R0.reuse, 0x2, R20 ;  /* 0x00000002000a7825 */ /* 0x048fe200078e0214 */
[----:B--2---:R0:W2:Y:S04]  /*14e60*/  LDG.E.U16 R27, [R12.64] ;  /* 0x000000040c1b7981 */ /* 0x0040a8000c1e1500 */
[----:B------:R3:W-:Y:S04]  /*14e70*/  STL [R1+0x8e8], R25 ;  /* 0x0008e81901007387 */ /* 0x0007e80000100800 */
[----:B------:R-:W2:Y:S04]  /*14e80*/  LDL.64 R22, [R1+0x1fd0] ;  /* 0x001fd00001167983 */ /* 0x000ea80000100a00 */
[----:B------:R4:W2:Y:S04]  /*14e90*/  LDG.E.U16 R21, [R4.64] ;  /* 0x0000000404157981 */ /* 0x0008a8000c1e1500 */
[----:B---3--:R-:W3:Y:S01]  /*14ea0*/  LDL.64 R24, [R1+0x28e0] ;  /* 0x0028e00001187983 */ /* 0x008ee20000100a00 */
[----:B-1----:R-:W-:-:S03]  /*14eb0*/  IMAD.WIDE R8, R0, 0x2, R2 ;  /* 0x0000000200087825 */ /* 0x002fc600078e0202 */
[----:B------:R-:W3:Y:S04]  /*14ec0*/  LDL.64 R14, [R1+0x28d8] ;  /* 0x0028d800010e7983 */ /* 0x000ee80000100a00 */
[----:B------:R-:W3:Y:S04]  /*14ed0*/  LDL.64 R2, [R1+0x28d0] ;  /* 0x0028d00001027983 */ /* 0x000ee80000100a00 */
[----:B------:R1:W-:Y:S04]  /*14ee0*/  STL [R1+0x8e4], R29 ;  /* 0x0008e41d01007387 */ /* 0x0003e80000100800 */
[----:B-1----:R3:W3:Y:S01]  /*14ef0*/  LDG.E.U16 R29, [R6.64] ;  /* 0x00000004061d7981 */ /* 0x0026e2000c1e1500 */
[----:B0-----:R-:W-:-:S04]  /*14f00*/  IMAD.WIDE R12, R0, 0x2, R18 ;  /* 0x00000002000c7825 */ /* 0x001fc800078e0212 */
[C---:B----4-:R-:W-:Y:S01]  /*14f10*/  IMAD.WIDE R4, R0.reuse, 0x2, R16 ;  /* 0x0000000200047825 */ /* 0x050fe200078e0210 */
[----:B------:R0:W-:Y:S04]  /*14f20*/  STL [R1+0x8e0], R28 ;  /* 0x0008e01c01007387 */ /* 0x0001e80000100800 */
[----:B------:R1:W-:Y:S04]  /*14f30*/  STL [R1+0x8dc], R26 ;  /* 0x0008dc1a01007387 */ /* 0x0003e80000100800 */
[----:B------:R-:W4:Y:S04]  /*14f40*/  LDL.64 R18, [R1+0x28c8] ;  /* 0x0028c80001127983 */ /* 0x000f280000100a00 */
[----:B0-----:R0:W4:Y:S04]  /*14f50*/  LDG.E.U16 R28, [R8.64] ;  /* 0x00000004081c7981 */ /* 0x001128000c1e1500 */
[----:B-1----:R1:W4:Y:S04]  /*14f60*/  LDG.E.U16 R26, [R10.64] ;  /* 0x000000040a1a7981 */ /* 0x002328000c1e1500 */
[----:B--2---:R2:W-:Y:S01]  /*14f70*/  STL [R1+0x8d8], R27 ;  /* 0x0008d81b01007387 */ /* 0x0045e20000100800 */
[----:B-1----:R-:W-:-:S03]  /*14f80*/  IMAD.WIDE R10, R0, 0x2, R22 ;  /* 0x00000002000a7825 */ /* 0x002fc600078e0216 */
[----:B------:R4:W4:Y:S04]  /*14f90*/  LDG.E.U16 R23, [R4.64] ;  /* 0x0000000404177981 */ /* 0x000928000c1e1500 */
[----:B--2---:R1:W2:Y:S01]  /*14fa0*/  LDG.E.U16 R27, [R12.64] ;  /* 0x000000040c1b7981 */ /* 0x0042a2000c1e1500 */
[----:B---3--:R-:W-:-:S03]  /*14fb0*/  IMAD.WIDE R6, R0, 0x2, R24 ;  /* 0x0000000200067825 */ /* 0x008fc600078e0218 */
[----:B------:R3:W-:Y:S04]  /*14fc0*/  STL [R1+0x8d4], R21 ;  /* 0x0008d41501007387 */ /* 0x0007e80000100800 */
[----:B------:R-:W2:Y:S01]  /*14fd0*/  LDL.64 R24, [R1+0x28b8] ;  /* 0x0028b80001187983 */ /* 0x000ea20000100a00 */
[----:B0-----:R-:W-:-:S03]  /*14fe0*/  IMAD.WIDE R8, R0, 0x2, R14 ;  /* 0x0000000200087825 */ /* 0x001fc600078e020e */
[----:B------:R-:W2:Y:S04]  /*14ff0*/  LDL.64 R16, [R1+0x1fc8] ;  /* 0x001fc80001107983 */ /* 0x000ea80000100a00 */
[----:B---3--:R-:W3:Y:S04]  /*15000*/  LDL.64 R20, [R1+0x28c0] ;  /* 0x0028c00001147983 */ /* 0x008ee80000100a00 */
[----:B------:R-:W3:Y:S04]  /*15010*/  LDL.64 R14, [R1+0x28b0] ;  /* 0x0028b000010e7983 */ /* 0x000ee80000100a00 */
[----:B------:R0:W-:Y:S04]  /*15020*/  STL [R1+0x8d0], R29 ;  /* 0x0008d01d01007387 */ /* 0x0001e80000100800 */
[----:B0-----:R3:W3:Y:S01]  /*15030*/  LDG.E.U16 R29, [R6.64] ;  /* 0x00000004061d7981 */ /* 0x0016e2000c1e1500 */
[----:B-1----:R-:W-:-:S04]  /*15040*/  IMAD.WIDE R12, R0, 0x2, R2 ;  /* 0x00000002000c7825 */ /* 0x002fc800078e0202 */
[C---:B----4-:R-:W-:Y:S01]  /*15050*/  IMAD.WIDE R4, R0.reuse, 0x2, R18 ;  /* 0x0000000200047825 */ /* 0x050fe200078e0212 */
[----:B------:R0:W-:Y:S04]  /*15060*/  STL [R1+0x8cc], R28 ;  /* 0x0008cc1c01007387 */ /* 0x0001e80000100800 */
[----:B------:R1:W-:Y:S04]  /*15070*/  STL [R1+0x8c8], R26 ;  /* 0x0008c81a01007387 */ /* 0x0003e80000100800 */
[----:B------:R-:W4:Y:S04]  /*15080*/  LDL.64 R2, [R1+0x28a8] ;  /* 0x0028a80001027983 */ /* 0x000f280000100a00 */
[----:B0-----:R0:W4:Y:S04]  /*15090*/  LDG.E.U16 R28, [R8.64] ;  /* 0x00000004081c7981 */ /* 0x001128000c1e1500 */
[----:B-1----:R1:W4:Y:S04]  /*150a0*/  LDG.E.U16 R26, [R10.64] ;  /* 0x000000040a1a7981 */ /* 0x002328000c1e1500 */
[----:B--2---:R2:W-:Y:S04]  /*150b0*/  STL [R1+0x8c4], R27 ;  /* 0x0008c41b01007387 */ /* 0x0045e80000100800 */
[----:B------:R0:W-:Y:S01]  /*150c0*/  STL [R1+0x8c0], R23 ;  /* 0x0008c01701007387 */ /* 0x0001e20000100800 */
[----:B-1----:R-:W-:-:S03]  /*150d0*/  IMAD.WIDE R10, R0, 0x2, R24 ;  /* 0x00000002000a7825 */ /* 0x002fc600078e0218 */
[----:B------:R-:W4:Y:S04]  /*150e0*/  LDL.64 R18, [R1+0x28a0] ;  /* 0x0028a00001127983 */ /* 0x000f280000100a00 */
[----:B--2---:R1:W2:Y:S01]  /*150f0*/  LDG.E.U16 R27, [R12.64] ;  /* 0x000000040c1b7981 */ /* 0x0042a2000c1e1500 */
[----:B---3--:R-:W-:-:S03]  /*15100*/  IMAD.WIDE R6, R0, 0x2, R20 ;  /* 0x0000000200067825 */ /* 0x008fc600078e0214 */
[----:B0-----:R-:W3:Y:S04]  /*15110*/  LDL.64 R22, [R1+0x1fc0] ;  /* 0x001fc00001167983 */ /* 0x001ee80000100a00 */
[----:B------:R-:W3:Y:S04]  /*15120*/  LDL.64 R20, [R1+0x2898] ;  /* 0x0028980001147983 */ /* 0x000ee80000100a00 */
[----:B------:R4:W3:Y:S01]  /*15130*/  LDG.E.U16 R25, [R4.64] ;  /* 0x0000000404197981 */ /* 0x0008e2000c1e1500 */
[----:B------:R-:W-:-:S03]  /*15140*/  IMAD.WIDE R8, R0, 0x2, R16 ;  /* 0x0000000200087825 */ /* 0x000fc600078e0210 */
        /* <DEDUP_REMOVED lines=10> */
[----:B--2---:R2:W-:Y:S01]  /*151f0*/  STL [R1+0x8b0], R27 ;  /* 0x0008b01b01007387 */ /* 0x0045e20000100800 */
[----:B---3--:R-:W-:-:S04]  /*15200*/  IMAD.WIDE R6, R0, 0x2, R22 ;  /* 0x0000000200067825 */ /* 0x008fc800078e0216 */
[C---:B-1----:R-:W-:Y:S01]  /*15210*/  IMAD.WIDE R10, R0.reuse, 0x2, R20 ;  /* 0x00000002000a7825 */ /* 0x042fe200078e0214 */
[----:B--2---:R1:W2:Y:S04]  /*15220*/  LDG.E.U16 R27, [R12.64] ;  /* 0x000000040c1b7981 */ /* 0x0042a8000c1e1500 */
[----:B------:R3:W-:Y:S04]  /*15230*/  STL [R1+0x8ac], R25 ;  /* 0x0008ac1901007387 */ /* 0x0007e80000100800 */
[----:B------:R-:W2:Y:S04]  /*15240*/  LDL.64 R22, [R1+0x2878] ;  /* 0x0028780001167983 */ /* 0x000ea80000100a00 */
[----:B------:R4:W2:Y:S04]  /*15250*/  LDG.E.U16 R21, [R4.64] ;  /* 0x0000000404157981 */ /* 0x0008a8000c1e1500 */
[----:B---3--:R-:W3:Y:S01]  /*15260*/  LDL.64 R24, [R1+0x2888] ;  /* 0x0028880001187983 */ /* 0x008ee20000100a00 */
[----:B0-----:R-:W-:-:S03]  /*15270*/  IMAD.WIDE R8, R0, 0x2, R18 ;  /* 0x0000000200087825 */ /* 0x001fc600078e0212 */
[----:B------:R-:W3:Y:S04]  /*15280*/  LDL.64 R2, [R1+0x2880] ;  /* 0x0028800001027983 */ /* 0x000ee80000100a00 */
        /* <DEDUP_REMOVED lines=12> */
[----:B--2---:R1:W2:Y:S04]  /*15350*/  LDG.E.U16 R27, [R12.64] ;  /* 0x000000040c1b7981 */ /* 0x0042a8000c1e1500 */
[----:B------:R0:W-:Y:S01]  /*15360*/  STL [R1+0x898], R21 ;  /* 0x0008981501007387 */ /* 0x0001e20000100800 */
[----:B---3--:R-:W-:-:S03]  /*15370*/  IMAD.WIDE R6, R0, 0x2, R24 ;  /* 0x0000000200067825 */ /* 0x008fc600078e0218 */
        /* <DEDUP_REMOVED lines=9> */
[C---:B----4-:R-:W-:Y:S01]  /*15410*/  IMAD.WIDE R4, R0.reuse, 0x2, R16 ;  /* 0x0000000200047825 */ /* 0x050fe200078e0210 */
[----:B------:R1:W-:Y:S04]  /*15420*/  STL [R1+0x890], R28 ;  /* 0x0008901c01007387 */ /* 0x0003e80000100800 */
[----:B------:R4:W-:Y:S04]  /*15430*/  STL [R1+0x88c], R26 ;  /* 0x00088c1a01007387 */ /* 0x0009e80000100800 */
[----:B------:R-:W3:Y:S04]  /*15440*/  LDL.64 R18, [R1+0x2850] ;  /* 0x0028500001127983 */ /* 0x000ee80000100a00 */
[----:B-1----:R1:W3:Y:S04]  /*15450*/  LDG.E.U16 R28, [R8.64] ;  /* 0x00000004081c7981 */ /* 0x0022e8000c1e1500 */
[----:B----4-:R4:W3:Y:S04]  /*15460*/  LDG.E.U16 R26, [R10.64] ;  /* 0x000000040a1a7981 */ /* 0x0108e8000c1e1500 */
[----:B--2---:R2:W-:Y:S01]  /*15470*/  STL [R1+0x888], R27 ;  /* 0x0008881b01007387 */ /* 0x0045e20000100800 */
[----:B----4-:R-:W-:-:S03]  /*15480*/  IMAD.WIDE R10, R0, 0x2, R24 ;  /* 0x00000002000a7825 */ /* 0x010fc600078e0218 */
[----:B------:R3:W4:Y:S04]  /*15490*/  LDG.E.U16 R25, [R4.64] ;  /* 0x0000000404197981 */ /* 0x000728000c1e1500 */
[----:B--2---:R2:W4:Y:S01]  /*154a0*/  LDG.E.U16 R27, [R12.64] ;  /* 0x000000040c1b7981 */ /* 0x004522000c1e1500 */
[----:B0-----:R-:W-:-:S03]  /*154b0*/  IMAD.WIDE R6, R0, 0x2, R20 ;  /* 0x0000000200067825 */ /* 0x001fc600078e0214 */
[----:B------:R0:W-:Y:S04]  /*154c0*/  STL [R1+0x884], R23 ;  /* 0x0008841701007387 */ /* 0x0001e80000100800 */
[----:B------:R-:W4:Y:S01]  /*154d0*/  LDL.64 R20, [R1+0x2840] ;  /* 0x0028400001147983 */ /* 0x000f220000100a00 */
[----:B-1----:R-:W-:-:S03]  /*154e0*/  IMAD.WIDE R8, R0, 0x2, R14 ;  /* 0x0000000200087825 */ /* 0x002fc600078e020e */
[----:B------:R-:W4:Y:S04]  /*154f0*/  LDL.64 R16, [R1+0x1fa0] ;  /* 0x001fa00001107983 */ /* 0x000f280000100a00 */
[----:B0-----:R-:W4:Y:S04]  /*15500*/  LDL.64 R22, [R1+0x2848] ;  /* 0x0028480001167983 */ /* 0x001f280000100a00 */
        /* <DEDUP_REMOVED lines=10> */
[----:B----4-:R4:W-:Y:S04]  /*155b0*/  STL [R1+0x874], R27 ;  /* 0x0008741b01007387 */ /* 0x0109e80000100800 */
[----:B------:R0:W-:Y:S01]  /*155c0*/  STL [R1+0x870], R25 ;  /* 0x0008701901007387 */ /* 0x0001e20000100800 */
[----:B--2---:R-:W-:-:S03]  /*155d0*/  IMAD.WIDE R10, R0, 0x2, R20 ;  /* 0x00000002000a7825 */ /* 0x004fc600078e0214 */
[----:B------:R-:W2:Y:S04]  /*155e0*/  LDL.64 R18, [R1+0x2828] ;  /* 0x0028280001127983 */ /* 0x000ea80000100a00 */
[----:B----4-:R4:W2:Y:S01]  /*155f0*/  LDG.E.U16 R27, [R12.64] ;  /* 0x000000040c1b7981 */ /* 0x0108a2000c1e1500 */
        /* <DEDUP_REMOVED lines=8> */
[----:B----4-:R-:W-:-:S04]  /*15680*/  IMAD.WIDE R12, R0, 0x2, R14 ;  /* 0x00000002000c7825 */ /* 0x010fc800078e020e */
[C---:B---3--:R-:W-:Y:S01]  /*15690*/  IMAD.WIDE R4, R0.reuse, 0x2, R2 ;  /* 0x0000000200047825 */ /* 0x048fe200078e0202 */
        /* <DEDUP_REMOVED lines=791> */
[----:B------:R-:W2:Y:S04]  /*18810*/  LDL.64 R24, [R1+0x2370] ;  /* 0x0023700001187983 */ /* 0x000ea80000100a00 */
[----:B------:R4:W2:Y:S01]  /*18820*/  LDG.E.U16 R23, [R4.64] ;  /* 0x0000000404177981 */ /* 0x0008a2000c1e1500 */
[----:B0-----:R-:W-:-:S03]  /*18830*/  IMAD.WIDE R8, R0, 0x2, R16 ;  /* 0x0000000200087825 */ /* 0x001fc600078e0210 */
        /* <DEDUP_REMOVED lines=12> */
[----:B-1----:R-:W-:-:S03]  /*18900*/  IMAD.WIDE R8, R0, 0x2, R18 ;  /* 0x0000000200087825 */ /* 0x002fc600078e0212 */
[----:B--2---:R1:W2:Y:S01]  /*18910*/  LDG.E.U16 R27, [R12.64] ;  /* 0x000000040c1b7981 */ /* 0x0042a2000c1e1500 */
[----:B----4-:R-:W-:-:S03]  /*18920*/  IMAD.WIDE R10, R0, 0x2, R24 ;  /* 0x00000002000a7825 */ /* 0x010fc600078e0218 */
        /* <DEDUP_REMOVED lines=17> */
[----:B--2---:R2:W3:Y:S04]  /*18a40*/  LDG.E.U16 R27, [R12.64] ;  /* 0x000000040c1b7981 */ /* 0x0044e8000c1e1500 */
[----:B------:R0:W-:Y:S01]  /*18a50*/  STL [R1+0x2ec], R25 ;  /* 0x0002ec1901007387 */ /* 0x0001e20000100800 */
[----:B----4-:R-:W-:-:S03]  /*18a60*/  IMAD.WIDE R6, R0, 0x2, R22 ;  /* 0x0000000200067825 */ /* 0x010fc600078e0216 */
[----:B------:R-:W4:Y:S01]  /*18a70*/  LDL.64 R22, [R1+0x1df0] ;  /* 0x001df00001167983 */ /* 0x000f220000100a00 */
[----:B--2---:R-:W-:-:S03]  /*18a80*/  IMAD.WIDE R12, R0, 0x2, R18 ;  /* 0x00000002000c7825 */ /* 0x004fc600078e0212 */
        /* <DEDUP_REMOVED lines=11> */
[----:B------:R-:W3:Y:S04]  /*18b40*/  LDL.64 R20, [R1+0x2328] ;  /* 0x0023280001147983 */ /* 0x000ee80000100a00 */
[----:B0-----:R0:W3:Y:S04]  /*18b50*/  LDG.E.U16 R28, [R8.64] ;  /* 0x00000004081c7981 */ /* 0x0010e8000c1e1500 */
[----:B-1----:R4:W3:Y:S04]  /*18b60*/  LDG.E.U16 R26, [R10.64] ;  /* 0x000000040a1a7981 */ /* 0x0028e8000c1e1500 */
[----:B------:R1:W-:Y:S01]  /*18b70*/  STL [R1+0x2dc], R27 ;  /* 0x0002dc1b01007387 */ /* 0x0003e20000100800 */
[----:B----4-:R-:W-:-:S03]  /*18b80*/  IMAD.WIDE R10, R0, 0x2, R22 ;  /* 0x00000002000a7825 */ /* 0x010fc600078e0216 */
[----:B------:R3:W4:Y:S04]  /*18b90*/  LDG.E.U16 R23, [R4.64] ;  /* 0x0000000404177981 */ /* 0x000728000c1e1500 */
[----:B-1----:R1:W4:Y:S01]  /*18ba0*/  LDG.E.U16 R27, [R12.64] ;  /* 0x000000040c1b7981 */ /* 0x002322000c1e1500 */
[----:B--2---:R-:W-:-:S03]  /*18bb0*/  IMAD.WIDE R6, R0, 0x2, R24 ;  /* 0x0000000200067825 */ /* 0x004fc600078e0218 */
[----:B------:R2:W-:Y:S04]  /*18bc0*/  STL [R1+0x2d8], R19 ;  /* 0x0002d81301007387 */ /* 0x0005e80000100800 */
[----:B------:R-:W4:Y:S04]  /*18bd0*/  LDL.64 R16, [R1+0x1de8] ;  /* 0x001de80001107983 */ /* 0x000f280000100a00 */
[----:B------:R-:W4:Y:S01]  /*18be0*/  LDL.64 R24, [R1+0x2318] ;  /* 0x0023180001187983 */ /* 0x000f220000100a00 */
[----:B0-----:R-:W-:-:S03]  /*18bf0*/  IMAD.WIDE R8, R0, 0x2, R14 ;  /* 0x0000000200087825 */ /* 0x001fc600078e020e */
[----:B--2---:R-:W2:Y:S04]  /*18c00*/  LDL.64 R18, [R1+0x2320] ;  /* 0x0023200001127983 */ /* 0x004ea80000100a00 */
        /* <DEDUP_REMOVED lines=10> */
[----:B----4-:R4:W-:Y:S04]  /*18cb0*/  STL [R1+0x2c8], R27 ;  /* 0x0002c81b01007387 */ /* 0x0109e80000100800 */
[----:B------:R4:W-:Y:S01]  /*18cc0*/  STL [R1+0x2c4], R23 ;  /* 0x0002c41701007387 */ /* 0x0009e20000100800 */
[----:B0-----:R-:W-:-:S03]  /*18cd0*/  IMAD.WIDE R8, R0, 0x2, R16 ;  /* 0x0000000200087825 */ /* 0x001fc600078e0210 */
[----:B------:R-:W3:Y:S01]  /*18ce0*/  LDL.64 R20, [R1+0x2300] ;  /* 0x0023000001147983 */ /* 0x000ee20000100a00 */
[----:B-1----:R-:W-:-:S03]  /*18cf0*/  IMAD.WIDE R10, R0, 0x2, R24 ;  /* 0x00000002000a7825 */ /* 0x002fc600078e0218 */
[----:B----4-:R0:W4:Y:S04]  /*18d00*/  LDG.E.U16 R27, [R12.64] ;  /* 0x000000040c1b7981 */ /* 0x010128000c1e1500 */
[----:B------:R-:W4:Y:S04]  /*18d10*/  LDL.64 R22, [R1+0x1de0] ;  /* 0x001de00001167983 */ /* 0x000f280000100a00 */
[----:B------:R-:W4:Y:S04]  /*18d20*/  LDL.64 R16, [R1+0x22f0] ;  /* 0x0022f00001107983 */ /* 0x000f280000100a00 */
[----:B------:R3:W4:Y:S01]  /*18d30*/  LDG.E.U16 R25, [R4.64] ;  /* 0x0000000404197981 */ /* 0x000722000c1e1500 */
[----:B--2---:R-:W-:-:S03]  /*18d40*/  IMAD.WIDE R6, R0, 0x2, R18 ;  /* 0x0000000200067825 */ /* 0x004fc600078e0212 */
[----:B------:R-:W4:Y:S04]  /*18d50*/  LDL.64 R18, [R1+0x22f8] ;  /* 0x0022f80001127983 */ /* 0x000f280000100a00 */
[----:B------:R1:W-:Y:S04]  /*18d60*/  STL [R1+0x2c0], R29 ;  /* 0x0002c01d01007387 */ /* 0x0003e80000100800 */
[----:B-1----:R1:W4:Y:S01]  /*18d70*/  LDG.E.U16 R29, [R6.64] ;  /* 0x00000004061d7981 */ /* 0x002322000c1e1500 */
[----:B0-----:R-:W-:-:S04]  /*18d80*/  IMAD.WIDE R12, R0, 0x2, R14 ;  /* 0x00000002000c7825 */ /* 0x001fc800078e020e */
[C---:B---3--:R-:W-:Y:S01]  /*18d90*/  IMAD.WIDE R4, R0.reuse, 0x2, R2 ;  /* 0x0000000200047825 */ /* 0x048fe200078e0202 */
[----:B------:R0:W-:Y:S04]  /*18da0*/  STL [R1+0x2bc], R28 ;  /* 0x0002bc1c01007387 */ /* 0x0001e80000100800 */
[----:B------:R3:W-:Y:S04]  /*18db0*/  STL [R1+0x2b8], R26 ;  /* 0x0002b81a01007387 */ /* 0x0007e80000100800 */
[----:B------:R-:W2:Y:S04]  /*18dc0*/  LDL.64 R14, [R1+0x1dd8] ;  /* 0x001dd800010e7983 */ /* 0x000ea80000100a00 */
[----:B0-----:R0:W2:Y:S04]  /*18dd0*/  LDG.E.U16 R28, [R8.64] ;  /* 0x00000004081c7981 */ /* 0x0010a8000c1e1500 */
[----:B---3--:R3:W2:Y:S04]  /*18de0*/  LDG.E.U16 R26, [R10.64] ;  /* 0x000000040a1a7981 */ /* 0x0086a8000c1e1500 */
[----:B----4-:R4:W-:Y:S01]  /*18df0*/  STL [R1+0x2b4], R27 ;  /* 0x0002b41b01007387 */ /* 0x0109e20000100800 */
[----:B-1----:R-:W-:-:S03]  /*18e00*/  IMAD.WIDE R6, R0, 0x2, R22 ;  /* 0x0000000200067825 */ /* 0x002fc600078e0216 */
[----:B----4-:R1:W4:Y:S04]  /*18e10*/  LDG.E.U16 R27, [R12.64] ;  /* 0x000000040c1b7981 */ /* 0x010328000c1e1500 */
[----:B------:R0:W-:Y:S04]  /*18e20*/  STL [R1+0x2b0], R25 ;  /* 0x0002b01901007387 */ /* 0x0001e80000100800 */
[----:B------:R-:W4:Y:S01]  /*18e30*/  LDL.64 R22, [R1+0x22d8] ;  /* 0x0022d80001167983 */ /* 0x000f220000100a00 */
[----:B-1----:R-:W-:-:S03]  /*18e40*/  IMAD.WIDE R12, R0, 0x2, R16 ;  /* 0x00000002000c7825 */ /* 0x002fc600078e0210 */
[----:B------:R2:W4:Y:S04]  /*18e50*/  LDG.E.U16 R17, [R4.64] ;  /* 0x0000000404117981 */ /* 0x000528000c1e1500 */
[----:B0-----:R-:W4:Y:S01]  /*18e60*/  LDL.64 R24, [R1+0x22e8] ;  /* 0x0022e80001187983 */ /* 0x001f220000100a00 */
[----:B------:R-:W-:-:S03]  /*18e70*/  IMAD.WIDE R8, R0, 0x2, R20 ;  /* 0x0000000200087825 */ /* 0x000fc600078e0214 */
[----:B------:R-:W4:Y:S04]  /*18e80*/  LDL.64 R2, [R1+0x22e0] ;  /* 0x0022e00001027983 */ /* 0x000f280000100a00 */
[----:B------:R-:W4:Y:S04]  /*18e90*/  LDL.64 R20, [R1+0x1dd0] ;  /* 0x001dd00001147983 */ /* 0x000f280000100a00 */
[----:B------:R0:W-:Y:S04]  /*18ea0*/  STL [R1+0x2ac], R29 ;  /* 0x0002ac1d01007387 */ /* 0x0001e80000100800 */
[----:B0-----:R0:W4:Y:S01]  /*18eb0*/  LDG.E.U16 R29, [R6.64] ;  /* 0x00000004061d7981 */ /* 0x001122000c1e1500 */
[----:B---3--:R-:W-:-:S04]  /*18ec0*/  IMAD.WIDE R10, R0, 0x2, R18 ;  /* 0x00000002000a7825 */ /* 0x008fc800078e0212 */
[C---:B--2---:R-:W-:Y:S01]  /*18ed0*/  IMAD.WIDE R4, R0.reuse, 0x2, R14 ;  /* 0x0000000200047825 */ /* 0x044fe200078e020e */
[----:B------:R1:W-:Y:S04]  /*18ee0*/  STL [R1+0x2a8], R28 ;  /* 0x0002a81c01007387 */ /* 0x0003e80000100800 */
[----:B------:R2:W-:Y:S04]  /*18ef0*/  STL [R1+0x2a4], R26 ;  /* 0x0002a41a01007387 */ /* 0x0005e80000100800 */
[----:B------:R-:W3:Y:S04]  /*18f00*/  LDL.64 R18, [R1+0x22d0] ;  /* 0x0022d00001127983 */ /* 0x000ee80000100a00 */
[----:B-1----:R1:W3:Y:S04]  /*18f10*/  LDG.E.U16 R28, [R8.64] ;  /* 0x00000004081c7981 */ /* 0x0022e8000c1e1500 */
[----:B--2---:R2:W3:Y:S04]  /*18f20*/  LDG.E.U16 R26, [R10.64] ;  /* 0x000000040a1a7981 */ /* 0x0044e8000c1e1500 */
[----:B----4-:R4:W-:Y:S01]  /*18f30*/  STL [R1+0x2a0], R27 ;  /* 0x0002a01b01007387 */ /* 0x0109e20000100800 */
[----:B--2---:R-:W-:-:S03]  /*18f40*/  IMAD.WIDE R10, R0, 0x2, R22 ;  /* 0x00000002000a7825 */ /* 0x004fc600078e0216 */
[----:B------:R3:W2:Y:S04]  /*18f50*/  LDG.E.U16 R23, [R4.64] ;  /* 0x0000000404177981 */ /* 0x0006a8000c1e1500 */
[----:B----4-:R4:W2:Y:S01]  /*18f60*/  LDG.E.U16 R27, [R12.64] ;  /* 0x000000040c1b7981 */ /* 0x0108a2000c1e1500 */
[----:B0-----:R-:W-:-:S03]  /*18f70*/  IMAD.WIDE R6, R0, 0x2, R24 ;  /* 0x0000000200067825 */ /* 0x001fc600078e0218 */
[----:B------:R0:W-:Y:S04]  /*18f80*/  STL [R1+0x29c], R17 ;  /* 0x00029c1101007387 */ /* 0x0001e80000100800 */
[----:B------:R-:W2:Y:S01]  /*18f90*/  LDL.64 R24, [R1+0x1dc8] ;  /* 0x001dc80001187983 */ /* 0x000ea20000100a00 */
[----:B-1----:R-:W-:-:S03]  /*18fa0*/  IMAD.WIDE R8, R0, 0x2, R2 ;  /* 0x0000000200087825 */ /* 0x002fc600078e0202 */
[----:B------:R-:W2:Y:S04]  /*18fb0*/  LDL.64 R14, [R1+0x22c0] ;  /* 0x0022c000010e7983 */ /* 0x000ea80000100a00 */
[----:B0-----:R-:W2:Y:S04]  /*18fc0*/  LDL.64 R16, [R1+0x22c8] ;  /* 0x0022c80001107983 */ /* 0x001ea80000100a00 */
        /* <DEDUP_REMOVED lines=10> */
[----:B--2---:R2:W-:Y:S04]  /*19070*/  STL [R1+0x28c], R27 ;  /* 0x00028c1b01007387 */ /* 0x0045e80000100800 */
[----:B------:R0:W-:Y:S01]  /*19080*/  STL [R1+0x288], R23 ;  /* 0x0002881701007387 */ /* 0x0001e20000100800 */
[----:B---3--:R-:W-:-:S03]  /*19090*/  IMAD.WIDE R10, R0, 0x2, R24 ;  /* 0x00000002000a7825 */ /* 0x008fc600078e0218 */
[----:B------:R-:W3:Y:S04]  /*190a0*/  LDL.64 R18, [R1+0x1dc0] ;  /* 0x001dc00001127983 */ /* 0x000ee80000100a00 */
[----:B--2---:R2:W3:Y:S01]  /*190b0*/  LDG.E.U16 R27, [R12.64] ;  /* 0x000000040c1b7981 */ /* 0x0044e2000c1e1500 */
[----:B0-----:R-:W-:-:S03]  /*190c0*/  IMAD.WIDE R6, R0, 0x2, R16 ;  /* 0x0000000200067825 */ /* 0x001fc600078e0210 */
[----:B------:R-:W3:Y:S04]  /*190d0*/  LDL.64 R22, [R1+0x22a8] ;  /* 0x0022a80001167983 */ /* 0x000ee80000100a00 */
[----:B------:R4:W3:Y:S04]  /*190e0*/  LDG.E.U16 R25, [R4.64] ;  /* 0x0000000404197981 */ /* 0x0008e8000c1e1500 */
[----:B------:R-:W3:Y:S01]  /*190f0*/  LDL.64 R16, [R1+0x22a0] ;  /* 0x0022a00001107983 */ /* 0x000ee20000100a00 */
[----:B-1----:R-:W-:-:S03]  /*19100*/  IMAD.WIDE R8, R0, 0x2, R14 ;  /* 0x0000000200087825 */ /* 0x002fc600078e020e */
        /* <DEDUP_REMOVED lines=10> */
[----:B---3--:R3:W-:Y:S01]  /*191b0*/  STL [R1+0x278], R27 ;  /* 0x0002781b01007387 */ /* 0x0087e20000100800 */
[----:B0-----:R-:W-:-:S03]  /*191c0*/  IMAD.WIDE R6, R0, 0x2, R22 ;  /* 0x0000000200067825 */ /* 0x001fc600078e0216 */
[----:B------:R0:W-:Y:S04]  /*191d0*/  STL [R1+0x274], R25 ;  /* 0x0002741901007387 */ /* 0x0001e80000100800 */
[----:B---3--:R3:W4:Y:S01]  /*191e0*/  LDG.E.U16 R27, [R12.64] ;  /* 0x000000040c1b7981 */ /* 0x008722000c1e1500 */
[----:B--2---:R-:W-:-:S03]  /*191f0*/  IMAD.WIDE R10, R0, 0x2, R16 ;  /* 0x00000002000a7825 */ /* 0x004fc600078e0210 */
[----:B------:R-:W2:Y:S04]  /*19200*/  LDL.64 R22, [R1+0x2280] ;  /* 0x0022800001167983 */ /* 0x000ea80000100a00 */
[----:B------:R4:W2:Y:S01]  /*19210*/  LDG.E.U16 R17, [R4.64] ;  /* 0x0000000404117981 */ /* 0x0008a2000c1e1500 */
[----:B-1----:R-:W-:-:S03]  /*19220*/  IMAD.WIDE R8, R0, 0x2, R18 ;  /* 0x0000000200087825 */ /* 0x002fc600078e0212 */
[----:B------:R-:W2:Y:S04]  /*19230*/  LDL.64 R20, [R1+0x2288] ;  /* 0x0022880001147983 */ /* 0x000ea80000100a00 */
[----:B0-----:R-:W2:Y:S04]  /*19240*/  LDL.64 R24, [R1+0x1db8] ;  /* 0x001db80001187983 */ /* 0x001ea80000100a00 */
        /* <DEDUP_REMOVED lines=9> */
[----:B---3--:R2:W3:Y:S04]  /*192e0*/  LDG.E.U16 R26, [R10.64] ;  /* 0x000000040a1a7981 */ /* 0x0084e8000c1e1500 */
[----:B------:R0:W-:Y:S01]  /*192f0*/  STL [R1+0x264], R27 ;  /* 0x0002641b01007387 */ /* 0x0001e20000100800 */
[----:B--2---:R-:W-:-:S03]  /*19300*/  IMAD.WIDE R10, R0, 0x2, R22 ;  /* 0x00000002000a7825 */ /* 0x004fc600078e0216 */
[----:B------:R4:W2:Y:S04]  /*19310*/  LDG.E.U16 R23, [R4.64] ;  /* 0x0000000404177981 */ /* 0x0008a8000c1e1500 */
[----:B0-----:R0:W2:Y:S01]  /*19320*/  LDG.E.U16 R27, [R12.64] ;  /* 0x000000040c1b7981 */ /* 0x0010a2000c1e1500 */
[----:B-1----:R-:W-:-:S03]  /*19330*/  IMAD.WIDE R8, R0, 0x2, R20 ;  /* 0x0000000200087825 */ /* 0x002fc600078e0214 */
[----:B------:R1:W-:Y:S01]  /*19340*/  STL [R1+0x260], R17 ;  /* 0x0002601101007387 */ /* 0x0003e20000100800 */
[----:B------:R-:W-:-:S03]  /*19350*/  IMAD.WIDE R6, R0, 0x2, R24 ;  /* 0x0000000200067825 */ /* 0x000fc600078e0218 */
[----:B------:R-:W2:Y:S04]  /*19360*/  LDL.64 R2, [R1+0x2268] ;  /* 0x0022680001027983 */ /* 0x000ea80000100a00 */
[----:B------:R-:W2:Y:S04]  /*19370*/  LDL.64 R20, [R1+0x1da8] ;  /* 0x001da80001147983 */ /* 0x000ea80000100a00 */
[----:B-1----:R-:W2:Y:S04]  /*19380*/  LDL.64 R16, [R1+0x2270] ;  /* 0x0022700001107983 */ /* 0x002ea80000100a00 */
[----:B------:R-:W2:Y:S04]  /*19390*/  LDL.64 R24, [R1+0x2260] ;  /* 0x0022600001187983 */ /* 0x000ea80000100a00 */
[----:B------:R1:W-:Y:S04]  /*193a0*/  STL [R1+0x25c], R29 ;  /* 0x00025c1d01007387 */ /* 0x0003e80000100800 */
[----:B-1----:R1:W2:Y:S01]  /*193b0*/  LDG.E.U16 R29, [R6.64] ;  /* 0x00000004061d7981 */ /* 0x0022a2000c1e1500 */
[----:B0-----:R-:W-:-:S04]  /*193c0*/  IMAD.WIDE R12, R0, 0x2, R18 ;  /* 0x00000002000c7825 */ /* 0x001fc800078e0212 */
[C---:B----4-:R-:W-:Y:S01]  /*193d0*/  IMAD.WIDE R4, R0.reuse, 0x2, R14 ;  /* 0x0000000200047825 */ /* 0x050fe200078e020e */
[----:B------:R0:W-:Y:S04]  /*193e0*/  STL [R1+0x258], R28 ;  /* 0x0002581c01007387 */ /* 0x0001e80000100800 */
[----:B------:R-:W4:Y:S04]  /*193f0*/  LDL.64 R18, [R1+0x2258] ;  /* 0x0022580001127983 */ /* 0x000f280000100a00 */
[----:B---3--:R3:W-:Y:S04]  /*19400*/  STL [R1+0x254], R26 ;  /* 0x0002541a01007387 */ /* 0x0087e80000100800 */
[----:B0-----:R0:W4:Y:S04]  /*19410*/  LDG.E.U16 R28, [R8.64] ;  /* 0x00000004081c7981 */ /* 0x001128000c1e1500 */
[----:B---3--:R3:W4:Y:S04]  /*19420*/  LDG.E.U16 R26, [R10.64] ;  /* 0x000000040a1a7981 */ /* 0x008728000c1e1500 */
[----:B--2---:R2:W-:Y:S04]  /*19430*/  STL [R1+0x250], R27 ;  /* 0x0002501b01007387 */ /* 0x0045e80000100800 */
[----:B------:R1:W-:Y:S01]  /*19440*/  STL [R1+0x24c], R23 ;  /* 0x00024c1701007387 */ /* 0x0003e20000100800 */
[----:B0-----:R-:W-:-:S03]  /*19450*/  IMAD.WIDE R8, R0, 0x2, R2 ;  /* 0x0000000200087825 */ /* 0x001fc600078e0202 */
[----:B------:R-:W4:Y:S04]  /*19460*/  LDL.64 R14, [R1+0x2248] ;  /* 0x00224800010e7983 */ /* 0x000f280000100a00 */
[----:B--2---:R0:W2:Y:S01]  /*19470*/  LDG.E.U16 R27, [R12.64] ;  /* 0x000000040c1b7981 */ /* 0x0040a2000c1e1500 */
[----:B-1----:R-:W-:-:S03]  /*19480*/  IMAD.WIDE R6, R0, 0x2, R16 ;  /* 0x0000000200067825 */ /* 0x002fc600078e0210 */
[----:B------:R-:W2:Y:S01]  /*19490*/  LDL.64 R22, [R1+0x2250] ;  /* 0x0022500001167983 */ /* 0x000ea20000100a00 */
[----:B---3--:R-:W-:-:S03]  /*194a0*/  IMAD.WIDE R10, R0, 0x2, R24 ;  /* 0x00000002000a7825 */ /* 0x008fc600078e0218 */
[----:B------:R-:W3:Y:S01]  /*194b0*/  LDL.64 R16, [R1+0x1da0] ;  /* 0x001da00001107983 */ /* 0x000ee20000100a00 */
[----:B0-----:R-:W-:-:S03]  /*194c0*/  IMAD.WIDE R12, R0, 0x2, R20 ;  /* 0x00000002000c7825 */ /* 0x001fc600078e0214 */
[----:B------:R4:W3:Y:S04]  /*194d0*/  LDG.E.U16 R21, [R4.64] ;  /* 0x0000000404157981 */ /* 0x0008e8000c1e1500 */
[----:B------:R0:W3:Y:S04]  /*194e0*/  LDG.E.U16 R25, [R8.64] ;  /* 0x0000000408197981 */ /* 0x0000e8000c1e1500 */
[----:B------:R-:W3:Y:S04]  /*194f0*/  LDL.64 R2, [R1+0x2240] ;  /* 0x0022400001027983 */ /* 0x000ee80000100a00 */
[----:B------:R1:W3:Y:S04]  /*19500*/  LDG.E.U16 R24, [R6.64] ;  /* 0x0000000406187981 */ /* 0x0002e8000c1e1500 */
[----:B------:R0:W-:Y:S04]  /*19510*/  STL [R1+0x248], R29 ;  /* 0x0002481d01007387 */ /* 0x0001e80000100800 */
[----:B0-----:R3:W3:Y:S01]  /*19520*/  LDG.E.U16 R29, [R10.64] ;  /* 0x000000040a1d7981 */ /* 0x0016e2000c1e1500 */
[----:B----4-:R-:W-:-:S06]  /*19530*/  IMAD.WIDE R4, R0, 0x2, R18 ;  /* 0x0000000200047825 */ /* 0x010fcc00078e0212 */
[----:B------:R-:W4:Y:S04]  /*19540*/  LDG.E.U16 R5, [R4.64] ;  /* 0x0000000404057981 */ /* 0x000f28000c1e1500 */
[----:B------:R0:W-:Y:S04]  /*19550*/  STL [R1+0x244], R28 ;  /* 0x0002441c01007387 */ /* 0x0001e80000100800 */
[----:B0-----:R0:W4:Y:S01]  /*19560*/  LDG.E.U16 R28, [R12.64] ;  /* 0x000000040c1c7981 */ /* 0x001122000c1e1500 */
[----:B------:R-:W-:-:S03]  /*19570*/  IMAD.WIDE R8, R0, 0x2, R14 ;  /* 0x0000000200087825 */ /* 0x000fc600078e020e */
[----:B--2---:R-:W-:Y:S01]  /*19580*/  STL [R1+0x23c], R27 ;  /* 0x00023c1b01007387 */ /* 0x004fe20000100800 */
[----:B-1----:R-:W-:-:S03]  /*19590*/  IMAD.WIDE R6, R0, 0x2, R22 ;  /* 0x0000000200067825 */ /* 0x002fc600078e0216 */
[----:B------:R1:W-:Y:S01]  /*195a0*/  STL [R1+0x240], R26 ;  /* 0x0002401a01007387 */ /* 0x0003e20000100800 */
[----:B---3--:R-:W-:-:S03]  /*195b0*/  IMAD.WIDE R10, R0, 0x2, R16 ;  /* 0x00000002000a7825 */ /* 0x008fc600078e0210 */
[----:B------:R-:W2:Y:S04]  /*195c0*/  LDG.E.U16 R9, [R8.64] ;  /* 0x0000000408097981 */ /* 0x000ea8000c1e1500 */
[----:B------:R-:W3:Y:S04]  /*195d0*/  LDG.E.U16 R7, [R6.64] ;  /* 0x0000000406077981 */ /* 0x000ee8000c1e1500 */
[----:B-1----:R-:W2:Y:S04]  /*195e0*/  LDL.64 R26, [R1+0x2238] ;  /* 0x00223800011a7983 */ /* 0x002ea80000100a00 */
[----:B------:R1:W-:Y:S04]  /*195f0*/  STL [R1+0x238], R21 ;  /* 0x0002381501007387 */ /* 0x0003e80000100800 */
[----:B------:R-:W2:Y:S04]  /*19600*/  LDL.64 R18, [R1+0x1d98] ;  /* 0x001d980001127983 */ /* 0x000ea80000100a00 */
[----:B-1----:R-:W2:Y:S04]  /*19610*/  LDL.64 R20, [R1+0x2230] ;  /* 0x0022300001147983 */ /* 0x002ea80000100a00 */
[----:B------:R-:W-:Y:S04]  /*19620*/  STL [R1+0x230], R25 ;  /* 0x0002301901007387 */ /* 0x000fe80000100800 */
[----:B------:R1:W-:Y:S04]  /*19630*/  STL [R1+0x234], R24 ;  /* 0x0002341801007387 */ /* 0x0003e80000100800 */
[----:B------:R-:W2:Y:S04]  /*19640*/  LDL.64 R14, [R1+0x2220] ;  /* 0x00222000010e7983 */ /* 0x000ea80000100a00 */
[----:B-1----:R-:W2:Y:S04]  /*19650*/  LDL.64 R24, [R1+0x2228] ;  /* 0x0022280001187983 */ /* 0x002ea80000100a00 */
[----:B------:R1:W-:Y:S01]  /*19660*/  STL [R1+0x22c], R29 ;  /* 0x00022c1d01007387 */ /* 0x0003e20000100800 */
[----:B0-----:R-:W-:-:S03]  /*19670*/  IMAD.WIDE R12, R0, 0x2, R2 ;  /* 0x00000002000c7825 */ /* 0x001fc600078e0202 */
[----:B------:R-:W2:Y:S04]  /*19680*/  LDL.64 R22, [R1+0x2218] ;  /* 0x0022180001167983 */ /* 0x000ea80000100a00 */
[----:B------:R-:W2:Y:S04]  /*19690*/  LDL.64 R16, [R1+0x1d90] ;  /* 0x001d900001107983 */ /* 0x000ea80000100a00 */
[----:B-1----:R-:W2:Y:S04]  /*196a0*/  LDG.E.U16 R29, [R10.64] ;  /* 0x000000040a1d7981 */ /* 0x002ea8000c1e1500 */
[----:B------:R-:W2:Y:S04]  /*196b0*/  LDL.64 R2, [R1+0x2210] ;  /* 0x0022100001027983 */ /* 0x000ea80000100a00 */
[----:B----4-:R0:W-:Y:S04]  /*196c0*/  STL [R1+0x228], R28 ;  /* 0x0002281c01007387 */ /* 0x0101e80000100800 */
[----:B------:R2:W-:Y:S04]  /*196d0*/  STL [R1+0x224], R5 ;  /* 0x0002240501007387 */ /* 0x0005e80000100800 */
[----:B0-----:R0:W4:Y:S04]  /*196e0*/  LDG.E.U16 R28, [R12.64] ;  /* 0x000000040c1c7981 */ /* 0x001128000c1e1500 */
[----:B---3--:R-:W-:Y:S01]  /*196f0*/  STL [R1+0x220], R7 ;  /* 0x0002200701007387 */ /* 0x008fe20000100800 */
[----:B--2---:R-:W-:-:S03]  /*19700*/  IMAD.WIDE R4, R0, 0x2, R26 ;  /* 0x0000000200047825 */ /* 0x004fc600078e021a */
[----:B------:R1:W-:Y:S02]  /*19710*/  STL [R1+0x21c], R9 ;  /* 0x00021c0901007387 */ /* 0x0003e40000100800 */
[C---:B-1----:R-:W-:Y:S02]  /*19720*/  IMAD.WIDE R8, R0.reuse, 0x2, R18 ;  /* 0x0000000200087825 */ /* 0x042fe400078e0212 */
[----:B------:R-:W2:Y:S02]  /*19730*/  LDL.64 R18, [R1+0x2200] ;  /* 0x0022000001127983 */ /* 0x000ea40000100a00 */
[C---:B------:R-:W-:Y:S02]  /*19740*/  IMAD.WIDE R6, R0.reuse, 0x2, R20 ;  /* 0x0000000200067825 */ /* 0x040fe400078e0214 */
[----:B------:R-:W3:Y:S04]  /*19750*/  LDL.64 R20, [R1+0x2208] ;  /* 0x0022080001147983 */ /* 0x000ee80000100a00 */
[----:B------:R1:W4:Y:S04]  /*19760*/  LDG.E.U16 R27, [R8.64] ;  /* 0x00000004081b7981 */ /* 0x000328000c1e1500 */
[----:B------:R0:W4:Y:S04]  /*19770*/  LDG.E.U16 R26, [R6.64] ;  /* 0x00000004061a7981 */ /* 0x000128000c1e1500 */
[----:B------:R0:W-:Y:S04]  /*19780*/  STL [R1+0x218], R29 ;  /* 0x0002181d01007387 */ /* 0x0001e80000100800 */
[----:B0-----:R0:W4:Y:S01]  /*19790*/  LDG.E.U16 R29, [R4.64] ;  /* 0x00000004041d7981 */ /* 0x001122000c1e1500 */
[----:B------:R-:W-:-:S03]  /*197a0*/  IMAD.WIDE R12, R0, 0x2, R14 ;  /* 0x00000002000c7825 */ /* 0x000fc600078e020e */
[----:B------:R-:W4:Y:S01]  /*197b0*/  LDL.64 R14, [R1+0x1d88] ;  /* 0x001d8800010e7983 */ /* 0x000f220000100a00 */
[----:B------:R-:W-:-:S03]  /*197c0*/  IMAD.WIDE R10, R0, 0x2, R24 ;  /* 0x00000002000a7825 */ /* 0x000fc600078e0218 */
[----:B------:R2:W4:Y:S01]  /*197d0*/  LDG.E.U16 R25, [R12.64] ;  /* 0x000000040c197981 */ /* 0x000522000c1e1500 */
[----:B------:R-:W-:-:S03]  /*197e0*/  IMAD.WIDE R6, R0, 0x2, R16 ;  /* 0x0000000200067825 */ /* 0x000fc600078e0210 */
[----:B------:R3:W4:Y:S01]  /*197f0*/  LDG.E.U16 R24, [R10.64] ;  /* 0x000000040a187981 */ /* 0x000722000c1e1500 */
[----:B0-----:R-:W-:-:S03]  /*19800*/  IMAD.WIDE R4, R0, 0x2, R22 ;  /* 0x0000000200047825 */ /* 0x001fc600078e0216 */
[----:B------:R-:W4:Y:S01]  /*19810*/  LDG.E.U16 R7, [R6.64] ;  /* 0x0000000406077981 */ /* 0x000f22000c1e1500 */
[----:B-1----:R-:W-:-:S06]  /*19820*/  IMAD.WIDE R8, R0, 0x2, R2 ;  /* 0x0000000200087825 */ /* 0x002fcc00078e0202 */
[----:B------:R-:W4:Y:S01]  /*19830*/  LDG.E.U16 R9, [R8.64] ;  /* 0x0000000408097981 */ /* 0x000f22000c1e1500 */
[----:B--2---:R-:W-:-:S03]  /*19840*/  IMAD.WIDE R12, R0, 0x2, R18 ;  /* 0x00000002000c7825 */ /* 0x004fc600078e0212 */
[----:B------:R0:W2:Y:S01]  /*19850*/  LDG.E.U16 R19, [R4.64] ;  /* 0x0000000404137981 */ /* 0x0000a2000c1e1500 */
[----:B---3--:R-:W-:-:S03]  /*19860*/  IMAD.WIDE R10, R0, 0x2, R20 ;  /* 0x00000002000a7825 */ /* 0x008fc600078e0214 */
[----:B------:R-:W3:Y:S04]  /*19870*/  LDG.E.U16 R13, [R12.64] ;  /* 0x000000040c0d7981 */ /* 0x000ee8000c1e1500 */
[----:B------:R-:W3:Y:S04]  /*19880*/  LDG.E.U16 R11, [R10.64] ;  /* 0x000000040a0b7981 */ /* 0x000ee8000c1e1500 */
[----:B----4-:R-:W-:Y:S04]  /*19890*/  STL [R1+0x210], R29 ;  /* 0x0002101d01007387 */ /* 0x010fe80000100800 */
[----:B------:R1:W-:Y:S04]  /*198a0*/  STL [R1+0x214], R28 ;  /* 0x0002141c01007387 */ /* 0x0003e80000100800 */
[----:B------:R-:W4:Y:S04]  /*198b0*/  LDL.64 R22, [R1+0x21f0] ;  /* 0x0021f00001167983 */ /* 0x000f280000100a00 */
[----:B------:R-:W4:Y:S04]  /*198c0*/  LDL.64 R16, [R1+0x21e8] ;  /* 0x0021e80001107983 */ /* 0x000f280000100a00 */
[----:B-1----:R-:W4:Y:S04]  /*198d0*/  LDL.64 R28, [R1+0x21f8] ;  /* 0x0021f800011c7983 */ /* 0x002f280000100a00 */
[----:B------:R-:W4:Y:S04]  /*198e0*/  LDL.64 R2, [R1+0x1d80] ;  /* 0x001d800001027983 */ /* 0x000f280000100a00 */
[----:B------:R-:W-:Y:S04]  /*198f0*/  STL [R1+0x208], R27 ;  /* 0x0002081b01007387 */ /* 0x000fe80000100800 */
[----:B------:R1:W-:Y:S01]  /*19900*/  STL [R1+0x20c], R26 ;  /* 0x00020c1a01007387 */ /* 0x0003e20000100800 */
[----:B0-----:R-:W-:-:S06]  /*19910*/  IMAD.WIDE R4, R0, 0x2, R14 ;  /* 0x0000000200047825 */ /* 0x001fcc00078e020e */
[----:B------:R-:W4:Y:S04]  /*19920*/  LDG.E.U16 R5, [R4.64] ;  /* 0x0000000404057981 */ /* 0x000f28000c1e1500 */
[----:B-1----:R-:W4:Y:S04]  /*19930*/  LDL.64 R26, [R1+0x21e0] ;  /* 0x0021e000011a7983 */ /* 0x002f280000100a00 */
[----:B------:R-:W-:Y:S04]  /*19940*/  STL [R1+0x200], R25 ;  /* 0x0002001901007387 */ /* 0x000fe80000100800 */
[----:B------:R0:W-:Y:S04]  /*19950*/  STL [R1+0x204], R24 ;  /* 0x0002041801007387 */ /* 0x0001e80000100800 */
[----:B------:R-:W4:Y:S04]  /*19960*/  LDL.64 R20, [R1+0x21d0] ;  /* 0x0021d00001147983 */ /* 0x000f280000100a00 */
[----:B0-----:R-:W4:Y:S04]  /*19970*/  LDL.64 R24, [R1+0x21d8] ;  /* 0x0021d80001187983 */ /* 0x001f280000100a00 */
[----:B--2---:R0:W-:Y:S04]  /*19980*/  STL [R1+0x1fc], R19 ;  /* 0x0001fc1301007387 */ /* 0x0041e80000100800 */
[----:B------:R-:W2:Y:S04]  /*19990*/  LDL.64 R14, [R1+0x21c8] ;  /* 0x0021c800010e7983 */ /* 0x000ea80000100a00 */
[----:B0-----:R-:W2:Y:S04]  /*199a0*/  LDL.64 R18, [R1+0x1d78] ;  /* 0x001d780001127983 */ /* 0x001ea80000100a00 */
[----:B------:R4:W-:Y:S04]  /*199b0*/  STL [R1+0x1f8], R7 ;  /* 0x0001f80701007387 */ /* 0x0009e80000100800 */
[----:B------:R0:W-:Y:S04]  /*199c0*/  STL [R1+0x1f4], R9 ;  /* 0x0001f40901007387 */ /* 0x0001e80000100800 */
[----:B---3--:R1:W-:Y:S04]  /*199d0*/  STL [R1+0x1f0], R11 ;  /* 0x0001f00b01007387 */ /* 0x0083e80000100800 */
[----:B------:R3:W-:Y:S01]  /*199e0*/  STL [R1+0x1ec], R13 ;  /* 0x0001ec0d01007387 */ /* 0x0007e20000100800 */
[----:B----4-:R-:W-:-:S06]  /*199f0*/  IMAD.WIDE R6, R0, 0x2, R28 ;  /* 0x0000000200067825 */ /* 0x010fcc00078e021c */
[----:B------:R-:W4:Y:S01]  /*19a00*/  LDG.E.U16 R7, [R6.64] ;  /* 0x0000000406077981 */ /* 0x000f22000c1e1500 */
[----:B0-----:R-:W-:-:S03]  /*19a10*/  IMAD.WIDE R8, R0, 0x2, R22 ;  /* 0x0000000200087825 */ /* 0x001fc600078e0216 */
[----:B------:R-:W4:Y:S01]  /*19a20*/  LDL.64 R22, [R1+0x21b8] ;  /* 0x0021b80001167983 */ /* 0x000f220000100a00 */
[----:B-1----:R-:W-:-:S03]  /*19a30*/  IMAD.WIDE R10, R0, 0x2, R16 ;  /* 0x00000002000a7825 */ /* 0x002fc600078e0210 */
[----:B------:R-:W4:Y:S01]  /*19a40*/  LDG.E.U16 R9, [R8.64] ;  /* 0x0000000408097981 */ /* 0x000f22000c1e1500 */
[----:B---3--:R-:W-:-:S03]  /*19a50*/  IMAD.WIDE R12, R0, 0x2, R2 ;  /* 0x00000002000c7825 */ /* 0x008fc600078e0202 */
[----:B------:R0:W3:Y:S04]  /*19a60*/  LDG.E.U16 R29, [R10.64] ;  /* 0x000000040a1d7981 */ /* 0x0000e8000c1e1500 */
[----:B------:R2:W3:Y:S04]  /*19a70*/  LDG.E.U16 R28, [R12.64] ;  /* 0x000000040c1c7981 */ /* 0x0004e8000c1e1500 */
[----:B------:R-:W3:Y:S04]  /*19a80*/  LDL.64 R2, [R1+0x21c0] ;  /* 0x0021c00001027983 */ /* 0x000ee80000100a00 */
[----:B------:R-:W3:Y:S04]  /*19a90*/  LDL.64 R16, [R1+0x1d70] ;  /* 0x001d700001107983 */ /* 0x000ee80000100a00 */
[----:B------:R1:W-:Y:S02]  /*19aa0*/  STL [R1+0x1e8], R5 ;  /* 0x0001e80501007387 */ /* 0x0003e40000100800 */
[----:B-1----:R-:W-:-:S04]  /*19ab0*/  IMAD.WIDE R4, R0, 0x2, R26 ;  /* 0x0000000200047825 */ /* 0x002fc800078e021a */
[----:B--2---:R-:W-:-:S05]  /*19ac0*/  IMAD.WIDE R12, R0, 0x2, R14 ;  /* 0x00000002000c7825 */ /* 0x004fca00078e020e */
[----:B------:R1:W2:Y:S01]  /*19ad0*/  LDG.E.U16 R26, [R12.64] ;  /* 0x000000040c1a7981 */ /* 0x0002a2000c1e1500 */
[----:B0-----:R-:W-:-:S05]  /*19ae0*/  IMAD.WIDE R10, R0, 0x2, R18 ;  /* 0x00000002000a7825 */ /* 0x001fca00078e0212 */
[----:B------:R0:W2:Y:S04]  /*19af0*/  LDG.E.U16 R27, [R10.64] ;  /* 0x000000040a1b7981 */ /* 0x0000a8000c1e1500 */
[----:B----4-:R4:W-:Y:S02]  /*19b00*/  STL [R1+0x1e4], R7 ;  /* 0x0001e40701007387 */ /* 0x0109e40000100800 */
[C---:B----4-:R-:W-:Y:S02]  /*19b10*/  IMAD.WIDE R6, R0.reuse, 0x2, R24 ;  /* 0x0000000200067825 */ /* 0x050fe400078e0218 */
[----:B------:R4:W2:Y:S04]  /*19b20*/  LDG.E.U16 R24, [R4.64] ;  /* 0x0000000404187981 */ /* 0x0008a8000c1e1500 */
[----:B------:R0:W-:Y:S04]  /*19b30*/  STL [R1+0x1e0], R9 ;  /* 0x0001e00901007387 */ /* 0x0001e80000100800 */
[----:B------:R-:W2:Y:S01]  /*19b40*/  LDL.64 R14, [R1+0x21a8] ;  /* 0x0021a800010e7983 */ /* 0x000ea20000100a00 */
[----:B0-----:R-:W-:-:S03]  /*19b50*/  IMAD.WIDE R8, R0, 0x2, R20 ;  /* 0x0000000200087825 */ /* 0x001fc600078e0214 */
[----:B------:R-:W2:Y:S04]  /*19b60*/  LDL.64 R20, [R1+0x21b0] ;  /* 0x0021b00001147983 */ /* 0x000ea80000100a00 */
[----:B---3--:R0:W-:Y:S04]  /*19b70*/  STL [R1+0x1dc], R29 ;  /* 0x0001dc1d01007387 */ /* 0x0081e80000100800 */
[----:B------:R3:W-:Y:S04]  /*19b80*/  STL [R1+0x1d8], R28 ;  /* 0x0001d81c01007387 */ /* 0x0007e80000100800 */
[----:B------:R-:W2:Y:S04]  /*19b90*/  LDL.64 R18, [R1+0x21a0] ;  /* 0x0021a00001127983 */ /* 0x000ea80000100a00 */
[----:B0-----:R0:W2:Y:S04]  /*19ba0*/  LDG.E.U16 R29, [R6.64] ;  /* 0x00000004061d7981 */ /* 0x0010a8000c1e1500 */
[----:B---3--:R3:W2:Y:S04]  /*19bb0*/  LDG.E.U16 R28, [R8.64] ;  /* 0x00000004081c7981 */ /* 0x0086a8000c1e1500 */
[----:B-1----:R-:W2:Y:S01]  /*19bc0*/  LDL.64 R12, [R1+0x2198] ;  /* 0x00219800010c7983 */ /* 0x002ea20000100a00 */
[----:B---3--:R-:W-:-:S03]  /*19bd0*/  IMAD.WIDE R8, R0, 0x2, R2 ;  /* 0x0000000200087825 */ /* 0x008fc600078e0202 */
[----:B------:R-:W3:Y:S01]  /*19be0*/  LDL.64 R2, [R1+0x1d68] ;  /* 0x001d680001027983 */ /* 0x000ee20000100a00 */
[----:B----4-:R-:W-:-:S03]  /*19bf0*/  IMAD.WIDE R4, R0, 0x2, R16 ;  /* 0x0000000200047825 */ /* 0x010fc600078e0210 */
[----:B------:R1:W4:Y:S01]  /*19c00*/  LDG.E.U16 R25, [R8.64] ;  /* 0x0000000408197981 */ /* 0x000322000c1e1500 */
[----:B0-----:R-:W-:-:S03]  /*19c10*/  IMAD.WIDE R6, R0, 0x2, R22 ;  /* 0x0000000200067825 */ /* 0x001fc600078e0216 */
[----:B------:R0:W3:Y:S04]  /*19c20*/  LDG.E.U16 R23, [R4.64] ;  /* 0x0000000404177981 */ /* 0x0000e8000c1e1500 */
[----:B--2---:R2:W-:Y:S04]  /*19c30*/  STL [R1+0x1d4], R24 ;  /* 0x0001d41801007387 */ /* 0x0045e80000100800 */
[----:B------:R-:W4:Y:S04]  /*19c40*/  LDL.64 R16, [R1+0x2190] ;  /* 0x0021900001107983 */ /* 0x000f280000100a00 */
[----:B------:R-:W4:Y:S01]  /*19c50*/  LDL.64 R10, [R1+0x2188] ;  /* 0x00218800010a7983 */ /* 0x000f220000100a00 */
[----:B0-----:R-:W-:-:S03]  /*19c60*/  IMAD.WIDE R4, R0, 0x2, R14 ;  /* 0x0000000200047825 */ /* 0x001fc600078e020e */
[----:B--2---:R0:W2:Y:S04]  /*19c70*/  LDG.E.U16 R24, [R6.64] ;  /* 0x0000000406187981 */ /* 0x0040a8000c1e1500 */
[----:B------:R0:W2:Y:S04]  /*19c80*/  LDG.E.U16 R22, [R4.64] ;  /* 0x0000000404167981 */ /* 0x0000a8000c1e1500 */
[----:B------:R-:W-:Y:S04]  /*19c90*/  STL [R1+0x1d0], R29 ;  /* 0x0001d01d01007387 */ /* 0x000fe80000100800 */
[----:B------:R-:W2:Y:S01]  /*19ca0*/  LDL.64 R14, [R1+0x1d60] ;  /* 0x001d6000010e7983 */ /* 0x000ea20000100a00 */
[----:B0-----:R-:W-:-:S03]  /*19cb0*/  IMAD.WIDE R4, R0, 0x2, R18 ;  /* 0x0000000200047825 */ /* 0x001fc600078e0212 */
[----:B-1----:R-:W2:Y:S04]  /*19cc0*/  LDL.64 R8, [R1+0x2180] ;  /* 0x0021800001087983 */ /* 0x002ea80000100a00 */
[----:B------:R0:W-:Y:S04]  /*19cd0*/  STL [R1+0x1cc], R28 ;  /* 0x0001cc1c01007387 */ /* 0x0001e80000100800 */
[----:B0-----:R3:W2:Y:S02]  /*19ce0*/  LDG.E.U16 R28, [R4.64] ;  /* 0x00000004041c7981 */ /* 0x0016a4000c1e1500 */
[----:B---3--:R-:W-:-:S02]  /*19cf0*/  IMAD.WIDE R4, R0, 0x2, R2 ;  /* 0x0000000200047825 */ /* 0x008fc400078e0202 */
[----:B------:R-:W3:Y:S04]  /*19d00*/  LDL.64 R2, [R1+0x2178] ;  /* 0x0021780001027983 */ /* 0x000ee80000100a00 */
[----:B------:R0:W-:Y:S04]  /*19d10*/  STL [R1+0x1c8], R27 ;  /* 0x0001c81b01007387 */ /* 0x0001e80000100800 */
[----:B0-----:R0:W3:Y:S02]  /*19d20*/  LDG.E.U16 R27, [R4.64] ;  /* 0x00000004041b7981 */ /* 0x0010e4000c1e1500 */
[----:B0-----:R-:W-:-:S02]  /*19d30*/  IMAD.WIDE R4, R0, 0x2, R12 ;  /* 0x0000000200047825 */ /* 0x001fc400078e020c */
[----:B------:R-:W3:Y:S02]  /*19d40*/  LDL.64 R12, [R1+0x2170] ;  /* 0x00217000010c7983 */ /* 0x000ee40000100a00 */
[C---:B------:R-:W-:Y:S02]  /*19d50*/  IMAD.WIDE R6, R0.reuse, 0x2, R20 ;  /* 0x0000000200067825 */ /* 0x040fe400078e0214 */
[----:B------:R4:W3:Y:S04]  /*19d60*/  LDG.E.U16 R21, [R4.64] ;  /* 0x0000000404157981 */ /* 0x0008e8000c1e1500 */
[----:B------:R0:W3:Y:S04]  /*19d70*/  LDG.E.U16 R29, [R6.64] ;  /* 0x00000004061d7981 */ /* 0x0000e8000c1e1500 */
[----:B0-----:R-:W3:Y:S01]  /*19d80*/  LDL.64 R6, [R1+0x1d58] ;  /* 0x001d580001067983 */ /* 0x001ee20000100a00 */
[----:B----4-:R-:W-:-:S05]  /*19d90*/  IMAD.WIDE R4, R0, 0x2, R16 ;  /* 0x0000000200047825 */ /* 0x010fca00078e0210 */
[----:B------:R0:W4:Y:S02]  /*19da0*/  LDG.E.U16 R18, [R4.64] ;  /* 0x0000000404127981 */ /* 0x000124000c1e1500 */
[C---:B0-----:R-:W-:Y:S02]  /*19db0*/  IMAD.WIDE R4, R0.reuse, 0x2, R10 ;  /* 0x0000000200047825 */ /* 0x041fe400078e020a */
[----:B------:R-:W4:Y:S04]  /*19dc0*/  LDL.64 R10, [R1+0x2168] ;  /* 0x00216800010a7983 */ /* 0x000f280000100a00 */
[----:B------:R0:W-:Y:S04]  /*19dd0*/  STL [R1+0x1c4], R26 ;  /* 0x0001c41a01007387 */ /* 0x0001e80000100800 */
[----:B0-----:R2:W4:Y:S02]  /*19de0*/  LDG.E.U16 R26, [R4.64] ;  /* 0x00000004041a7981 */ /* 0x001524000c1e1500 */
[----:B--2---:R-:W-:-:S02]  /*19df0*/  IMAD.WIDE R4, R0, 0x2, R14 ;  /* 0x0000000200047825 */ /* 0x004fc400078e020e */
[----:B------:R-:W2:Y:S04]  /*19e00*/  LDL.64 R14, [R1+0x2160] ;  /* 0x00216000010e7983 */ /* 0x000ea80000100a00 */
[----:B------:R0:W-:Y:S04]  /*19e10*/  STL [R1+0x1c0], R25 ;  /* 0x0001c01901007387 */ /* 0x0001e80000100800 */
[----:B0-----:R0:W2:Y:S02]  /*19e20*/  LDG.E.U16 R25, [R4.64] ;  /* 0x0000000404197981 */ /* 0x0010a4000c1e1500 */
[----:B0-----:R-:W-:-:S02]  /*19e30*/  IMAD.WIDE R4, R0, 0x2, R8 ;  /* 0x0000000200047825 */ /* 0x001fc400078e0208 */
[----:B------:R-:W2:Y:S04]  /*19e40*/  LDL.64 R8, [R1+0x2158] ;  /* 0x0021580001087983 */ /* 0x000ea80000100a00 */
[----:B------:R0:W-:Y:S04]  /*19e50*/  STL [R1+0x1bc], R24 ;  /* 0x0001bc1801007387 */ /* 0x0001e80000100800 */
[----:B0-----:R3:W2:Y:S02]  /*19e60*/  LDG.E.U16 R24, [R4.64] ;  /* 0x0000000404187981 */ /* 0x0016a4000c1e1500 */
[----:B---3--:R-:W-:-:S02]  /*19e70*/  IMAD.WIDE R4, R0, 0x2, R2 ;  /* 0x0000000200047825 */ /* 0x008fc400078e0202 */
[----:B------:R-:W3:Y:S04]  /*19e80*/  LDL.64 R2, [R1+0x1d50] ;  /* 0x001d500001027983 */ /* 0x000ee80000100a00 */
[----:B------:R0:W3:Y:S04]  /*19e90*/  LDG.E.U16 R20, [R4.64] ;  /* 0x0000000404147981 */ /* 0x0000e8000c1e1500 */
[----:B------:R1:W-:Y:S01]  /*19ea0*/  STL [R1+0x1b8], R23 ;  /* 0x0001b81701007387 */ /* 0x0003e20000100800 */
[----:B0-----:R-:W-:-:S03]  /*19eb0*/  IMAD.WIDE R4, R0, 0x2, R12 ;  /* 0x0000000200047825 */ /* 0x001fc600078e020c */
[----:B------:R-:W3:Y:S04]  /*19ec0*/  LDL.64 R12, [R1+0x2150] ;  /* 0x00215000010c7983 */ /* 0x000ee80000100a00 */
[----:B-1----:R0:W3:Y:S04]  /*19ed0*/  LDG.E.U16 R23, [R4.64] ;  /* 0x0000000404177981 */ /* 0x0020e8000c1e1500 */
[----:B------:R-:W-:Y:S01]  /*19ee0*/  STL [R1+0x1b4], R29 ;  /* 0x0001b41d01007387 */ /* 0x000fe20000100800 */
[----:B0-----:R-:W-:-:S03]  /*19ef0*/  IMAD.WIDE R4, R0, 0x2, R6 ;  /* 0x0000000200047825 */ /* 0x001fc600078e0206 */
[----:B------:R-:W3:Y:S04]  /*19f00*/  LDL.64 R6, [R1+0x2148] ;  /* 0x0021480001067983 */ /* 0x000ee80000100a00 */
[----:B------:R4:W3:Y:S04]  /*19f10*/  LDG.E.U16 R19, [R4.64] ;  /* 0x0000000404137981 */ /* 0x0008e8000c1e1500 */
[----:B------:R0:W-:Y:S01]  /*19f20*/  STL [R1+0x1b0], R22 ;  /* 0x0001b01601007387 */ /* 0x0001e20000100800 */
[----:B----4-:R-:W-:-:S03]  /*19f30*/  IMAD.WIDE R4, R0, 0x2, R10 ;  /* 0x0000000200047825 */ /* 0x010fc600078e020a */
[----:B------:R-:W4:Y:S04]  /*19f40*/  LDL.64 R10, [R1+0x2140] ;  /* 0x00214000010a7983 */ /* 0x000f280000100a00 */
[----:B0-----:R2:W4:Y:S04]  /*19f50*/  LDG.E.U16 R22, [R4.64] ;  /* 0x0000000404167981 */ /* 0x001528000c1e1500 */
[----:B------:R-:W-:Y:S01]  /*19f60*/  STL [R1+0x1ac], R28 ;  /* 0x0001ac1c01007387 */ /* 0x000fe20000100800 */
[----:B--2---:R-:W-:-:S03]  /*19f70*/  IMAD.WIDE R4, R0, 0x2, R14 ;  /* 0x0000000200047825 */ /* 0x004fc600078e020e */
[----:B------:R-:W2:Y:S04]  /*19f80*/  LDL.64 R14, [R1+0x1d48] ;  /* 0x001d4800010e7983 */ /* 0x000ea80000100a00 */
[----:B------:R0:W2:Y:S04]  /*19f90*/  LDG.E.U16 R17, [R4.64] ;  /* 0x0000000404117981 */ /* 0x0000a8000c1e1500 */
[----:B------:R-:W-:Y:S01]  /*19fa0*/  STL [R1+0x1a8], R27 ;  /* 0x0001a81b01007387 */ /* 0x000fe20000100800 */
[----:B0-----:R-:W-:-:S03]  /*19fb0*/  IMAD.WIDE R4, R0, 0x2, R8 ;  /* 0x0000000200047825 */ /* 0x001fc600078e0208 */
[----:B------:R-:W2:Y:S04]  /*19fc0*/  LDL.64 R8, [R1+0x2138] ;  /* 0x0021380001087983 */ /* 0x000ea80000100a00 */
[----:B------:R3:W2:Y:S04]  /*19fd0*/  LDG.E.U16 R16, [R4.64] ;  /* 0x0000000404107981 */ /* 0x0006a8000c1e1500 */
[----:B------:R0:W-:Y:S01]  /*19fe0*/  STL [R1+0x1a4], R21 ;  /* 0x0001a41501007387 */ /* 0x0001e20000100800 */
[----:B---3--:R-:W-:-:S03]  /*19ff0*/  IMAD.WIDE R4, R0, 0x2, R2 ;  /* 0x0000000200047825 */ /* 0x008fc600078e0202 */
[----:B------:R-:W3:Y:S04]  /*1a000*/  LDL.64 R2, [R1+0x2130] ;  /* 0x0021300001027983 */ /* 0x000ee80000100a00 */
[----:B0-----:R0:W3:Y:S04]  /*1a010*/  LDG.E.U16 R21, [R4.64] ;  /* 0x0000000404157981 */ /* 0x0010e8000c1e1500 */
[----:B------:R1:W-:Y:S01]  /*1a020*/  STL [R1+0x1a0], R18 ;  /* 0x0001a01201007387 */ /* 0x0003e20000100800 */
[----:B0-----:R-:W-:-:S03]  /*1a030*/  IMAD.WIDE R4, R0, 0x2, R12 ;  /* 0x0000000200047825 */ /* 0x001fc600078e020c */
[----:B------:R-:W3:Y:S04]  /*1a040*/  LDL.64 R12, [R1+0x2128] ;  /* 0x00212800010c7983 */ /* 0x000ee80000100a00 */
[----:B-1----:R0:W3:Y:S04]  /*1a050*/  LDG.E.U16 R18, [R4.64] ;  /* 0x0000000404127981 */ /* 0x0020e8000c1e1500 */
[----:B------:R1:W-:Y:S01]  /*1a060*/  STL [R1+0x19c], R26 ;  /* 0x00019c1a01007387 */ /* 0x0003e20000100800 */
[----:B0-----:R-:W-:-:S03]  /*1a070*/  IMAD.WIDE R4, R0, 0x2, R6 ;  /* 0x0000000200047825 */ /* 0x001fc600078e0206 */
[----:B------:R-:W3:Y:S04]  /*1a080*/  LDL.64 R6, [R1+0x1d40] ;  /* 0x001d400001067983 */ /* 0x000ee80000100a00 */
[----:B-1----:R4:W3:Y:S04]  /*1a090*/  LDG.E.U16 R26, [R4.64] ;  /* 0x00000004041a7981 */ /* 0x0028e8000c1e1500 */
[----:B------:R0:W-:Y:S01]  /*1a0a0*/  STL [R1+0x198], R25 ;  /* 0x0001981901007387 */ /* 0x0001e20000100800 */
[----:B----4-:R-:W-:-:S03]  /*1a0b0*/  IMAD.WIDE R4, R0, 0x2, R10 ;  /* 0x0000000200047825 */ /* 0x010fc600078e020a */
[----:B------:R-:W4:Y:S04]  /*1a0c0*/  LDL.64 R10, [R1+0x2120] ;  /* 0x00212000010a7983 */ /* 0x000f280000100a00 */
[----:B0-----:R2:W4:Y:S04]  /*1a0d0*/  LDG.E.U16 R25, [R4.64] ;  /* 0x0000000404197981 */ /* 0x001528000c1e1500 */
[----:B------:R0:W-:Y:S01]  /*1a0e0*/  STL [R1+0x194], R24 ;  /* 0x0001941801007387 */ /* 0x0001e20000100800 */
[----:B--2---:R-:W-:-:S03]  /*1a0f0*/  IMAD.WIDE R4, R0, 0x2, R14 ;  /* 0x0000000200047825 */ /* 0x004fc600078e020e */
[----:B------:R-:W2:Y:S04]  /*1a100*/  LDL.64 R14, [R1+0x2118] ;  /* 0x00211800010e7983 */ /* 0x000ea80000100a00 */
[----:B0-----:R0:W2:Y:S04]  /*1a110*/  LDG.E.U16 R24, [R4.64] ;  /* 0x0000000404187981 */ /* 0x0010a8000c1e1500 */
[----:B------:R1:W-:Y:S01]  /*1a120*/  STL [R1+0x190], R20 ;  /* 0x0001901401007387 */ /* 0x0003e20000100800 */
[----:B0-----:R-:W-:-:S03]  /*1a130*/  IMAD.WIDE R4, R0, 0x2, R8 ;  /* 0x0000000200047825 */ /* 0x001fc600078e0208 */
[----:B------:R-:W2:Y:S04]  /*1a140*/  LDL.64 R8, [R1+0x2110] ;  /* 0x0021100001087983 */ /* 0x000ea80000100a00 */
[----:B-1----:R3:W2:Y:S04]  /*1a150*/  LDG.E.U16 R20, [R4.64] ;  /* 0x0000000404147981 */ /* 0x0026a8000c1e1500 */
        /* <DEDUP_REMOVED lines=251> */
[----:B------:R4:W3:Y:S04]  /*1b110*/  LDG.E.U16 R28, [R4.64] ;  /* 0x00000004041c7981 */ /* 0x0008e8000c1e1500 */
[----:B------:R-:W-:Y:S01]  /*1b120*/  STL [R1+0x90], R25 ;  /* 0x0000901901007387 */ /* 0x000fe20000100800 */
[----:B----4-:R-:W-:-:S03]  /*1b130*/  IMAD.WIDE R4, R0, 0x2, R10 ;  /* 0x0000000200047825 */ /* 0x010fc600078e020a */
[----:B------:R-:W4:Y:S04]  /*1b140*/  LDL.64 R10, [R1+0x1c00] ;  /* 0x001c0000010a7983 */ /* 0x000f280000100a00 */
[----:B------:R2:W4:Y:S04]  /*1b150*/  LDG.E.U16 R27, [R4.64] ;  /* 0x00000004041b7981 */ /* 0x000528000c1e1500 */
[----:B------:R-:W-:Y:S01]  /*1b160*/  STL [R1+0x8c], R24 ;  /* 0x00008c1801007387 */ /* 0x000fe20000100800 */
[----:B--2---:R-:W-:-:S03]  /*1b170*/  IMAD.WIDE R4, R0, 0x2, R14 ;  /* 0x0000000200047825 */ /* 0x004fc600078e020e */
[----:B------:R-:W2:Y:S04]  /*1b180*/  LDL.64 R14, [R1+0x1bf8] ;  /* 0x001bf800010e7983 */ /* 0x000ea80000100a00 */
[----:B-1----:R0:W2:Y:S04]  /*1b190*/  LDG.E.U16 R26, [R4.64] ;  /* 0x00000004041a7981 */ /* 0x0020a8000c1e1500 */
[----:B------:R1:W-:Y:S01]  /*1b1a0*/  STL [R1+0x88], R20 ;  /* 0x0000881401007387 */ /* 0x0003e20000100800 */
[----:B0-----:R-:W-:-:S03]  /*1b1b0*/  IMAD.WIDE R4, R0, 0x2, R8 ;  /* 0x0000000200047825 */ /* 0x001fc600078e0208 */
[----:B------:R-:W2:Y:S04]  /*1b1c0*/  LDL.64 R8, [R1+0x1b90] ;  /* 0x001b900001087983 */ /* 0x000ea80000100a00 */
[----:B-1----:R3:W2:Y:S04]  /*1b1d0*/  LDG.E.U16 R20, [R4.64] ;  /* 0x0000000404147981 */ /* 0x0026a8000c1e1500 */
[----:B------:R-:W-:Y:S01]  /*1b1e0*/  STL [R1+0x84], R23 ;  /* 0x0000841701007387 */ /* 0x000fe20000100800 */
[----:B---3--:R-:W-:-:S03]  /*1b1f0*/  IMAD.WIDE R4, R0, 0x2, R2 ;  /* 0x0000000200047825 */ /* 0x008fc600078e0202 */
[----:B------:R-:W3:Y:S04]  /*1b200*/  LDL.64 R2, [R1+0x1b88] ;  /* 0x001b880001027983 */ /* 0x000ee80000100a00 */
[----:B------:R0:W3:Y:S04]  /*1b210*/  LDG.E.U16 R24, [R4.64] ;  /* 0x0000000404187981 */ /* 0x0000e8000c1e1500 */
        /* <DEDUP_REMOVED lines=8> */
[----:B------:R-:W-:Y:S01]  /*1b2a0*/  STL [R1+0x78], R17 ;  /* 0x0000781101007387 */ /* 0x000fe20000100800 */
[----:B----4-:R-:W-:-:S03]  /*1b2b0*/  IMAD.WIDE R4, R0, 0x2, R10 ;  /* 0x0000000200047825 */ /* 0x010fc600078e020a */
[----:B------:R-:W4:Y:S04]  /*1b2c0*/  LDL.64 R10, [R1+0x1bf0] ;  /* 0x001bf000010a7983 */ /* 0x000f280000100a00 */
[----:B------:R2:W4:Y:S04]  /*1b2d0*/  LDG.E.U16 R25, [R4.64] ;  /* 0x0000000404197981 */ /* 0x000528000c1e1500 */
[----:B------:R0:W-:Y:S04]  /*1b2e0*/  STL [R1+0x74], R16 ;  /* 0x0000741001007387 */ /* 0x0001e80000100800 */
[----:B0-----:R-:W4:Y:S01]  /*1b2f0*/  LDL.64 R16, [R1+0x1be8] ;  /* 0x001be80001107983 */ /* 0x001f220000100a00 */
[----:B--2---:R-:W-:-:S03]  /*1b300*/  IMAD.WIDE R4, R0, 0x2, R14 ;  /* 0x0000000200047825 */ /* 0x004fc600078e020e */
[----:B------:R0:W-:Y:S04]  /*1b310*/  STL [R1+0x70], R21 ;  /* 0x0000701501007387 */ /* 0x0001e80000100800 */
[----:B------:R1:W2:Y:S02]  /*1b320*/  LDG.E.U16 R23, [R4.64] ;  /* 0x0000000404177981 */ /* 0x0002a4000c1e1500 */
[C---:B-1----:R-:W-:Y:S02]  /*1b330*/  IMAD.WIDE R4, R0.reuse, 0x2, R8 ;  /* 0x0000000200047825 */ /* 0x042fe400078e0208 */
[----:B------:R-:W2:Y:S04]  /*1b340*/  LDL.64 R8, [R1+0x1be0] ;  /* 0x001be00001087983 */ /* 0x000ea80000100a00 */
[----:B0-----:R3:W2:Y:S04]  /*1b350*/  LDG.E.U16 R21, [R4.64] ;  /* 0x0000000404157981 */ /* 0x0016a8000c1e1500 */
[----:B------:R0:W-:Y:S01]  /*1b360*/  STL [R1+0x6c], R18 ;  /* 0x00006c1201007387 */ /* 0x0001e20000100800 */
[----:B---3--:R-:W-:-:S03]  /*1b370*/  IMAD.WIDE R4, R0, 0x2, R2 ;  /* 0x0000000200047825 */ /* 0x008fc600078e0202 */
[----:B------:R-:W3:Y:S04]  /*1b380*/  LDL.64 R2, [R1+0x1bd8] ;  /* 0x001bd80001027983 */ /* 0x000ee80000100a00 */
[----:B------:R1:W-:Y:S04]  /*1b390*/  STL [R1+0x68], R28 ;  /* 0x0000681c01007387 */ /* 0x0003e80000100800 */
        /* <DEDUP_REMOVED lines=10> */
[----:B------:R0:W-:Y:S01]  /*1b440*/  STL [R1+0x5c], R20 ;  /* 0x00005c1401007387 */ /* 0x0001e20000100800 */
[----:B----4-:R-:W-:-:S03]  /*1b450*/  IMAD.WIDE R4, R0, 0x2, R10 ;  /* 0x0000000200047825 */ /* 0x010fc600078e020a */
[----:B------:R-:W4:Y:S04]  /*1b460*/  LDL.64 R10, [R1+0x1b70] ;  /* 0x001b7000010a7983 */ /* 0x000f280000100a00 */
[----:B-1----:R1:W4:Y:S04]  /*1b470*/  LDG.E.U16 R26, [R4.64] ;  /* 0x00000004041a7981 */ /* 0x002328000c1e1500 */
[----:B------:R0:W-:Y:S01]  /*1b480*/  STL [R1+0x58], R24 ;  /* 0x0000581801007387 */ /* 0x0001e20000100800 */
[----:B-1----:R-:W-:-:S05]  /*1b490*/  IMAD.WIDE R4, R0, 0x2, R16 ;  /* 0x0000000200047825 */ /* 0x002fca00078e0210 */
[----:B0-----:R2:W4:Y:S02]  /*1b4a0*/  LDG.E.U16 R20, [R4.64] ;  /* 0x0000000404147981 */ /* 0x001524000c1e1500 */
[C---:B--2---:R-:W-:Y:S02]  /*1b4b0*/  IMAD.WIDE R4, R0.reuse, 0x2, R8 ;  /* 0x0000000200047825 */ /* 0x044fe400078e0208 */
[----:B------:R-:W2:Y:S04]  /*1b4c0*/  LDL.64 R8, [R1+0x1b68] ;  /* 0x001b680001087983 */ /* 0x000ea80000100a00 */
[----:B------:R3:W2:Y:S04]  /*1b4d0*/  LDG.E.U16 R24, [R4.64] ;  /* 0x0000000404187981 */ /* 0x0006a8000c1e1500 */
[----:B------:R0:W-:Y:S04]  /*1b4e0*/  STL [R1+0x54], R19 ;  /* 0x0000541301007387 */ /* 0x0001e80000100800 */
[----:B------:R1:W-:Y:S01]  /*1b4f0*/  STL [R1+0x50], R22 ;  /* 0x0000501601007387 */ /* 0x0003e20000100800 */
[----:B---3--:R-:W-:-:S03]  /*1b500*/  IMAD.WIDE R4, R0, 0x2, R2 ;  /* 0x0000000200047825 */ /* 0x008fc600078e0202 */
[----:B------:R-:W3:Y:S04]  /*1b510*/  LDL.64 R2, [R1+0x1b60] ;  /* 0x001b600001027983 */ /* 0x000ee80000100a00 */
[----:B0-----:R0:W3:Y:S04]  /*1b520*/  LDG.E.U16 R19, [R4.64] ;  /* 0x0000000404137981 */ /* 0x0010e8000c1e1500 */
[----:B------:R1:W-:Y:S01]  /*1b530*/  STL [R1+0x4c], R25 ;  /* 0x00004c1901007387 */ /* 0x0003e20000100800 */
[----:B0-----:R-:W-:-:S05]  /*1b540*/  IMAD.WIDE R4, R0, 0x2, R14 ;  /* 0x0000000200047825 */ /* 0x001fca00078e020e */
[----:B-1----:R0:W3:Y:S02]  /*1b550*/  LDG.E.U16 R22, [R4.64] ;  /* 0x0000000404167981 */ /* 0x0020e4000c1e1500 */
[C---:B0-----:R-:W-:Y:S02]  /*1b560*/  IMAD.WIDE R4, R0.reuse, 0x2, R12 ;  /* 0x0000000200047825 */ /* 0x041fe400078e020c */
[----:B------:R-:W3:Y:S04]  /*1b570*/  LDL.64 R12, [R1+0x1b58] ;  /* 0x001b5800010c7983 */ /* 0x000ee80000100a00 */
[----:B------:R0:W3:Y:S04]  /*1b580*/  LDG.E.U16 R25, [R4.64] ;  /* 0x0000000404197981 */ /* 0x0000e8000c1e1500 */
[----:B------:R1:W-:Y:S01]  /*1b590*/  STL [R1+0x48], R23 ;  /* 0x0000481701007387 */ /* 0x0003e20000100800 */
[----:B0-----:R-:W-:-:S03]  /*1b5a0*/  IMAD.WIDE R4, R0, 0x2, R6 ;  /* 0x0000000200047825 */ /* 0x001fc600078e0206 */
[----:B------:R-:W3:Y:S04]  /*1b5b0*/  LDL.64 R6, [R1+0x1bb8] ;  /* 0x001bb80001067983 */ /* 0x000ee80000100a00 */
[----:B-1----:R4:W3:Y:S04]  /*1b5c0*/  LDG.E.U16 R23, [R4.64] ;  /* 0x0000000404177981 */ /* 0x0028e8000c1e1500 */
[----:B------:R0:W-:Y:S04]  /*1b5d0*/  STL [R1+0x14], R21 ;  /* 0x0000141501007387 */ /* 0x0001e80000100800 */
[----:B------:R-:W3:Y:S01]  /*1b5e0*/  LDL.64 R16, [R1+0x1bb0] ;  /* 0x001bb00001107983 */ /* 0x000ee20000100a00 */
[----:B----4-:R-:W-:-:S03]  /*1b5f0*/  IMAD.WIDE R4, R0, 0x2, R10 ;  /* 0x0000000200047825 */ /* 0x010fc600078e020a */
[----:B------:R-:W4:Y:S04]  /*1b600*/  LDL.64 R10, [R1+0x1ba8] ;  /* 0x001ba800010a7983 */ /* 0x000f280000100a00 */
[----:B0-----:R2:W4:Y:S04]  /*1b610*/  LDG.E.U16 R21, [R4.64] ;  /* 0x0000000404157981 */ /* 0x001528000c1e1500 */
[----:B------:R0:W-:Y:S04]  /*1b620*/  STL [R1+0x10], R18 ;  /* 0x0000101201007387 */ /* 0x0001e80000100800 */
[----:B------:R-:W4:Y:S01]  /*1b630*/  LDL.64 R14, [R1+0x1ba0] ;  /* 0x001ba000010e7983 */ /* 0x000f220000100a00 */
[----:B--2---:R-:W-:-:S05]  /*1b640*/  IMAD.WIDE R4, R0, 0x2, R8 ;  /* 0x0000000200047825 */ /* 0x004fca00078e0208 */
[----:B0-----:R3:W2:Y:S02]  /*1b650*/  LDG.E.U16 R18, [R4.64] ;  /* 0x0000000404127981 */ /* 0x0016a4000c1e1500 */
[----:B---3--:R-:W-:-:S05]  /*1b660*/  IMAD.WIDE R4, R0, 0x2, R2 ;  /* 0x0000000200047825 */ /* 0x008fca00078e0202 */
[----:B------:R0:W3:Y:S04]  /*1b670*/  LDG.E.U16 R29, [R4.64] ;  /* 0x00000004041d7981 */ /* 0x0000e8000c1e1500 */
[----:B------:R1:W-:Y:S04]  /*1b680*/  STL [R1+0xc], R28 ;  /* 0x00000c1c01007387 */ /* 0x0003e80000100800 */
[----:B------:R-:W2:Y:S04]  /*1b690*/  LDL.64 R8, [R1+0x1b98] ;  /* 0x001b980001087983 */ /* 0x000ea80000100a00 */
[----:B------:R-:W2:Y:S01]  /*1b6a0*/  LDL.64 R2, [R1+0x1b50] ;  /* 0x001b500001027983 */ /* 0x000ea20000100a00 */
[----:B0-----:R-:W-:-:S05]  /*1b6b0*/  IMAD.WIDE R4, R0, 0x2, R12 ;  /* 0x0000000200047825 */ /* 0x001fca00078e020c */
[----:B-1----:R0:W2:Y:S04]  /*1b6c0*/  LDG.E.U16 R28, [R4.64] ;  /* 0x00000004041c7981 */ /* 0x0020a8000c1e1500 */
[----:B------:R-:W-:Y:S01]  /*1b6d0*/  STL [R1+0x8], R27 ;  /* 0x0000081b01007387 */ /* 0x000fe20000100800 */
[----:B0-----:R-:W-:-:S03]  /*1b6e0*/  IMAD.WIDE R4, R0, 0x2, R6 ;  /* 0x0000000200047825 */ /* 0x001fc600078e0206 */
[----:B---3--:R-:W-:Y:S04]  /*1b6f0*/  STL [R1+0x4114], R29 ;  /* 0x0041141d01007387 */ /* 0x008fe80000100800 */
[----:B------:R-:W-:Y:S04]  /*1b700*/  STL [R1+0x44], R26 ;  /* 0x0000441a01007387 */ /* 0x000fe80000100800 */
[----:B------:R-:W3:Y:S04]  /*1b710*/  LDL.64 R12, [R1+0x1b48] ;  /* 0x001b4800010c7983 */ /* 0x000ee80000100a00 */
[----:B--2---:R-:W-:Y:S04]  /*1b720*/  STL [R1+0x4118], R28 ;  /* 0x0041181c01007387 */ /* 0x004fe80000100800 */
[----:B------:R0:W-:Y:S04]  /*1b730*/  STL [R1+0x40], R20 ;  /* 0x0000401401007387 */ /* 0x0001e80000100800 */
[----:B------:R-:W2:Y:S04]  /*1b740*/  LDL.64 R6, [R1+0x1b40] ;  /* 0x001b400001067983 */ /* 0x000ea80000100a00 */
[----:B0-----:R0:W2:Y:S04]  /*1b750*/  LDG.E.U16 R20, [R4.64] ;  /* 0x0000000404147981 */ /* 0x0010a8000c1e1500 */
[----:B------:R1:W-:Y:S01]  /*1b760*/  STL [R1+0x3c], R24 ;  /* 0x00003c1801007387 */ /* 0x0003e20000100800 */
[----:B0-----:R-:W-:-:S05]  /*1b770*/  IMAD.WIDE R4, R0, 0x2, R16 ;  /* 0x0000000200047825 */ /* 0x001fca00078e0210 */
[----:B-1----:R4:W2:Y:S04]  /*1b780*/  LDG.E.U16 R24, [R4.64] ;  /* 0x0000000404187981 */ /* 0x0028a8000c1e1500 */
[----:B------:R0:W-:Y:S01]  /*1b790*/  STL [R1+0x38], R19 ;  /* 0x0000381301007387 */ /* 0x0001e20000100800 */
[----:B----4-:R-:W-:-:S03]  /*1b7a0*/  IMAD.WIDE R4, R0, 0x2, R10 ;  /* 0x0000000200047825 */ /* 0x010fc600078e020a */
[----:B------:R-:W4:Y:S04]  /*1b7b0*/  LDL.64 R10, [R1+0x1b38] ;  /* 0x001b3800010a7983 */ /* 0x000f280000100a00 */
[----:B0-----:R0:W4:Y:S04]  /*1b7c0*/  LDG.E.U16 R19, [R4.64] ;  /* 0x0000000404137981 */ /* 0x001128000c1e1500 */
[----:B------:R1:W-:Y:S01]  /*1b7d0*/  STL [R1+0x34], R22 ;  /* 0x0000341601007387 */ /* 0x0003e20000100800 */
[----:B0-----:R-:W-:-:S05]  /*1b7e0*/  IMAD.WIDE R4, R0, 0x2, R14 ;  /* 0x0000000200047825 */ /* 0x001fca00078e020e */
[----:B-1----:R0:W4:Y:S02]  /*1b7f0*/  LDG.E.U16 R22, [R4.64] ;  /* 0x0000000404167981 */ /* 0x002124000c1e1500 */
[----:B0-----:R-:W-:-:S05]  /*1b800*/  IMAD.WIDE R4, R0, 0x2, R8 ;  /* 0x0000000200047825 */ /* 0x001fca00078e0208 */
[----:B------:R0:W4:Y:S02]  /*1b810*/  LDG.E.U16 R17, [R4.64] ;  /* 0x0000000404117981 */ /* 0x000124000c1e1500 */
[----:B0-----:R-:W-:-:S05]  /*1b820*/  IMAD.WIDE R4, R0, 0x2, R2 ;  /* 0x0000000200047825 */ /* 0x001fca00078e0202 */
[----:B------:R3:W4:Y:S04]  /*1b830*/  LDG.E.U16 R27, [R4.64] ;  /* 0x00000004041b7981 */ /* 0x000728000c1e1500 */
[----:B------:R0:W-:Y:S04]  /*1b840*/  STL [R1+0x30], R25 ;  /* 0x0000301901007387 */ /* 0x0001e80000100800 */
[----:B------:R-:W4:Y:S04]  /*1b850*/  LDL.64 R8, [R1+0x1b30] ;  /* 0x001b300001087983 */ /* 0x000f280000100a00 */
[----:B------:R1:W-:Y:S04]  /*1b860*/  STL [R1+0x2c], R23 ;  /* 0x00002c1701007387 */ /* 0x0003e80000100800 */
[----:B------:R-:W4:Y:S01]  /*1b870*/  LDL.64 R2, [R1+0x1b28] ;  /* 0x001b280001027983 */ /* 0x000f220000100a00 */
[----:B---3--:R-:W-:-:S05]  /*1b880*/  IMAD.WIDE R4, R0, 0x2, R12 ;  /* 0x0000000200047825 */ /* 0x008fca00078e020c */
[----:B0-----:R2:W3:Y:S02]  /*1b890*/  LDG.E.U16 R25, [R4.64] ;  /* 0x0000000404197981 */ /* 0x0014e4000c1e1500 */
[----:B--2---:R-:W-:-:S05]  /*1b8a0*/  IMAD.WIDE R4, R0, 0x2, R6 ;  /* 0x0000000200047825 */ /* 0x004fca00078e0206 */
[----:B-1----:R4:W2:Y:S02]  /*1b8b0*/  LDG.E.U16 R23, [R4.64] ;  /* 0x0000000404177981 */ /* 0x0028a4000c1e1500 */
[C---:B----4-:R-:W-:Y:S02]  /*1b8c0*/  IMAD.WIDE R4, R0.reuse, 0x2, R10 ;  /* 0x0000000200047825 */ /* 0x050fe400078e020a */
[----:B------:R-:W-:Y:S04]  /*1b8d0*/  STL [R1+0x40f4], R27 ;  /* 0x0040f41b01007387 */ /* 0x000fe80000100800 */
[----:B------:R-:W-:Y:S04]  /*1b8e0*/  STL [R1+0x4], R21 ;  /* 0x0000041501007387 */ /* 0x000fe80000100800 */
[----:B---3--:R-:W-:Y:S04]  /*1b8f0*/  STL [R1+0x40f8], R25 ;  /* 0x0040f81901007387 */ /* 0x008fe80000100800 */
[----:B------:R0:W-:Y:S04]  /*1b900*/  STL [R1], R18 ;  /* 0x0000001201007387 */ /* 0x0001e80000100800 */
[----:B------:R-:W3:Y:S04]  /*1b910*/  LDL.64 R12, [R1+0x1b20] ;  /* 0x001b2000010c7983 */ /* 0x000ee80000100a00 */
[----:B------:R-:W4:Y:S04]  /*1b920*/  LDL.64 R6, [R1+0x1b18] ;  /* 0x001b180001067983 */ /* 0x000f280000100a00 */
[----:B0-----:R0:W4:Y:S02]  /*1b930*/  LDG.E.U16 R18, [R4.64] ;  /* 0x0000000404127981 */ /* 0x001124000c1e1500 */
[----:B0-----:R-:W-:-:S02]  /*1b940*/  IMAD.WIDE R4, R0, 0x2, R8 ;  /* 0x0000000200047825 */ /* 0x001fc400078e0208 */
[----:B--2---:R-:W-:Y:S04]  /*1b950*/  STL [R1+0x40fc], R23 ;  /* 0x0040fc1701007387 */ /* 0x004fe80000100800 */
[----:B------:R-:W2:Y:S04]  /*1b960*/  LDL.64 R14, [R1+0x1b10] ;  /* 0x001b1000010e7983 */ /* 0x000ea80000100a00 */
[----:B------:R0:W2:Y:S02]  /*1b970*/  LDG.E.U16 R16, [R4.64] ;  /* 0x0000000404107981 */ /* 0x0000a4000c1e1500 */
[----:B0-----:R-:W-:-:S05]  /*1b980*/  IMAD.WIDE R4, R0, 0x2, R2 ;  /* 0x0000000200047825 */ /* 0x001fca00078e0202 */
[----:B------:R3:W2:Y:S02]  /*1b990*/  LDG.E.U16 R3, [R4.64] ;  /* 0x0000000404037981 */ /* 0x0006a4000c1e1500 */
[----:B---3--:R-:W-:-:S06]  /*1b9a0*/  IMAD.WIDE R4, R0, 0x2, R12 ;  /* 0x0000000200047825 */ /* 0x008fcc00078e020c */
[----:B------:R0:W3:Y:S01]  /*1b9b0*/  LDG.E.U16 R4, [R4.64] ;  /* 0x0000000404047981 */ /* 0x0000e2000c1e1500 */
[----:B----4-:R-:W-:-:S03]  /*1b9c0*/  IMAD.WIDE R6, R0, 0x2, R6 ;  /* 0x0000000200067825 */ /* 0x010fc600078e0206 */
[----:B------:R-:W-:Y:S04]  /*1b9d0*/  STL [R1+0x4100], R18 ;  /* 0x0041001201007387 */ /* 0x000fe80000100800 */
[----:B------:R-:W4:Y:S04]  /*1b9e0*/  LDL.64 R8, [R1+0x1b08] ;  /* 0x001b080001087983 */ /* 0x000f280000100a00 */
[----:B0-----:R2:W4:Y:S02]  /*1b9f0*/  LDG.E.U16 R5, [R6.64] ;  /* 0x0000000406057981 */ /* 0x001524000c1e1500 */
[----:B--2---:R-:W-:-:S02]  /*1ba00*/  IMAD.WIDE R6, R0, 0x2, R14 ;  /* 0x0000000200067825 */ /* 0x004fc400078e020e */
[----:B------:R-:W-:Y:S04]  /*1ba10*/  STL [R1+0x40d4], R16 ;  /* 0x0040d41001007387 */ /* 0x000fe80000100800 */
[----:B------:R0:W-:Y:S04]  /*1ba20*/  STL [R1+0x28], R20 ;  /* 0x0000281401007387 */ /* 0x0001e80000100800 */
[----:B------:R1:W2:Y:S04]  /*1ba30*/  LDG.E.U16 R6, [R6.64] ;  /* 0x0000000406067981 */ /* 0x0002a8000c1e1500 */
[----:B0-----:R-:W2:Y:S04]  /*1ba40*/  LDL.64 R20, [R1+0x1b00] ;  /* 0x001b000001147983 */ /* 0x001ea80000100a00 */
[----:B------:R-:W-:Y:S04]  /*1ba50*/  STL [R1+0x24], R24 ;  /* 0x0000241801007387 */ /* 0x000fe80000100800 */
[----:B------:R-:W2:Y:S04]  /*1ba60*/  LDL.64 R10, [R1+0x1af8] ;  /* 0x001af800010a7983 */ /* 0x000ea80000100a00 */
[----:B------:R-:W-:Y:S04]  /*1ba70*/  STL [R1+0x40d8], R3 ;  /* 0x0040d80301007387 */ /* 0x000fe80000100800 */
[----:B------:R0:W-:Y:S04]  /*1ba80*/  STL [R1+0x20], R19 ;  /* 0x0000201301007387 */ /* 0x0001e80000100800 */
[----:B0-----:R-:W2:Y:S04]  /*1ba90*/  LDL.64 R18, [R1+0x1af0] ;  /* 0x001af00001127983 */ /* 0x001ea80000100a00 */
[----:B------:R-:W-:Y:S04]  /*1baa0*/  STL [R1+0x1c], R22 ;  /* 0x00001c1601007387 */ /* 0x000fe80000100800 */
[----:B------:R-:W2:Y:S04]  /*1bab0*/  LDL.64 R12, [R1+0x1ae8] ;  /* 0x001ae800010c7983 */ /* 0x000ea80000100a00 */
[----:B---3--:R-:W-:Y:S04]  /*1bac0*/  STL [R1+0x40dc], R4 ;  /* 0x0040dc0401007387 */ /* 0x008fe80000100800 */
[----:B------:R0:W-:Y:S04]  /*1bad0*/  STL [R1+0x18], R17 ;  /* 0x0000181101007387 */ /* 0x0001e80000100800 */
[----:B0-----:R-:W3:Y:S04]  /*1bae0*/  LDL.64 R16, [R1+0x1ae0] ;  /* 0x001ae00001107983 */ /* 0x001ee80000100a00 */
[----:B----4-:R0:W-:Y:S04]  /*1baf0*/  STL [R1+0x40e0], R5 ;  /* 0x0040e00501007387 */ /* 0x0101e80000100800 */
[----:B------:R-:W4:Y:S01]  /*1bb00*/  LDL.64 R14, [R1+0x1ad8] ;  /* 0x001ad800010e7983 */ /* 0x000f220000100a00 */
[----:B------:R-:W-:-:S05]  /*1bb10*/  IMAD.WIDE R8, R0, 0x2, R8 ;  /* 0x0000000200087825 */ /* 0x000fca00078e0208 */
[----:B-1----:R1:W4:Y:S04]  /*1bb20*/  LDG.E.U16 R7, [R8.64] ;  /* 0x0000000408077981 */ /* 0x002328000c1e1500 */
[----:B--2---:R-:W-:Y:S04]  /*1bb30*/  STL [R1+0x40b0], R6 ;  /* 0x0040b00601007387 */ /* 0x004fe80000100800 */
[----:B0-----:R-:W2:Y:S01]  /*1bb40*/  LDL.64 R4, [R1+0x1ad0] ;  /* 0x001ad00001047983 */ /* 0x001ea20000100a00 */
[----:B-1----:R-:W-:-:S06]  /*1bb50*/  IMAD.WIDE R8, R0, 0x2, R20 ;  /* 0x0000000200087825 */ /* 0x002fcc00078e0214 */
[----:B------:R0:W2:Y:S01]  /*1bb60*/  LDG.E.U16 R8, [R8.64] ;  /* 0x0000000408087981 */ /* 0x0000a2000c1e1500 */
[----:B------:R-:W-:-:S05]  /*1bb70*/  IMAD.WIDE R10, R0, 0x2, R10 ;  /* 0x00000002000a7825 */ /* 0x000fca00078e020a */
[----:B0-----:R0:W2:Y:S02]  /*1bb80*/  LDG.E.U16 R9, [R10.64] ;  /* 0x000000040a097981 */ /* 0x0010a4000c1e1500 */
[----:B0-----:R-:W-:-:S06]  /*1bb90*/  IMAD.WIDE R10, R0, 0x2, R18 ;  /* 0x00000002000a7825 */ /* 0x001fcc00078e0212 */
[----:B------:R0:W2:Y:S01]  /*1bba0*/  LDG.E.U16 R10, [R10.64] ;  /* 0x000000040a0a7981 */ /* 0x0000a2000c1e1500 */
[----:B------:R-:W-:-:S05]  /*1bbb0*/  IMAD.WIDE R12, R0, 0x2, R12 ;  /* 0x00000002000c7825 */ /* 0x000fca00078e020c */
[----:B0-----:R3:W2:Y:S02]  /*1bbc0*/  LDG.E.U16 R11, [R12.64] ;  /* 0x000000040c0b7981 */ /* 0x0016a4000c1e1500 */
[----:B---3--:R-:W-:-:S06]  /*1bbd0*/  IMAD.WIDE R12, R0, 0x2, R16 ;  /* 0x00000002000c7825 */ /* 0x008fcc00078e0210 */
[----:B------:R0:W3:Y:S01]  /*1bbe0*/  LDG.E.U16 R12, [R12.64] ;  /* 0x000000040c0c7981 */ /* 0x0000e2000c1e1500 */
[----:B----4-:R-:W-:-:S05]  /*1bbf0*/  IMAD.WIDE R14, R0, 0x2, R14 ;  /* 0x00000002000e7825 */ /* 0x010fca00078e020e */
[----:B0-----:R2:W4:Y:S04]  /*1bc00*/  LDG.E.U16 R13, [R14.64] ;  /* 0x000000040e0d7981 */ /* 0x001528000c1e1500 */
[----:B------:R-:W-:Y:S01]  /*1bc10*/  STL [R1+0x40b4], R7 ;  /* 0x0040b40701007387 */ /* 0x000fe20000100800 */
[----:B--2---:R-:W-:-:S03]  /*1bc20*/  IMAD.WIDE R14, R0, 0x2, R4 ;  /* 0x00000002000e7825 */ /* 0x004fc600078e0204 */
[----:B------:R-:W-:Y:S04]  /*1bc30*/  STL [R1+0x40b8], R8 ;  /* 0x0040b80801007387 */ /* 0x000fe80000100800 */
[----:B------:R-:W2:Y:S04]  /*1bc40*/  LDL.64 R2, [R1+0x1ac8] ;  /* 0x001ac80001027983 */ /* 0x000ea80000100a00 */
[----:B------:R2:W2:Y:S04]  /*1bc50*/  LDG.E.U16 R17, [R14.64] ;  /* 0x000000040e117981 */ /* 0x0004a8000c1e1500 */
[----:B------:R-:W-:Y:S04]  /*1bc60*/  STL [R1+0x40bc], R9 ;  /* 0x0040bc0901007387 */ /* 0x000fe80000100800 */
[----:B------:R-:W-:Y:S04]  /*1bc70*/  STL [R1+0x4084], R10 ;  /* 0x0040840a01007387 */ /* 0x000fe80000100800 */
[----:B------:R0:W-:Y:S04]  /*1bc80*/  STL [R1+0x4088], R11 ;  /* 0x0040880b01007387 */ /* 0x0001e80000100800 */
[----:B------:R-:W2:Y:S04]  /*1bc90*/  LDL.64 R20, [R1+0x1ac0] ;  /* 0x001ac00001147983 */ /* 0x000ea80000100a00 */
[----:B---3--:R-:W-:Y:S04]  /*1bca0*/  STL [R1+0x408c], R12 ;  /* 0x00408c0c01007387 */ /* 0x008fe80000100800 */
[----:B0-----:R-:W3:Y:S04]  /*1bcb0*/  LDL.64 R10, [R1+0x1ab8] ;  /* 0x001ab800010a7983 */ /* 0x001ee80000100a00 */
[----:B------:R-:W3:Y:S04]  /*1bcc0*/  LDL.64 R8, [R1+0x1ab0] ;  /* 0x001ab00001087983 */ /* 0x000ee80000100a00 */
[----:B----4-:R-:W-:Y:S04]  /*1bcd0*/  STL [R1+0x4090], R13 ;  /* 0x0040900d01007387 */ /* 0x010fe80000100800 */
[----:B------:R-:W4:Y:S04]  /*1bce0*/  LDL.64 R6, [R1+0x1aa8] ;  /* 0x001aa80001067983 */ /* 0x000f280000100a00 */
[----:B------:R-:W4:Y:S01]  /*1bcf0*/  LDL.64 R4, [R1+0x1aa0] ;  /* 0x001aa00001047983 */ /* 0x000f220000100a00 */
[----:B--2---:R-:W-:-:S03]  /*1bd00*/  IMAD.WIDE R14, R0, 0x2, R2 ;  /* 0x00000002000e7825 */ /* 0x004fc600078e0202 */
[----:B------:R0:W-:Y:S04]  /*1bd10*/  STL [R1+0x4060], R17 ;  /* 0x0040601101007387 */ /* 0x0001e80000100800 */
[----:B------:R-:W2:Y:S04]  /*1bd20*/  LDL.64 R2, [R1+0x1a98] ;  /* 0x001a980001027983 */ /* 0x000ea80000100a00 */
[----:B------:R1:W2:Y:S04]  /*1bd30*/  LDG.E.U16 R19, [R14.64] ;  /* 0x000000040e137981 */ /* 0x0002a8000c1e1500 */
[----:B------:R-:W2:Y:S04]  /*1bd40*/  LDL.LU R25, [R1+0x9d8] ;  /* 0x0009d80001197983 */ /* 0x000ea80000300800 */
[----:B------:R-:W2:Y:S01]  /*1bd50*/  LDL.LU R28, [R1+0x9d4] ;  /* 0x0009d400011c7983 */ /* 0x000ea20000300800 */
[----:B-1----:R-:W-:-:S05]  /*1bd60*/  IMAD.WIDE R14, R0, 0x2, R20 ;  /* 0x00000002000e7825 */ /* 0x002fca00078e0214 */
[----:B------:R3:W2:Y:S02]  /*1bd70*/  LDG.E.U16 R20, [R14.64] ;  /* 0x000000040e147981 */ /* 0x0006a4000c1e1500 */
[----:B---3--:R-:W-:-:S05]  /*1bd80*/  IMAD.WIDE R14, R0, 0x2, R10 ;  /* 0x00000002000e7825 */ /* 0x008fca00078e020a */
[----:B------:R1:W3:Y:S02]  /*1bd90*/  LDG.E.U16 R21, [R14.64] ;  /* 0x000000040e157981 */ /* 0x0002e4000c1e1500 */
[----:B-1----:R-:W-:-:S05]  /*1bda0*/  IMAD.WIDE R14, R0, 0x2, R8 ;  /* 0x00000002000e7825 */ /* 0x002fca00078e0208 */
[----:B------:R4:W3:Y:S02]  /*1bdb0*/  LDG.E.U16 R22, [R14.64] ;  /* 0x000000040e167981 */ /* 0x0008e4000c1e1500 */
[----:B----4-:R-:W-:-:S05]  /*1bdc0*/  IMAD.WIDE R14, R0, 0x2, R6 ;  /* 0x00000002000e7825 */ /* 0x010fca00078e0206 */
[----:B------:R1:W4:Y:S02]  /*1bdd0*/  LDG.E.U16 R24, [R14.64] ;  /* 0x000000040e187981 */ /* 0x000324000c1e1500 */
[----:B-1----:R-:W-:-:S05]  /*1bde0*/  IMAD.WIDE R14, R0, 0x2, R4 ;  /* 0x00000002000e7825 */ /* 0x002fca00078e0204 */
[----:B------:R2:W4:Y:S02]  /*1bdf0*/  LDG.E.U16 R26, [R14.64] ;  /* 0x000000040e1a7981 */ /* 0x000524000c1e1500 */
[----:B--2---:R-:W-:-:S06]  /*1be00*/  IMAD.WIDE R14, R0, 0x2, R2 ;  /* 0x00000002000e7825 */ /* 0x004fcc00078e0202 */
[----:B------:R-:W2:Y:S04]  /*1be10*/  LDG.E.U16 R14, [R14.64] ;  /* 0x000000040e0e7981 */ /* 0x000ea8000c1e1500 */
[----:B------:R-:W0:Y:S04]  /*1be20*/  S2R R10, SR_TID.X ;  /* 0x00000000000a7919 */ /* 0x000e280000002100 */
[----:B------:R-:W-:Y:S04]  /*1be30*/  STL [R1+0x4064], R19 ;  /* 0x0040641301007387 */ /* 0x000fe80000100800 */
[----:B------:R-:W-:Y:S01]  /*1be40*/  STL [R1+0x4068], R20 ;  /* 0x0040681401007387 */ /* 0x000fe20000100800 */
[----:B0-----:R-:W-:-:S03]  /*1be50*/  LOP3.LUT R17, R10, 0x7f, RZ, 0xc0, !PT ;  /* 0x0000007f0a117812 */ /* 0x001fc600078ec0ff */
[----:B------:R-:W-:Y:S06]  /*1be60*/  BAR.SYNC.DEFER_BLOCKING 0x0 ;  /* 0x0000000000007b1d */ /* 0x000fec0000010000 */
[----:B---3--:R-:W-:Y:S04]  /*1be70*/  STL [R1+0x406c], R21 ;  /* 0x00406c1501007387 */ /* 0x008fe80000100800 */
[----:B------:R-:W-:Y:S04]  /*1be80*/  STL [R1+0x4050], R22 ;  /* 0x0040501601007387 */ /* 0x000fe80000100800 */
[----:B----4-:R-:W-:Y:S04]  /*1be90*/  STL [R1+0x4054], R24 ;  /* 0x0040541801007387 */ /* 0x010fe80000100800 */
[----:B------:R-:W-:Y:S04]  /*1bea0*/  STL [R1+0x40c0], R10 ;  /* 0x0040c00a01007387 */ /* 0x000fe80000100800 */
[----:B------:R-:W-:Y:S04]  /*1beb0*/  STL [R1+0x4058], R26 ;  /* 0x0040581a01007387 */ /* 0x000fe80000100800 */
[----:B------:R-:W3:Y:S04]  /*1bec0*/  LDL.LU R29, [R1+0x9d0] ;  /* 0x0009d000011d7983 */ /* 0x000ee80000300800 */
[----:B------:R-:W4:Y:S04]  /*1bed0*/  LDL.LU R27, [R1+0x9cc] ;  /* 0x0009cc00011b7983 */ /* 0x000f280000300800 */
[----:B------:R-:W-:Y:S04]  /*1bee0*/  STL [R1+0x2a84], R0 ;  /* 0x002a840001007387 */ /* 0x000fe80000100800 */
[----:B------:R-:W-:Y:S04]  /*1bef0*/  STL [R1+0x4094], R17 ;  /* 0x0040941101007387 */ /* 0x000fe80000100800 */
[----:B--2---:R0:W-:Y:S04]  /*1bf00*/  STL [R1+0x405c], R14 ;  /* 0x00405c0e01007387 */ /* 0x0041e80000100800 */
[----:B0-----:R-:W2:Y:S01]  /*1bf10*/  LDL.LU R14, [R1+0x94c] ;  /* 0x00094c00010e7983 */ /* 0x001ea20000300800 */
[----:B------:R-:W-:-:S05]  /*1bf20*/  IMAD.SHL.U32 R2, R17, 0x2, RZ ;  /* 0x0000000211027824 */ /* 0x000fca00078e00ff */
[----:B------:R-:W-:Y:S04]  /*1bf30*/  STS.U16 [R2], R25 ;  /* 0x0000001902007388 */ /* 0x000fe80000000400 */
[----:B--2---:R0:W-:Y:S04]  /*1bf40*/  STL [R1+0x4128], R14 ;  /* 0x0041280e01007387 */ /* 0x0041e80000100800 */
        /* <DEDUP_REMOVED lines=17> */
[----:B------:R0:W-:Y:S04]  /*1c060*/  STS.U16 [R2+0x100], R28 ;  /* 0x0001001c02007388 */ /* 0x0001e80000000400 */
[----:B------:R-:W2:Y:S04]  /*1c070*/  LDL.LU R6, [R1+0x544] ;  /* 0x0005440001067983 */ /* 0x000ea80000300800 */
[----:B0-----:R-:W2:Y:S04]  /*1c080*/  LDL.LU R28, [R1+0x540] ;  /* 0x00054000011c7983 */ /* 0x001ea80000300800 */
[----:B------:R-:W2:Y:S04]  /*1c090*/  LDL.LU R5, [R1+0x4cc] ;  /* 0x0004cc0001057983 */ /* 0x000ea80000300800 */
[----:B------:R-:W2:Y:S04]  /*1c0a0*/  LDL.LU R4, [R1+0x4c8] ;  /* 0x0004c80001047983 */ /* 0x000ea80000300800 */
[----:B---3--:R0:W-:Y:S04]  /*1c0b0*/  STS.U16 [R2+0x200], R29 ;  /* 0x0002001d02007388 */ /* 0x0081e80000000400 */
[----:B------:R-:W3:Y:S04]  /*1c0c0*/  LDL.LU R3, [R1+0x4c4] ;  /* 0x0004c40001037983 */ /* 0x000ee80000300800 */
[----:B0-----:R-:W3:Y:S04]  /*1c0d0*/  LDL.LU R29, [R1+0x4c0] ;  /* 0x0004c000011d7983 */ /* 0x001ee80000300800 */
[----:B------:R-:W3:Y:S04]  /*1c0e0*/  LDL.LU R16, [R1+0x424] ;  /* 0x0004240001107983 */ /* 0x000ee80000300800 */
[----:B------:R-:W3:Y:S04]  /*1c0f0*/  LDL.LU R18, [R1+0x420] ;  /* 0x0004200001127983 */ /* 0x000ee80000300800 */
[----:B------:R-:W3:Y:S04]  /*1c100*/  LDL.LU R23, [R1+0x41c] ;  /* 0x00041c0001177983 */ /* 0x000ee80000300800 */
[----:B----4-:R0:W-:Y:S04]  /*1c110*/  STS.U16 [R2+0x300], R27 ;  /* 0x0003001b02007388 */ /* 0x0101e80000000400 */
[----:B------:R-:W4:Y:S04]  /*1c120*/  LDL.LU R25, [R1+0x418] ;  /* 0x0004180001197983 */ /* 0x000f280000300800 */
[----:B0-----:R-:W3:Y:S04]  /*1c130*/  LDL.LU R27, [R1+0x3a4] ;  /* 0x0003a400011b7983 */ /* 0x001ee80000300800 */
[----:B--2---:R0:W-:Y:S04]  /*1c140*/  STS.U16 [R2+0x2000], R14 ;  /* 0x0020000e02007388 */ /* 0x0041e80000000400 */
[----:B0-----:R-:W2:Y:S04]  /*1c150*/  LDL.LU R14, [R1+0x4128] ;  /* 0x00412800010e7983 */ /* 0x001ea80000300800 */
[----:B--2---:R-:W-:Y:S04]  /*1c160*/  STS.U16 [R2+0x2100], R14 ;  /* 0x0021000e02007388 */ /* 0x004fe80000000400 */
        /* <DEDUP_REMOVED lines=20> */
[----:B---3--:R-:W-:Y:S04]  /*1c2b0*/  STS.U16 [R2+0xc200], R3 ;  /* 0x00c2000302007388 */ /* 0x008fe80000000400 */
[----:B0-----:R-:W2:Y:S04]  /*1c2c0*/  LDL.LU R28, [R1+0x3a0] ;  /* 0x0003a000011c7983 */ /* 0x001ea80000300800 */
[----:B------:R0:W-:Y:S04]  /*1c2d0*/  STS.U16 [R2+0xc300], R29 ;  /* 0x00c3001d02007388 */ /* 0x0001e80000000400 */
[----:B0-----:R-:W3:Y:S04]  /*1c2e0*/  LDL.LU R29, [R1+0x39c] ;  /* 0x00039c00011d7983 */ /* 0x001ee80000300800 */
[----:B------:R-:W2:Y:S04]  /*1c2f0*/  LDL.LU R14, [R1+0x324] ;  /* 0x00032400010e7983 */ /* 0x000ea80000300800 */
[----:B------:R-:W-:Y:S04]  /*1c300*/  STS.U16 [R2+0xe000], R16 ;  /* 0x00e0001002007388 */ /* 0x000fe80000000400 */
[----:B------:R-:W-:Y:S04]  /*1c310*/  STS.U16 [R2+0xe100], R18 ;  /* 0x00e1001202007388 */ /* 0x000fe80000000400 */
        /* <DEDUP_REMOVED lines=17> */
[----:B------:R-:W2:Y:S04]  /*1c430*/  LDL.LU R8, [R1+0x188] ;  /* 0x0001880001087983 */ /* 0x000ea80000300800 */
[----:B----4-:R0:W-:Y:S04]  /*1c440*/  STS.U16 [R2+0xe300], R25 ;  /* 0x00e3001902007388 */ /* 0x0101e80000000400 */
[----:B------:R-:W4:Y:S04]  /*1c450*/  LDL.LU R7, [R1+0x114] ;  /* 0x0001140001077983 */ /* 0x000f280000300800 */
[----:B------:R-:W-:Y:S04]  /*1c460*/  STS.U16 [R2+0x10000], R27 ;  /* 0x0100001b02007388 */ /* 0x000fe80000000400 */
[----:B0-----:R-:W4:Y:S04]  /*1c470*/  LDL.LU R25, [R1+0x110] ;  /* 0x0001100001197983 */ /* 0x001f280000300800 */
[----:B------:R-:W4:Y:S04]  /*1c480*/  LDL.LU R6, [R1+0x10c] ;  /* 0x00010c0001067983 */ /* 0x000f280000300800 */
[----:B------:R-:W4:Y:S04]  /*1c490*/  LDL.LU R5, [R1+0x108] ;  /* 0x0001080001057983 */ /* 0x000f280000300800 */
[----:B------:R0:W-:Y:S04]  /*1c4a0*/  STS.U16 [R2+0x10100], R28 ;  /* 0x0101001c02007388 */ /* 0x0001e80000000400 */
[----:B------:R-:W4:Y:S04]  /*1c4b0*/  LDL.LU R4, [R1+0x94] ;  /* 0x0000940001047983 */ /* 0x000f280000300800 */
[----:B0-----:R-:W4:Y:S04]  /*1c4c0*/  LDL.LU R28, [R1+0x90] ;  /* 0x00009000011c7983 */ /* 0x001f280000300800 */
[----:B------:R-:W4:Y:S04]  /*1c4d0*/  LDL.LU R3, [R1+0x8c] ;  /* 0x00008c0001037983 */ /* 0x000f280000300800 */
[----:B------:R-:W4:Y:S04]  /*1c4e0*/  LDL.LU R16, [R1+0x88] ;  /* 0x0000880001107983 */ /* 0x000f280000300800 */
[----:B------:R-:W4:Y:S04]  /*1c4f0*/  LDL.LU R18, [R1+0x14] ;  /* 0x0000140001127983 */ /* 0x000f280000300800 */
[----:B------:R-:W4:Y:S04]  /*1c500*/  LDL.LU R23, [R1+0x10] ;  /* 0x0000100001177983 */ /* 0x000f280000300800 */
[----:B---3--:R0:W-:Y:S04]  /*1c510*/  STS.U16 [R2+0x10200], R29 ;  /* 0x0102001d02007388 */ /* 0x0081e80000000400 */
[----:B------:R-:W3:Y:S04]  /*1c520*/  LDL.LU R27, [R1+0xc] ;  /* 0x00000c00011b7983 */ /* 0x000ee80000300800 */
        /* <DEDUP_REMOVED lines=19> */
[----:B----4-:R-:W-:Y:S04]  /*1c660*/  STS.U16 [R2+0x1a000], R7 ;  /* 0x01a0000702007388 */ /* 0x010fe80000000400 */
        /* <DEDUP_REMOVED lines=9> */
[----:B---3--:R-:W-:Y:S04]  /*1c700*/  STS.U16 [R2+0x1e200], R27 ;  /* 0x01e2001b02007388 */ /* 0x008fe80000000400 */
[----:B0-----:R-:W2:Y:S04]  /*1c710*/  LDL.LU R28, [R1+0x9c8] ;  /* 0x0009c800011c7983 */ /* 0x001ea80000300800 */
[----:B------:R0:W-:Y:S04]  /*1c720*/  STS.U16 [R2+0x1e300], R29 ;  /* 0x01e3001d02007388 */ /* 0x0001e80000000400 */
[----:B0-----:R-:W3:Y:S04]  /*1c730*/  LDL.LU R29, [R1+0x9bc] ;  /* 0x0009bc00011d7983 */ /* 0x001ee80000300800 */
[----:B------:R-:W0:Y:S04]  /*1c740*/  S2R R25, SR_TID.X ;  /* 0x0000000000197919 */ /* 0x000e280000002100 */
[----:B---3--:R1:W-:Y:S04]  /*1c750*/  STL [R1+0x4120], R29 ;  /* 0x0041201d01007387 */ /* 0x0083e80000100800 */
[----:B-1----:R-:W3:Y:S04]  /*1c760*/  LDL.LU R29, [R1+0x9c4] ;  /* 0x0009c400011d7983 */ /* 0x002ee80000300800 */
        /* <DEDUP_REMOVED lines=9> */
[----:B------:R-:W4:Y:S01]  /*1c800*/  LDL.LU R19, [R1+0x83c] ;  /* 0x00083c0001137983 */ /* 0x000f220000300800 */
[----:B0-----:R-:W-:-:S03]  /*1c810*/  LOP3.LUT R25, R25, 0x7f, RZ, 0xc0, !PT ;  /* 0x0000007f19197812 */ /* 0x001fc600078ec0ff */
[----:B------:R-:W4:Y:S04]  /*1c820*/  LDL.LU R13, [R1+0x838] ;  /* 0x00083800010d7983 */ /* 0x000f280000300800 */
[----:B------:R-:W4:Y:S04]  /*1c830*/  LDL.LU R12, [R1+0x834] ;  /* 0x00083400010c7983 */ /* 0x000f280000300800 */
[----:B------:R-:W4:Y:S04]  /*1c840*/  LDL.LU R11, [R1+0x7c0] ;  /* 0x0007c000010b7983 */ /* 0x000f280000300800 */
[----:B------:R-:W4:Y:S01]  /*1c850*/  LDL.LU R9, [R1+0x7bc] ;  /* 0x0007bc0001097983 */ /* 0x000f220000300800 */
[----:B------:R-:W-:-:S03]  /*1c860*/  SHF.L.U32 R25, R25, 0x1, RZ ;  /* 0x0000000119197819 */ /* 0x000fc600000006ff */
[----:B------:R-:W4:Y:S04]  /*1c870*/  LDL.LU R8, [R1+0x7b8] ;  /* 0x0007b80001087983 */ /* 0x000f280000300800 */
[----:B------:R-:W4:Y:S04]  /*1c880*/  LDL.LU R7, [R1+0x7b4] ;  /* 0x0007b40001077983 */ /* 0x000f280000300800 */
[----:B------:R-:W4:Y:S04]  /*1c890*/  LDL.LU R6, [R1+0x53c] ;  /* 0x00053c0001067983 */ /* 0x000f280000300800 */
[----:B------:R-:W4:Y:S01]  /*1c8a0*/  LDL.LU R23, [R1+0x538] ;  /* 0x0005380001177983 */ /* 0x000f220000300800 */
[----:B------:R-:W-:-:S03]  /*1c8b0*/  LOP3.LUT R0, R25, 0x10, RZ, 0x3c, !PT ;  /* 0x0000001019007812 */ /* 0x000fc600078e3cff */
[----:B------:R0:W-:Y:S04]  /*1c8c0*/  STL [R1+0x4098], R2 ;  /* 0x0040980201007387 */ /* 0x0001e80000100800 */
[----:B0-----:R-:W4:Y:S04]  /*1c8d0*/  LDL.LU R2, [R1+0x9c0] ;  /* 0x0009c00001027983 */ /* 0x001f280000300800 */
        /* <DEDUP_REMOVED lines=9> */
[----:B---3--:R0:W-:Y:S04]  /*1c970*/  STS.U16 [R0+0x500], R29 ;  /* 0x0005001d00007388 */ /* 0x0081e80000000400 */
[----:B0-----:R-:W3:Y:S04]  /*1c980*/  LDL.LU R29, [R1+0x4120] ;  /* 0x00412000011d7983 */ /* 0x001ee80000300800 */
[----:B----4-:R-:W-:Y:S04]  /*1c990*/  STS.U16 [R0+0x600], R2 ;  /* 0x0006000200007388 */ /* 0x010fe80000000400 */
[----:B---3--:R0:W-:Y:S04]  /*1c9a0*/  STS.U16 [R0+0x700], R29 ;  /* 0x0007001d00007388 */ /* 0x0081e80000000400 */
        /* <DEDUP_REMOVED lines=23> */
[----:B0-----:R-:W3:Y:S04]  /*1cb20*/  LDL.LU R29, [R1+0x40c] ;  /* 0x00040c00011d7983 */ /* 0x001ee80000300800 */
[----:B------:R-:W-:Y:S04]  /*1cb30*/  STS.U16 [R0+0xc700], R25 ;  /* 0x00c7001900007388 */ /* 0x000fe80000000400 */
[----:B-1----:R-:W4:Y:S04]  /*1cb40*/  LDL.LU R23, [R1+0x408] ;  /* 0x0004080001177983 */ /* 0x002f280000300800 */
[----:B--2---:R0:W-:Y:S04]  /*1cb50*/  STS.U16 [R0+0xe400], R27 ;  /* 0x00e4001b00007388 */ /* 0x0041e80000000400 */
[----:B0-----:R-:W2:Y:S04]  /*1cb60*/  LDL.LU R27, [R1+0x390] ;  /* 0x00039000011b7983 */ /* 0x001ea80000300800 */
[----:B------:R-:W-:Y:S04]  /*1cb70*/  STS.U16 [R0+0xe500], R28 ;  /* 0x00e5001c00007388 */ /* 0x000fe80000000400 */
[----:B--2---:R0:W-:Y:S04]  /*1cb80*/  STL [R1+0x411c], R27 ;  /* 0x00411c1b01007387 */ /* 0x0041e80000100800 */
[----:B0-----:R-:W2:Y:S04]  /*1cb90*/  LDL.LU R27, [R1+0x394] ;  /* 0x00039400011b7983 */ /* 0x001ea80000300800 */
[----:B---3--:R0:W-:Y:S04]  /*1cba0*/  STS.U16 [R0+0xe600], R29 ;  /* 0x00e6001d00007388 */ /* 0x0081e80000000400 */
[----:B------:R-:W3:Y:S04]  /*1cbb0*/  LDL.LU R28, [R1+0x38c] ;  /* 0x00038c00011c7983 */ /* 0x000ee80000300800 */
        /* <DEDUP_REMOVED lines=29> */
[----:B--2---:R0:W-:Y:S04]  /*1cd90*/  STS.U16 [R0+0x10500], R27 ;  /* 0x0105001b00007388 */ /* 0x0041e80000000400 */
[----:B---3--:R-:W-:Y:S04]  /*1cda0*/  STS.U16 [R0+0x10600], R28 ;  /* 0x0106001c00007388 */ /* 0x008fe80000000400 */
        /* <DEDUP_REMOVED lines=17> */
[----:B0-----:R-:W2:Y:S04]  /*1cec0*/  LDL.LU R27, [R1] ;  /* 0x00000000011b7983 */ /* 0x001ea80000300800 */
[----:B-1----:R-:W0:Y:S04]  /*1ced0*/  S2R R25, SR_TID.X ;  /* 0x0000000000197919 */ /* 0x002e280000002100 */
[----:B------:R-:W-:Y:S04]  /*1cee0*/  STS.U16 [R0+0x1a400], R8 ;  /* 0x01a4000800007388 */ /* 0x000fe80000000400 */
[----:B------:R-:W-:Y:S04]  /*1cef0*/  STS.U16 [R0+0x1a500], R7 ;  /* 0x01a5000700007388 */ /* 0x000fe80000000400 */
[----:B------:R-:W-:Y:S04]  /*1cf00*/  STS.U16 [R0+0x1a600], R6 ;  /* 0x01a6000600007388 */ /* 0x000fe80000000400 */
[----:B------:R-:W-:Y:S04]  /*1cf10*/  STS.U16 [R0+0x1a700], R5 ;  /* 0x01a7000500007388 */ /* 0x000fe80000000400 */
[----:B------:R-:W-:Y:S01]  /*1cf20*/  STS.U16 [R0+0x1c400], R4 ;  /* 0x01c4000400007388 */ /* 0x000fe20000000400 */
[----:B0-----:R-:W-:-:S03]  /*1cf30*/  LOP3.LUT R25, R25, 0x7f, RZ, 0xc0, !PT ;  /* 0x0000007f19197812 */ /* 0x001fc600078ec0ff */
[----:B------:R-:W-:Y:S01]  /*1cf40*/  STS.U16 [R0+0x1c500], R3 ;  /* 0x01c5000300007388 */ /* 0x000fe20000000400 */
[----:B------:R-:W-:-:S03]  /*1cf50*/  SHF.L.U32 R25, R25, 0x1, RZ ;  /* 0x0000000119197819 */ /* 0x000fc600000006ff */
[----:B------:R-:W-:Y:S04]  /*1cf60*/  STS.U16 [R0+0x1c600], R16 ;  /* 0x01c6001000007388 */ /* 0x000fe80000000400 */
[----:B----4-:R-:W-:Y:S04]  /*1cf70*/  STS.U16 [R0+0x1c700], R18 ;  /* 0x01c7001200007388 */ /* 0x010fe80000000400 */
[----:B------:R0:W-:Y:S04]  /*1cf80*/  STS.U16 [R0+0x1e400], R23 ;  /* 0x01e4001700007388 */ /* 0x0001e80000000400 */
[----:B------:R-:W3:Y:S04]  /*1cf90*/  LDL.LU R28, [R1+0x4118] ;  /* 0x00411800011c7983 */ /* 0x000ee80000300800 */
[----:B------:R-:W4:Y:S01]  /*1cfa0*/  LDL.LU R29, [R1+0x4114] ;  /* 0x00411400011d7983 */ /* 0x000f220000300800 */
[----:B0-----:R-:W-:-:S05]  /*1cfb0*/  LOP3.LUT R0, R25, 0x20, RZ, 0x3c, !PT ;  /* 0x0000002019007812 */ /* 0x001fca00078e3cff */
[----:B------:R0:W-:Y:S04]  /*1cfc0*/  STL [R1+0x4110], R0 ;  /* 0x0041100001007387 */ /* 0x0001e80000100800 */
[----:B------:R-:W3:Y:S01]  /*1cfd0*/  LDL.LU R2, [R1+0x9a8] ;  /* 0x0009a80001027983 */ /* 0x000ee20000300800 */
[----:B0-----:R-:W-:-:S05]  /*1cfe0*/  LOP3.LUT R0, R25, 0x10, RZ, 0x3c, !PT ;  /* 0x0000001019007812 */ /* 0x001fca00078e3cff */
[----:B--2---:R-:W-:Y:S04]  /*1cff0*/  STS.U16 [R0+0x1e500], R27 ;  /* 0x01e5001b00007388 */ /* 0x004fe80000000400 */
[----:B---3--:R0:W-:Y:S04]  /*1d000*/  STL [R1+0x410c], R2 ;  /* 0x00410c0201007387 */ /* 0x0081e80000100800 */
[----:B0-----:R-:W2:Y:S04]  /*1d010*/  LDL.LU R2, [R1+0x9b8] ;  /* 0x0009b80001027983 */ /* 0x001ea80000300800 */
[----:B------:R-:W3:Y:S04]  /*1d020*/  LDL.LU R14, [R1+0x930] ;  /* 0x00093000010e7983 */ /* 0x000ee80000300800 */
        /* <DEDUP_REMOVED lines=24> */
[----:B----4-:R0:W-:Y:S04]  /*1d1b0*/  STS.U16 [R0+0x1e600], R29 ;  /* 0x01e6001d00007388 */ /* 0x0101e80000000400 */
[----:B------:R1:W-:Y:S04]  /*1d1c0*/  STS.U16 [R0+0x1e700], R28 ;  /* 0x01e7001c00007388 */ /* 0x0003e80000000400 */
[----:B0-----:R-:W4:Y:S04]  /*1d1d0*/  LDL.LU R29, [R1+0x9ac] ;  /* 0x0009ac00011d7983 */ /* 0x001f280000300800 */
[----:B-1----:R-:W2:Y:S04]  /*1d1e0*/  LDL.LU R0, [R1+0x4110] ;  /* 0x0041100001007983 */ /* 0x002ea80000300800 */
[----:B------:R-:W3:Y:S04]  /*1d1f0*/  LDL.LU R28, [R1+0x9b0] ;  /* 0x0009b000011c7983 */ /* 0x000ee80000300800 */
[----:B--2---:R0:W-:Y:S04]  /*1d200*/  STS.U16 [R0+0x800], R2 ;  /* 0x0008000200007388 */ /* 0x0041e80000000400 */
[----:B0-----:R-:W2:Y:S04]  /*1d210*/  LDL.LU R2, [R1+0x410c] ;  /* 0x00410c0001027983 */ /* 0x001ea80000300800 */
[----:B---3--:R-:W-:Y:S04]  /*1d220*/  STS.U16 [R0+0x900], R28 ;  /* 0x0009001c00007388 */ /* 0x008fe80000000400 */
[----:B----4-:R-:W-:Y:S04]  /*1d230*/  STS.U16 [R0+0xa00], R29 ;  /* 0x000a001d00007388 */ /* 0x010fe80000000400 */
        /* <DEDUP_REMOVED lines=22> */
[----:B0-----:R-:W2:Y:S04]  /*1d3a0*/  LDL.LU R3, [R1+0x400] ;  /* 0x0004000001037983 */ /* 0x001ea80000300800 */
[----:B------:R0:W-:Y:S04]  /*1d3b0*/  STS.U16 [R0+0xc900], R18 ;  /* 0x00c9001200007388 */ /* 0x0001e80000000400 */
[----:B0-----:R-:W3:Y:S04]  /*1d3c0*/  LDL.LU R18, [R1+0x384] ;  /* 0x0003840001127983 */ /* 0x001ee80000300800 */
[----:B---3--:R0:W-:Y:S04]  /*1d3d0*/  STL [R1+0x4104], R18 ;  /* 0x0041041201007387 */ /* 0x0081e80000100800 */
[----:B0-----:R-:W3:Y:S04]  /*1d3e0*/  LDL.LU R18, [R1+0x3f8] ;  /* 0x0003f80001127983 */ /* 0x001ee80000300800 */
[----:B------:R-:W-:Y:S04]  /*1d3f0*/  STS.U16 [R0+0xca00], R23 ;  /* 0x00ca001700007388 */ /* 0x000fe80000000400 */
[----:B------:R-:W-:Y:S04]  /*1d400*/  STS.U16 [R0+0xcb00], R25 ;  /* 0x00cb001900007388 */ /* 0x000fe80000000400 */
[----:B------:R-:W-:Y:S04]  /*1d410*/  STS.U16 [R0+0xe800], R27 ;  /* 0x00e8001b00007388 */ /* 0x000fe80000000400 */
[----:B---3--:R0:W-:Y:S04]  /*1d420*/  STL [R1+0x4108], R18 ;  /* 0x0041081201007387 */ /* 0x0081e80000100800 */
[----:B0-----:R-:W3:Y:S04]  /*1d430*/  LDL.LU R18, [R1+0x3fc] ;  /* 0x0003fc0001127983 */ /* 0x001ee80000300800 */
        /* <DEDUP_REMOVED lines=30> */
[----:B---3--:R0:W-:Y:S04]  /*1d620*/  STS.U16 [R0+0xeb00], R18 ;  /* 0x00eb001200007388 */ /* 0x0081e80000000400 */
[----:B0-----:R-:W3:Y:S04]  /*1d630*/  LDL.LU R18, [R1+0x4104] ;  /* 0x0041040001127983 */ /* 0x001ee80000300800 */
[----:B---3--:R0:W-:Y:S04]  /*1d640*/  STS.U16 [R0+0x10800], R18 ;  /* 0x0108001200007388 */ /* 0x0081e80000000400 */
[----:B----4-:R1:W-:Y:S04]  /*1d650*/  STS.U16 [R0+0x10900], R23 ;  /* 0x0109001700007388 */ /* 0x0103e80000000400 */
[----:B------:R3:W-:Y:S04]  /*1d660*/  STS.U16 [R0+0x10a00], R25 ;  /* 0x010a001900007388 */ /* 0x0007e80000000400 */
[----:B0-----:R-:W4:Y:S04]  /*1d670*/  LDL.LU R18, [R1+0x4100] ;  /* 0x0041000001127983 */ /* 0x001f280000300800 */
[----:B-1----:R-:W4:Y:S04]  /*1d680*/  LDL.LU R23, [R1+0x40fc] ;  /* 0x0040fc0001177983 */ /* 0x002f280000300800 */
[----:B---3--:R-:W3:Y:S04]  /*1d690*/  LDL.LU R25, [R1+0x40f8] ;  /* 0x0040f80001197983 */ /* 0x008ee80000300800 */
[----:B------:R0:W-:Y:S04]  /*1d6a0*/  STS.U16 [R0+0x10b00], R27 ;  /* 0x010b001b00007388 */ /* 0x0001e80000000400 */
[----:B0-----:R-:W3:Y:S04]  /*1d6b0*/  LDL.LU R27, [R1+0x40f4] ;  /* 0x0040f400011b7983 */ /* 0x001ee80000300800 */
        /* <DEDUP_REMOVED lines=16> */
[----:B0-----:R-:W0:Y:S04]  /*1d7c0*/  S2R R16, SR_TID.X ;  /* 0x0000000000107919 */ /* 0x001e280000002100 */
        /* <DEDUP_REMOVED lines=8> */
[----:B--2---:R-:W-:Y:S04]  /*1d850*/  STS.U16 [R0+0x1ca00], R4 ;  /* 0x01ca000400007388 */ /* 0x004fe80000000400 */
[----:B------:R-:W-:Y:S04]  /*1d860*/  STS.U16 [R0+0x1cb00], R3 ;  /* 0x01cb000300007388 */ /* 0x000fe80000000400 */
[----:B---3--:R0:W-:Y:S02]  /*1d870*/  STS.U16 [R0+0x1e800], R27 ;  /* 0x01e8001b00007388 */ /* 0x0081e40000000400 */
[----:B0-----:R-:W-:-:S05]  /*1d880*/  LOP3.LUT R0, R16, 0x30, RZ, 0x3c, !PT ;  /* 0x0000003010007812 */ /* 0x001fca00078e3cff */
[----:B------:R0:W-:Y:S04]  /*1d890*/  STL [R1+0x40f0], R0 ;  /* 0x0040f00001007387 */ /* 0x0001e80000100800 */
[----:B------:R-:W2:Y:S01]  /*1d8a0*/  LDL.LU R27, [R1+0x920] ;  /* 0x00092000011b7983 */ /* 0x000ea20000300800 */
[----:B0-----:R-:W-:-:S05]  /*1d8b0*/  LOP3.LUT R0, R16, 0x20, RZ, 0x3c, !PT ;  /* 0x0000002010007812 */ /* 0x001fca00078e3cff */
[----:B------:R-:W-:Y:S04]  /*1d8c0*/  STS.U16 [R0+0x1e900], R25 ;  /* 0x01e9001900007388 */ /* 0x000fe80000000400 */
[----:B----4-:R-:W-:Y:S04]  /*1d8d0*/  STS.U16 [R0+0x1ea00], R23 ;  /* 0x01ea001700007388 */ /* 0x010fe80000000400 */
[----:B------:R-:W-:Y:S04]  /*1d8e0*/  STS.U16 [R0+0x1eb00], R18 ;  /* 0x01eb001200007388 */ /* 0x000fe80000000400 */
[----:B--2---:R0:W-:Y:S04]  /*1d8f0*/  STL [R1+0x40ec], R27 ;  /* 0x0040ec1b01007387 */ /* 0x0041e80000100800 */
[----:B0-----:R-:W2:Y:S04]  /*1d900*/  LDL.LU R27, [R1+0x9a4] ;  /* 0x0009a400011b7983 */ /* 0x001ea80000300800 */
[----:B------:R-:W3:Y:S04]  /*1d910*/  LDL.LU R28, [R1+0x91c] ;  /* 0x00091c00011c7983 */ /* 0x000ee80000300800 */
[----:B------:R-:W4:Y:S04]  /*1d920*/  LDL.LU R29, [R1+0x918] ;  /* 0x00091800011d7983 */ /* 0x000f280000300800 */
        /* <DEDUP_REMOVED lines=25> */
[----:B------:R-:W3:Y:S04]  /*1dac0*/  LDL.LU R18, [R1+0x9a0] ;  /* 0x0009a00001127983 */ /* 0x000ee80000300800 */
[----:B--2---:R0:W-:Y:S04]  /*1dad0*/  STS.U16 [R0+0xc00], R27 ;  /* 0x000c001b00007388 */ /* 0x0041e80000000400 */
[----:B0-----:R-:W2:Y:S04]  /*1dae0*/  LDL.LU R27, [R1+0x40ec] ;  /* 0x0040ec00011b7983 */ /* 0x001ea80000300800 */
[----:B---3--:R-:W-:Y:S04]  /*1daf0*/  STS.U16 [R0+0xd00], R18 ;  /* 0x000d001200007388 */ /* 0x008fe80000000400 */
[----:B------:R-:W-:Y:S04]  /*1db00*/  STS.U16 [R0+0xe00], R23 ;  /* 0x000e001700007388 */ /* 0x000fe80000000400 */
[----:B------:R-:W-:Y:S04]  /*1db10*/  STS.U16 [R0+0xf00], R25 ;  /* 0x000f001900007388 */ /* 0x000fe80000000400 */
[----:B--2---:R-:W-:Y:S04]  /*1db20*/  STS.U16 [R0+0x2c00], R27 ;  /* 0x002c001b00007388 */ /* 0x004fe80000000400 */
        /* <DEDUP_REMOVED lines=90> */
[----:B------:R-:W-:Y:S01]  /*1e0d0*/  STS.U16 [R0+0x1af00], R12 ;  /* 0x01af000c00007388 */ /* 0x000fe20000000400 */
[----:B0-----:R-:W-:-:S03]  /*1e0e0*/  LOP3.LUT R6, R6, 0x7f, RZ, 0xc0, !PT ;  /* 0x0000007f06067812 */ /* 0x001fc600078ec0ff */
[----:B------:R-:W-:Y:S02]  /*1e0f0*/  STS.U16 [R0+0x1cc00], R11 ;  /* 0x01cc000b00007388 */ /* 0x000fe40000000400 */
[----:B------:R-:W-:Y:S02]  /*1e100*/  IMAD.SHL.U32 R6, R6, 0x2, RZ ;  /* 0x0000000206067824 */ /* 0x000fe400078e00ff */
[----:B------:R-:W-:Y:S04]  /*1e110*/  STS.U16 [R0+0x1cd00], R9 ;  /* 0x01cd000900007388 */ /* 0x000fe80000000400 */
        /* <DEDUP_REMOVED lines=66> */
[----:B0-----:R-:W2:Y:S04]  /*1e540*/  LDL.LU R11, [R1+0x3e0] ;  /* 0x0003e000010b7983 */ /* 0x001ea80000300800 */
[----:B------:R-:W3:Y:S04]  /*1e550*/  LDL.LU R10, [R1+0x364] ;  /* 0x00036400010a7983 */ /* 0x000ee80000300800 */
[----:B---3--:R0:W-:Y:S04]  /*1e560*/  STL [R1+0x40c4], R10 ;  /* 0x0040c40a01007387 */ /* 0x0081e80000100800 */
[----:B0-----:R-:W3:Y:S04]  /*1e570*/  LDL.LU R10, [R1+0x3d8] ;  /* 0x0003d800010a7983 */ /* 0x001ee80000300800 */
[----:B------:R-:W-:Y:S04]  /*1e580*/  STS.U16 [R0+0xd100], R9 ;  /* 0x00d1000900007388 */ /* 0x000fe80000000400 */
        /* <DEDUP_REMOVED lines=39> */
[----:B0-----:R-:W3:Y:S04]  /*1e800*/  LDL.LU R10, [R1+0x40c0] ;  /* 0x0040c000010a7983 */ /* 0x001ee80000300800 */
[----:B-1----:R-:W4:Y:S04]  /*1e810*/  LDL.LU R9, [R1+0x40bc] ;  /* 0x0040bc0001097983 */ /* 0x002f280000300800 */
[----:B------:R0:W-:Y:S04]  /*1e820*/  STS.U16 [R0+0x11200], R8 ;  /* 0x0112000800007388 */ /* 0x0001e80000000400 */
[----:B------:R1:W-:Y:S04]  /*1e830*/  STS.U16 [R0+0x11300], R7 ;  /* 0x0113000700007388 */ /* 0x0003e80000000400 */
[----:B------:R2:W-:Y:S04]  /*1e840*/  STS.U16 [R0+0x13000], R6 ;  /* 0x0130000600007388 */ /* 0x0005e80000000400 */
[----:B0-----:R-:W4:Y:S04]  /*1e850*/  LDL.LU R8, [R1+0x40b8] ;  /* 0x0040b80001087983 */ /* 0x001f280000300800 */
[----:B-1----:R-:W4:Y:S04]  /*1e860*/  LDL.LU R7, [R1+0x40b4] ;  /* 0x0040b40001077983 */ /* 0x002f280000300800 */
[----:B--2---:R-:W2:Y:S04]  /*1e870*/  LDL.LU R6, [R1+0x40b0] ;  /* 0x0040b00001067983 */ /* 0x004ea80000300800 */
        /* <DEDUP_REMOVED lines=22> */
[----:B------:R-:W-:Y:S01]  /*1e9e0*/  STS.U16 [R0+0x1d300], R11 ;  /* 0x01d3000b00007388 */ /* 0x000fe20000000400 */
[----:B---3--:R-:W-:-:S04]  /*1e9f0*/  LOP3.LUT R10, R10, 0x7f, RZ, 0xc0, !PT ;  /* 0x0000007f0a0a7812 */ /* 0x008fc800078ec0ff */
[----:B------:R-:W-:Y:S01]  /*1ea00*/  SHF.L.U32 R10, R10, 0x1, RZ ;  /* 0x000000010a0a7819 */ /* 0x000fe200000006ff */
[----:B--2---:R0:W-:Y:S03]  /*1ea10*/  STS.U16 [R0+0x1f000], R6 ;  /* 0x01f0000600007388 */ /* 0x0041e60000000400 */
[----:B0-----:R-:W-:-:S05]  /*1ea20*/  LOP3.LUT R0, R10, 0x50, RZ, 0x3c, !PT ;  /* 0x000000500a007812 */ /* 0x001fca00078e3cff */
[----:B------:R0:W-:Y:S04]  /*1ea30*/  STL [R1+0x40ac], R0 ;  /* 0x0040ac0001007387 */ /* 0x0001e80000100800 */
[----:B------:R-:W2:Y:S01]  /*1ea40*/  LDL.LU R6, [R1+0x900] ;  /* 0x0009000001067983 */ /* 0x000ea20000300800 */
[----:B0-----:R-:W-:-:S05]  /*1ea50*/  LOP3.LUT R0, R10, 0x40, RZ, 0x3c, !PT ;  /* 0x000000400a007812 */ /* 0x001fca00078e3cff */
[----:B----4-:R-:W-:Y:S04]  /*1ea60*/  STS.U16 [R0+0x1f100], R7 ;  /* 0x01f1000700007388 */ /* 0x010fe80000000400 */
[----:B------:R-:W-:Y:S04]  /*1ea70*/  STS.U16 [R0+0x1f200], R8 ;  /* 0x01f2000800007388 */ /* 0x000fe80000000400 */
        /* <DEDUP_REMOVED lines=49> */
[----:B--2---:R0:W-:Y:S04]  /*1ed90*/  STL [R1+0x409c], R2 ;  /* 0x00409c0201007387 */ /* 0x0041e80000100800 */
[----:B0-----:R-:W2:Y:S04]  /*1eda0*/  LDL.LU R2, [R1+0x3c8] ;  /* 0x0003c80001027983 */ /* 0x001ea80000300800 */
[----:B--2---:R0:W-:Y:S04]  /*1edb0*/  STL [R1+0x40a0], R2 ;  /* 0x0040a00201007387 */ /* 0x0041e80000100800 */
        /* <DEDUP_REMOVED lines=8> */
[----:B--2---:R0:W-:Y:S04]  /*1ee40*/  STL [R1+0x40a4], R2 ;  /* 0x0040a40201007387 */ /* 0x0041e80000100800 */
[----:B0-----:R-:W2:Y:S04]  /*1ee50*/  LDL.LU R2, [R1+0x3d0] ;  /* 0x0003d00001027983 */ /* 0x001ea80000300800 */
[----:B------:R-:W-:Y:S04]  /*1ee60*/  STS.U16 [R0+0xb700], R20 ;  /* 0x00b7001400007388 */ /* 0x000fe80000000400 */
[----:B------:R-:W-:Y:S04]  /*1ee70*/  STS.U16 [R0+0xd400], R19 ;  /* 0x00d4001300007388 */ /* 0x000fe80000000400 */
[----:B------:R0:W-:Y:S04]  /*1ee80*/  STS.U16 [R0+0xd500], R13 ;  /* 0x00d5000d00007388 */ /* 0x0001e80000000400 */
[----:B------:R-:W3:Y:S04]  /*1ee90*/  LDL.LU R17, [R1+0x350] ;  /* 0x0003500001117983 */ /* 0x000ee80000300800 */
[----:B------:R1:W-:Y:S04]  /*1eea0*/  STS.U16 [R0+0xd600], R12 ;  /* 0x00d6000c00007388 */ /* 0x0003e80000000400 */
[----:B0-----:R-:W4:Y:S04]  /*1eeb0*/  LDL.LU R13, [R1+0x34c] ;  /* 0x00034c00010d7983 */ /* 0x001f280000300800 */
[----:B------:R0:W-:Y:S04]  /*1eec0*/  STS.U16 [R0+0xd700], R11 ;  /* 0x00d7000b00007388 */ /* 0x0001e80000000400 */
[----:B-1----:R-:W3:Y:S04]  /*1eed0*/  LDL.LU R12, [R1+0x348] ;  /* 0x00034800010c7983 */ /* 0x002ee80000300800 */
[----:B------:R1:W-:Y:S04]  /*1eee0*/  STS.U16 [R0+0xf400], R10 ;  /* 0x00f4000a00007388 */ /* 0x0003e80000000400 */
[----:B0-----:R-:W3:Y:S04]  /*1eef0*/  LDL.LU R11, [R1+0x2c4] ;  /* 0x0002c400010b7983 */ /* 0x001ee80000300800 */
[----:B-1----:R-:W3:Y:S04]  /*1ef00*/  LDL.LU R10, [R1+0x2c0] ;  /* 0x0002c000010a7983 */ /* 0x002ee80000300800 */
        /* <DEDUP_REMOVED lines=22> */
[----:B--2---:R0:W-:Y:S04]  /*1f070*/  STS.U16 [R0+0xf500], R2 ;  /* 0x00f5000200007388 */ /* 0x0041e80000000400 */
[----:B0-----:R-:W2:Y:S04]  /*1f080*/  LDL.LU R2, [R1+0x40a4] ;  /* 0x0040a40001027983 */ /* 0x001ea80000300800 */
[----:B--2---:R0:W-:Y:S04]  /*1f090*/  STS.U16 [R0+0xf600], R2 ;  /* 0x00f6000200007388 */ /* 0x0041e80000000400 */
[----:B0-----:R-:W2:Y:S04]  /*1f0a0*/  LDL.LU R2, [R1+0x40a0] ;  /* 0x0040a00001027983 */ /* 0x001ea80000300800 */
[----:B--2---:R0:W-:Y:S04]  /*1f0b0*/  STS.U16 [R0+0xf700], R2 ;  /* 0x00f7000200007388 */ /* 0x0041e80000000400 */
[----:B0-----:R-:W2:Y:S04]  /*1f0c0*/  LDL.LU R2, [R1+0x409c] ;  /* 0x00409c0001027983 */ /* 0x001ea80000300800 */
[----:B--2---:R0:W-:Y:S04]  /*1f0d0*/  STS.U16 [R0+0x11400], R2 ;  /* 0x0114000200007388 */ /* 0x0041e80000000400 */
[----:B---3--:R1:W-:Y:S04]  /*1f0e0*/  STS.U16 [R0+0x11500], R17 ;  /* 0x0115001100007388 */ /* 0x0083e80000000400 */
[----:B----4-:R2:W-:Y:S04]  /*1f0f0*/  STS.U16 [R0+0x11600], R13 ;  /* 0x0116000d00007388 */ /* 0x0105e80000000400 */
[----:B0-----:R-:W3:Y:S04]  /*1f100*/  LDL.LU R2, [R1+0x4098] ;  /* 0x0040980001027983 */ /* 0x001ee80000300800 */
[----:B-1----:R-:W4:Y:S04]  /*1f110*/  LDL.LU R17, [R1+0x4094] ;  /* 0x0040940001117983 */ /* 0x002f280000300800 */
[----:B--2---:R-:W2:Y:S04]  /*1f120*/  LDL.LU R13, [R1+0x4090] ;  /* 0x00409000010d7983 */ /* 0x004ea80000300800 */
[----:B------:R0:W-:Y:S04]  /*1f130*/  STS.U16 [R0+0x11700], R12 ;  /* 0x0117000c00007388 */ /* 0x0001e80000000400 */
[----:B------:R1:W-:Y:S04]  /*1f140*/  STS.U16 [R0+0x13400], R11 ;  /* 0x0134000b00007388 */ /* 0x0003e80000000400 */
[----:B------:R1:W-:Y:S04]  /*1f150*/  STS.U16 [R0+0x13500], R10 ;  /* 0x0135000a00007388 */ /* 0x0003e80000000400 */
[----:B0-----:R-:W2:Y:S04]  /*1f160*/  LDL.LU R12, [R1+0x408c] ;  /* 0x00408c00010c7983 */ /* 0x001ea80000300800 */
[----:B-1----:R-:W2:Y:S04]  /*1f170*/  LDL.LU R11, [R1+0x4088] ;  /* 0x00408800010b7983 */ /* 0x002ea80000300800 */
[----:B------:R-:W2:Y:S04]  /*1f180*/  LDL.LU R10, [R1+0x4084] ;  /* 0x00408400010a7983 */ /* 0x000ea80000300800 */
[----:B------:R0:W-:Y:S04]  /*1f190*/  STS.U16 [R0+0x13600], R9 ;  /* 0x0136000900007388 */ /* 0x0001e80000000400 */
[----:B0-----:R-:W2:Y:S04]  /*1f1a0*/  LDL.LU R9, [R1+0x8e8] ;  /* 0x0008e80001097983 */ /* 0x001ea80000300800 */
[----:B------:R-:W-:Y:S04]  /*1f1b0*/  STS.U16 [R0+0x13700], R8 ;  /* 0x0137000800007388 */ /* 0x000fe80000000400 */
        /* <DEDUP_REMOVED lines=16> */
[----:B------:R-:W-:Y:S01]  /*1f2c0*/  STS.U16 [R0+0x1b600], R26 ;  /* 0x01b6001a00007388 */ /* 0x000fe20000000400 */
[----:B----4-:R-:W-:-:S03]  /*1f2d0*/  SHF.L.U32 R17, R17, 0x1, RZ ;  /* 0x0000000111117819 */ /* 0x010fc600000006ff */
[----:B------:R-:W-:Y:S04]  /*1f2e0*/  STS.U16 [R0+0x1b700], R24 ;  /* 0x01b7001800007388 */ /* 0x000fe80000000400 */
[----:B------:R-:W-:Y:S04]  /*1f2f0*/  STS.U16 [R0+0x1d400], R22 ;  /* 0x01d4001600007388 */ /* 0x000fe80000000400 */
[----:B------:R-:W-:Y:S04]  /*1f300*/  STS.U16 [R0+0x1d500], R21 ;  /* 0x01d5001500007388 */ /* 0x000fe80000000400 */
[----:B------:R-:W-:Y:S04]  /*1f310*/  STS.U16 [R0+0x1d600], R20 ;  /* 0x01d6001400007388 */ /* 0x000fe80000000400 */
[----:B------:R-:W-:Y:S01]  /*1f320*/  STS.U16 [R0+0x1d700], R19 ;  /* 0x01d7001300007388 */ /* 0x000fe20000000400 */
[----:B---3--:R-:W-:-:S03]  /*1f330*/  LOP3.LUT R14, R2, 0x60, RZ, 0x3c, !PT ;  /* 0x00000060020e7812 */ /* 0x008fc600078e3cff */
[----:B--2---:R0:W-:Y:S04]  /*1f340*/  STL [R1+0x4080], R9 ;  /* 0x0040800901007387 */ /* 0x0041e80000100800 */
[----:B------:R-:W2:Y:S04]  /*1f350*/  LDL.LU R8, [R1+0x8e4] ;  /* 0x0008e40001087983 */ /* 0x000ea80000300800 */
        /* <DEDUP_REMOVED lines=11> */
[----:B------:R-:W2:Y:S01]  /*1f410*/  LDL.LU R29, [R1+0x560] ;  /* 0x00056000011d7983 */ /* 0x000ea20000300800 */
[----:B0-----:R-:W-:-:S03]  /*1f420*/  LOP3.LUT R9, R17, 0x50, RZ, 0x3c, !PT ;  /* 0x0000005011097812 */ /* 0x001fc600078e3cff */
        /* <DEDUP_REMOVED lines=10> */
[----:B------:R-:W-:Y:S04]  /*1f4d0*/  STS.U16 [R9+0x1f500], R11 ;  /* 0x01f5000b09007388 */ /* 0x000fe80000000400 */
[----:B0-----:R-:W2:Y:S04]  /*1f4e0*/  LDL.LU R10, [R1+0x8ec] ;  /* 0x0008ec00010a7983 */ /* 0x001ea80000300800 */
[----:B------:R0:W-:Y:S04]  /*1f4f0*/  STL [R1+0x4070], R2 ;  /* 0x0040700201007387 */ /* 0x0001e80000100800 */
[----:B------:R1:W-:Y:S04]  /*1f500*/  STS.U16 [R9+0x1f600], R12 ;  /* 0x01f6000c09007388 */ /* 0x0003e80000000400 */
[----:B------:R1:W-:Y:S04]  /*1f510*/  STS.U16 [R9+0x1f700], R13 ;  /* 0x01f7000d09007388 */ /* 0x0003e80000000400 */
[----:B0-----:R-:W2:Y:S04]  /*1f520*/  LDL.LU R2, [R1+0x8f0] ;  /* 0x0008f00001027983 */ /* 0x001ea80000300800 */
[----:B------:R-:W2:Y:S04]  /*1f530*/  LDL.LU R11, [R1+0x964] ;  /* 0x00096400010b7983 */ /* 0x000ea80000300800 */
[----:B-1----:R-:W2:Y:S04]  /*1f540*/  LDL.LU R12, [R1+0x968] ;  /* 0x00096800010c7983 */ /* 0x002ea80000300800 */
[----:B------:R-:W2:Y:S04]  /*1f550*/  LDL.LU R9, [R1+0x4080] ;  /* 0x0040800001097983 */ /* 0x000ea80000300800 */
[----:B------:R-:W3:Y:S04]  /*1f560*/  LDL.LU R13, [R1+0x970] ;  /* 0x00097000010d7983 */ /* 0x000ee80000300800 */
[----:B--2---:R0:W-:Y:S04]  /*1f570*/  STS.U16 [R14+0x1800], R9 ;  /* 0x001800090e007388 */ /* 0x0041e80000000400 */
[----:B0-----:R-:W2:Y:S04]  /*1f580*/  LDL.LU R9, [R1+0x407c] ;  /* 0x00407c0001097983 */ /* 0x001ea80000300800 */
[----:B---3--:R-:W-:Y:S04]  /*1f590*/  STS.U16 [R14+0x1900], R13 ;  /* 0x0019000d0e007388 */ /* 0x008fe80000000400 */
[----:B------:R-:W-:Y:S04]  /*1f5a0*/  STS.U16 [R14+0x1a00], R12 ;  /* 0x001a000c0e007388 */ /* 0x000fe80000000400 */
[----:B------:R-:W-:Y:S04]  /*1f5b0*/  STS.U16 [R14+0x1b00], R11 ;  /* 0x001b000b0e007388 */ /* 0x000fe80000000400 */
[----:B------:R-:W-:Y:S04]  /*1f5c0*/  STS.U16 [R14+0x3800], R2 ;  /* 0x003800020e007388 */ /* 0x000fe80000000400 */
[----:B------:R-:W-:Y:S04]  /*1f5d0*/  STS.U16 [R14+0x3900], R10 ;  /* 0x0039000a0e007388 */ /* 0x000fe80000000400 */
[----:B--2---:R-:W-:Y:S04]  /*1f5e0*/  STS.U16 [R14+0x3a00], R9 ;  /* 0x003a00090e007388 */ /* 0x004fe80000000400 */
[----:B------:R-:W-:Y:S04]  /*1f5f0*/  STS.U16 [R14+0x3b00], R8 ;  /* 0x003b00080e007388 */ /* 0x000fe80000000400 */
        /* <DEDUP_REMOVED lines=66> */
[----:B------:R1:W-:Y:S04]  /*1fa20*/  STS.U16 [R14+0x13800], R17 ;  /* 0x013800110e007388 */ /* 0x0003e80000000400 */
[----:B0-----:R-:W3:Y:S04]  /*1fa30*/  LDL.LU R19, [R1+0x4064] ;  /* 0x0040640001137983 */ /* 0x001ee80000300800 */
[----:B-1----:R-:W3:Y:S04]  /*1fa40*/  LDL.LU R17, [R1+0x4060] ;  /* 0x0040600001117983 */ /* 0x002ee80000300800 */
        /* <DEDUP_REMOVED lines=21> */
[----:B0-----:R-:W4:Y:S04]  /*1fba0*/  LDL.LU R22, [R1+0x960] ;  /* 0x0009600001167983 */ /* 0x001f280000300800 */
[----:B--2---:R-:W-:Y:S04]  /*1fbb0*/  STS.U16 [R14+0x1da00], R26 ;  /* 0x01da001a0e007388 */ /* 0x004fe80000000400 */
[----:B------:R-:W-:Y:S04]  /*1fbc0*/  STS.U16 [R14+0x1db00], R24 ;  /* 0x01db00180e007388 */ /* 0x000fe80000000400 */
[----:B---3--:R0:W-:Y:S04]  /*1fbd0*/  STS.U16 [R14+0x1f800], R17 ;  /* 0x01f800110e007388 */ /* 0x0081e80000000400 */
        /* <DEDUP_REMOVED lines=19> */
[----:B------:R1:W-:Y:S04]  /*1fd10*/  STS.U16 [R14+0x1fa00], R20 ;  /* 0x01fa00140e007388 */ /* 0x0003e80000000400 */
[----:B----4-:R4:W-:Y:S04]  /*1fd20*/  STS.U16 [R14+0x1fb00], R21 ;  /* 0x01fb00150e007388 */ /* 0x0109e80000000400 */
[----:B0-----:R-:W2:Y:S04]  /*1fd30*/  LDL.LU R19, [R1+0x954] ;  /* 0x0009540001137983 */ /* 0x001ea80000300800 */
[----:B-1----:R-:W2:Y:S04]  /*1fd40*/  LDL.LU R20, [R1+0x958] ;  /* 0x0009580001147983 */ /* 0x002ea80000300800 */
[----:B----4-:R-:W4:Y:S01]  /*1fd50*/  LDL.LU R21, [R1+0x95c] ;  /* 0x00095c0001157983 */ /* 0x010f220000300800 */
[----:B------:R-:W-:-:S03]  /*1fd60*/  LOP3.LUT R2, R2, 0x70, RZ, 0x3c, !PT ;  /* 0x0000007002027812 */ /* 0x000fc600078e3cff */
[----:B------:R-:W2:Y:S04]  /*1fd70*/  LDL.LU R27, [R1+0x4d4] ;  /* 0x0004d400011b7983 */ /* 0x000ea80000300800 */
[----:B------:R-:W3:Y:S04]  /*1fd80*/  LDL.LU R15, [R1+0x4d0] ;  /* 0x0004d000010f7983 */ /* 0x000ee80000300800 */
[----:B------:R-:W3:Y:S04]  /*1fd90*/  LDL.LU R28, [R1+0x434] ;  /* 0x00043400011c7983 */ /* 0x000ee80000300800 */
[----:B------:R-:W3:Y:S04]  /*1fda0*/  LDL.LU R14, [R1+0x430] ;  /* 0x00043000010e7983 */ /* 0x000ee80000300800 */
[----:B------:R-:W3:Y:S04]  /*1fdb0*/  LDL.LU R26, [R1+0x42c] ;  /* 0x00042c00011a7983 */ /* 0x000ee80000300800 */
[----:B------:R0:W-:Y:S04]  /*1fdc0*/  STS.U16 [R2+0x1c00], R22 ;  /* 0x001c001602007388 */ /* 0x0001e80000000400 */
[----:B------:R-:W3:Y:S04]  /*1fdd0*/  LDL.LU R24, [R1+0x428] ;  /* 0x0004280001187983 */ /* 0x000ee80000300800 */
[----:B0-----:R-:W3:Y:S04]  /*1fde0*/  LDL.LU R22, [R1+0x3b4] ;  /* 0x0003b40001167983 */ /* 0x001ee80000300800 */
[----:B----4-:R-:W-:Y:S04]  /*1fdf0*/  STS.U16 [R2+0x1d00], R21 ;  /* 0x001d001502007388 */ /* 0x010fe80000000400 */
[----:B--2---:R-:W-:Y:S04]  /*1fe00*/  STS.U16 [R2+0x1e00], R20 ;  /* 0x001e001402007388 */ /* 0x004fe80000000400 */
[----:B------:R-:W-:Y:S04]  /*1fe10*/  STS.U16 [R2+0x1f00], R19 ;  /* 0x001f001302007388 */ /* 0x000fe80000000400 */
[----:B------:R-:W-:Y:S04]  /*1fe20*/  STS.U16 [R2+0x3c00], R17 ;  /* 0x003c001102007388 */ /* 0x000fe80000000400 */
        /* <DEDUP_REMOVED lines=16> */
[----:B------:R1:W-:Y:S04]  /*1ff30*/  STS.U16 [R2+0xbd00], R0 ;  /* 0x00bd000002007388 */ /* 0x0003e80000000400 */
[----:B0-----:R-:W2:Y:S04]  /*1ff40*/  LDL.LU R29, [R1+0x3b0] ;  /* 0x0003b000011d7983 */ /* 0x001ea80000300800 */
[----:B-1----:R-:W3:Y:S04]  /*1ff50*/  LDL.LU R0, [R1+0x3ac] ;  /* 0x0003ac0001007983 */ /* 0x002ee80000300800 */
[----:B------:R-:W-:Y:S04]  /*1ff60*/  STS.U16 [R2+0xbe00], R27 ;  /* 0x00be001b02007388 */ /* 0x000fe80000000400 */
[----:B------:R0:W-:Y:S04]  /*1ff70*/  STS.U16 [R2+0xbf00], R15 ;  /* 0x00bf000f02007388 */ /* 0x0001e80000000400 */
[----:B------:R-:W-:Y:S04]  /*1ff80*/  STS.U16 [R2+0xdc00], R28 ;  /* 0x00dc001c02007388 */ /* 0x000fe80000000400 */
[----:B------:R1:W-:Y:S04]  /*1ff90*/  STS.U16 [R2+0xdd00], R14 ;  /* 0x00dd000e02007388 */ /* 0x0003e80000000400 */
[----:B0-----:R-:W4:Y:S04]  /*1ffa0*/  LDL.LU R15, [R1+0x3a8] ;  /* 0x0003a800010f7983 */ /* 0x001f280000300800 */
[----:B------:R0:W-:Y:S04]  /*1ffb0*/  STS.U16 [R2+0xde00], R26 ;  /* 0x00de001a02007388 */ /* 0x0001e80000000400 */
[----:B-1----:R-:W4:Y:S04]  /*1ffc0*/  LDL.LU R14, [R1+0x334] ;  /* 0x00033400010e7983 */ /* 0x002f280000300800 */
[----:B------:R1:W-:Y:S04]  /*1ffd0*/  STS.U16 [R2+0xdf00], R24 ;  /* 0x00df001802007388 */ /* 0x0003e80000000400 */
[----:B0-----:R-:W4:Y:S04]  /*1ffe0*/  LDL.LU R26, [R1+0x330] ;  /* 0x00033000011a7983 */ /* 0x001f280000300800 */
[----:B------:R0:W-:Y:S04]  /*1fff0*/  STS.U16 [R2+0xfc00], R22 ;  /* 0x00fc001602007388 */ /* 0x0001e80000000400 */
[----:B-1----:R-:W4:Y:S04]  /*20000*/  LDL.LU R24, [R1+0x32c] ;  /* 0x00032c0001187983 */ /* 0x002f280000300800 */
        /* <DEDUP_REMOVED lines=19> */
[----:B--2---:R-:W-:Y:S04]  /*20140*/  STS.U16 [R2+0xfd00], R29 ;  /* 0x00fd001d02007388 */ /* 0x004fe80000000400 */
[----:B---3--:R0:W-:Y:S04]  /*20150*/  STS.U16 [R2+0xfe00], R0 ;  /* 0x00fe000002007388 */ /* 0x0081e80000000400 */
[----:B0-----:R-:W2:Y:S04]  /*20160*/  LDL.LU R0, [R1+0x9c] ;  /* 0x00009c0001007983 */ /* 0x001ea80000300800 */
[----:B------:R-:W3:Y:S04]  /*20170*/  LDL.LU R23, [R1+0x98] ;  /* 0x0000980001177983 */ /* 0x000ee80000300800 */
[----:B------:R-:W3:Y:S04]  /*20180*/  LDL.LU R25, [R1+0x24] ;  /* 0x0000240001197983 */ /* 0x000ee80000300800 */
[----:B------:R-:W3:Y:S04]  /*20190*/  LDL.LU R27, [R1+0x20] ;  /* 0x00002000011b7983 */ /* 0x000ee80000300800 */
[----:B----4-:R0:W-:Y:S04]  /*201a0*/  STS.U16 [R2+0xff00], R15 ;  /* 0x00ff000f02007388 */ /* 0x0101e80000000400 */
[----:B------:R-:W4:Y:S04]  /*201b0*/  LDL.LU R29, [R1+0x1c] ;  /* 0x00001c00011d7983 */ /* 0x000f280000300800 */
        /* <DEDUP_REMOVED lines=24> */
[----:B0-----:R-:W4:Y:S04]  /*20340*/  LDL R3, [R1+0x460] ;  /* 0x0004600001037983 */ /* 0x001f280000100800 */
[----:B------:R-:W-:Y:S04]  /*20350*/  STS.U16 [R2+0x19f00], R16 ;  /* 0x019f001002007388 */ /* 0x000fe80000000400 */
[----:B------:R0:W-:Y:S04]  /*20360*/  STS.U16 [R2+0x1bc00], R28 ;  /* 0x01bc001c02007388 */ /* 0x0001e80000000400 */
[----:B------:R-:W-:Y:S04]  /*20370*/  STS.U16 [R2+0x1bd00], R18 ;  /* 0x01bd001202007388 */ /* 0x000fe80000000400 */
[----:B0-----:R-:W4:Y:S04]  /*20380*/  LDL R28, [R1+0x464] ;  /* 0x00046400011c7983 */ /* 0x001f280000100800 */
[----:B--2---:R0:W-:Y:S04]  /*20390*/  STS.U16 [R2+0x1be00], R0 ;  /* 0x01be000002007388 */ /* 0x0041e80000000400 */
[----:B0-----:R-:W2:Y:S04]  /*203a0*/  LDL R0, [R1+0x1a84] ;  /* 0x001a840001007983 */ /* 0x001ea80000100800 */
[----:B---3--:R-:W-:Y:S04]  /*203b0*/  STS.U16 [R2+0x1bf00], R23 ;  /* 0x01bf001702007388 */ /* 0x008fe80000000400 */
        /* <DEDUP_REMOVED lines=8> */
[----:B------:R-:W-:Y:S06]  /*20440*/  BAR.SYNC.DEFER_BLOCKING 0x0 ;  /* 0x0000000000007b1d */ /* 0x000fec0000010000 */
[----:B0-----:R-:W3:Y:S04]  /*20450*/  LDL R2, [R1+0x1a80] ;  /* 0x001a800001027983 */ /* 0x001ee80000100800 */
[----:B------:R-:W0:Y:S04]  /*20460*/  LDSM.16.M88.4 R4, [R3] ;  /* 0x000000000304783b */ /* 0x000e280000000200 */
[----:B------:R-:W1:Y:S04]  /*20470*/  LDSM.16.M88.4 R8, [R3+0x18000] ;  /* 0x018000000308783b */ /* 0x000e680000000200 */
[----:B------:R-:W-:Y:S04]  /*20480*/  LDSM.16.M88.4 R24, [R3+0x10000] ;  /* 0x010000000318783b */ /* 0x000fe80000000200 */
[----:B------:R-:W-:Y:S01]  /*20490*/  LDSM.16.MT88.4 R12, [R28+0x20000] ;  /* 0x020000001c0c783b */ /* 0x000fe20000004200 */
[----:B0-----:R-:W-:-:S03]  /*204a0*/  MOV R21, R4 ;  /* 0x0000000400157202 */ /* 0x001fc60000000f00 */
[----:B------:R-:W-:Y:S01]  /*204b0*/  STL.64 [R1+0x18], R6 ;  /* 0x0000180601007387 */ /* 0x000fe20000100a00 */
[----:B------:R-:W-:-:S03]  /*204c0*/  IMAD.MOV.U32 R20, RZ, RZ, R5 ;  /* 0x000000ffff147224 */ /* 0x000fc600078e0005 */
[----:B------:R-:W0:Y:S01]  /*204d0*/  LDSM.16.M88.4 R4, [R3+0x8000] ;  /* 0x008000000304783b */ /* 0x000e220000000200 */
[----:B-1----:R-:W-:-:S03]  /*204e0*/  MOV R29, R9 ;  /* 0x00000009001d7202 */ /* 0x002fc60000000f00 */
[----:B0-----:R0:W-:Y:S04]  /*204f0*/  STL.64 [R1], R4 ;  /* 0x0000000401007387 */ /* 0x0011e80000100a00 */
[----:B------:R-:W-:Y:S04]  /*20500*/  STL.64 [R1+0x8], R6 ;  /* 0x0000080601007387 */ /* 0x000fe80000100a00 */
[----:B------:R-:W-:Y:S01]  /*20510*/  STL.64 [R1+0x20], R8 ;  /* 0x0000200801007387 */ /* 0x000fe20000100a00 */
[----:B0-----:R-:W-:-:S03]  /*20520*/  MOV R4, R8 ;  /* 0x0000000800047202 */ /* 0x001fc60000000f00 */
[----:B------:R-:W-:Y:S04]  /*20530*/  STL.64 [R1+0x28], R10 ;  /* 0x0000280a01007387 */ /* 0x000fe80000100a00 */
[----:B------:R-:W-:Y:S04]  /*20540*/  LDSM.16.MT88.4 R8, [R28+0x20400] ;  /* 0x020400001c08783b */ /* 0x000fe80000004200 */
[----:B------:R-:W-:Y:S04]  /*20550*/  STL [R1+0x3f44], R3 ;  /* 0x003f440301007387 */ /* 0x000fe80000100800 */
[----:B--2---:R-:W0:Y:S04]  /*20560*/  LDSM.16.MT88.4 R16, [R0+0x20000] ;  /* 0x020000000010783b */ /* 0x004e280000004200 */
[----:B0-----:R-:W-:Y:S04]  /*20570*/  STL.64 [R1+0x4048], R18 ;  /* 0x0040481201007387 */ /* 0x001fe80000100a00 */
[----:B------:R-:W-:Y:S04]  /*20580*/  STL.64 [R1+0x4040], R16 ;  /* 0x0040401001007387 */ /* 0x000fe80000100a00 */
[----:B------:R-:W-:Y:S04]  /*20590*/  STL [R1+0x402c], R8 ;  /* 0x00402c0801007387 */ /* 0x000fe80000100800 */
[----:B------:R0:W-:Y:S04]  /*205a0*/  STL [R1+0x4028], R9 ;  /* 0x0040280901007387 */ /* 0x0001e80000100800 */
[----:B------:R-:W-:Y:S04]  /*205b0*/  STL [R1+0x4024], R10 ;  /* 0x0040240a01007387 */ /* 0x000fe80000100800 */
[----:B------:R-:W-:Y:S04]  /*205c0*/  STL [R1+0x4020], R11 ;  /* 0x0040200b01007387 */ /* 0x000fe80000100800 */
[----:B0-----:R-:W2:Y:S01]  /*205d0*/  LDL.LU.64 R8, [R1] ;  /* 0x0000000001087983 */ /* 0x001ea20000300a00 */
[----:B------:R-:W-:-:S03]  /*205e0*/  MOV R3, R4 ;  /* 0x0000000400037202 */ /* 0x000fc60000000f00 */
[----:B------:R-:W0:Y:S04]  /*205f0*/  LDSM.16.MT88.4 R4, [R0+0x20400] ;  /* 0x020400000004783b */ /* 0x000e280000004200 */
[----:B0-----:R0:W-:Y:S04]  /*20600*/  STL [R1+0x3ff4], R4 ;  /* 0x003ff40401007387 */ /* 0x0011e80000100800 */
[----:B------:R1:W-:Y:S01]  /*20610*/  STL [R1+0x3ff0], R5 ;  /* 0x003ff00501007387 */ /* 0x0003e20000100800 */
[----:B0-----:R-:W-:Y:S01]  /*20620*/  IMAD.MOV.U32 R4, RZ, RZ, R21 ;  /* 0x000000ffff047224 */ /* 0x001fe200078e0015 */
[----:B-1----:R-:W-:-:S07]  /*20630*/  MOV R5, R20 ;  /* 0x0000001400057202 */ /* 0x002fce0000000f00 */
[C---:B------:R-:W-:Y:S01]  /*20640*/  HMMA.16816.F32.BF16 R16, R12.reuse, R4, RZ ;  /* 0x000000040c10723c */ /* 0x040fe200000418ff */
[----:B------:R-:W-:Y:S11]  /*20650*/  STL [R1+0x3fec], R6 ;  /* 0x003fec0601007387 */ /* 0x000ff60000100800 */
[----:B------:R-:W-:Y:S11]  /*20660*/  @!UPT UIADD3 URZ, URZ, URZ, URZ ;  /* 0x0000003f3f3ff290 */ /* 0x000ff6000fffe03f */
[----:B------:R-:W-:Y:S01]  /*20670*/  @!UPT UIADD3 URZ, URZ, URZ, URZ ;  /* 0x0000003f3f3ff290 */ /* 0x000fe2000fffe03f */
[----:B------:R-:W-:Y:S01]  /*20680*/  MOV R23, R16 ;  /* 0x0000001000177202 */ /* 0x000fe20000000f00 */
[----:B------:R-:W-:Y:S01]  /*20690*/  IMAD.MOV.U32 R21, RZ, RZ, R18 ;  /* 0x000000ffff157224 */ /* 0x000fe200078e0012 */
[----:B------:R-:W-:Y:S02]  /*206a0*/  MOV R22, R17 ;  /* 0x0000001100167202 */ /* 0x000fe40000000f00 */
[----:B------:R-:W-:Y:S01]  /*206b0*/  MOV R20, R19 ;  /* 0x0000001300147202 */ /* 0x000fe20000000f00 */
[----:B------:R-:W-:Y:S04]  /*206c0*/  STL [R1+0x3fe8], R7 ;  /* 0x003fe80701007387 */ /* 0x000fe80000100800 */
[----:B------:R-:W-:Y:S04]  /*206d0*/  STL.64 [R1+0x4038], R22 ;  /* 0x0040381601007387 */ /* 0x000fe80000100a00 */
[----:B------:R0:W-:Y:S02]  /*206e0*/  STL.64 [R1+0x4030], R20 ;  /* 0x0040301401007387 */ /* 0x0001e40000100a00 */
[----:B0-----:R-:W-:Y:S01]  /*206f0*/  MOV R20, R3 ;  /* 0x0000000300147202 */ /* 0x001fe20000000f00 */
[C---:B--2---:R-:W-:Y:S01]  /*20700*/  HMMA.16816.F32.BF16 R16, R12.reuse, R8, RZ ;  /* 0x000000080c10723c */ /* 0x044fe200000418ff */
[----:B------:R-:W-:Y:S01]  /*20710*/  IMAD.MOV.U32 R6, RZ, RZ, R8 ;  /* 0x000000ffff067224 */ /* 0x000fe200078e0008 */
[----:B------:R-:W-:Y:S11]  /*20720*/  MOV R3, R9 ;  /* 0x0000000900037202 */ /* 0x000ff60000000f00 */
[----:B------:R-:W-:Y:S10]  /*20730*/  @!UPT UIADD3 URZ, URZ, URZ, URZ ;  /* 0x0000003f3f3ff290 */ /* 0x000ff4000fffe03f */
[----:B------:R0:W-:Y:S01]  /*20740*/  STL [R1+0x60], R16 ;  /* 0x0000601001007387 */ /* 0x0001e20000100800 */
[----:B------:R-:W-:Y:S01]  /*20750*/  MOV R8, R17 ;  /* 0x0000001100087202 */ /* 0x000fe20000000f00 */
[----:B------:R-:W-:Y:S01]  /*20760*/  IMAD.MOV.U32 R10, RZ, RZ, R19 ;  /* 0x000000ffff0a7224 */ /* 0x000fe200078e0013 */
[----:B------:R-:W-:Y:S02]  /*20770*/  MOV R9, R18 ;  /* 0x0000001200097202 */ /* 0x000fe40000000f00 */
[----:B0-----:R-:W-:Y:S11]  /*20780*/  HMMA.16816.F32.BF16 R16, R12, R24, RZ ;  /* 0x000000180c10723c */ /* 0x001ff600000418ff */
[----:B------:R-:W-:Y:S11]  /*20790*/  @!UPT UIADD3 URZ, URZ, URZ, URZ ;  /* 0x0000003f3f3ff290 */ /* 0x000ff6000fffe03f */
[----:B------:R-:W-:Y:S01]  /*207a0*/  @!UPT UIADD3 URZ, URZ, URZ, URZ ;  /* 0x0000003f3f3ff290 */ /* 0x000fe2000fffe03f */
[----:B------:R-:W-:Y:S01]  /*207b0*/  STL [R1+0x54], R17 ;  /* 0x0000541101007387 */ /* 0x000fe20000100800 */
[----:B------:R-:W-:-:S03]  /*207c0*/  MOV R11, R16 ;  /* 0x00000010000b7202 */ /* 0x000fc60000000f00 */
[----:B------:R0:W-:Y:S04]  /*207d0*/  STL.64 [R1+0x58], R18 ;  /* 0x0000581201007387 */ /* 0x0001e80000100a00 */
[----:B0-----:R-:W2:Y:S04]  /*207e0*/  LDL.LU.64 R18, [R1+0x4048] ;  /* 0x0040480001127983 */ /* 0x001ea80000300a00 */
[----:B------:R-:W2:Y:S01]  /*207f0*/  LDL.LU.64 R16, [R1+0x4040] ;  /* 0x0040400001107983 */ /* 0x000ea20000300a00 */
[----:B------:R-:W-:-:S07]  /*20800*/  MOV R21, R29 ;  /* 0x0000001d00157202 */ /* 0x000fce0000000f00 */
[----:B------:R-:W-:Y:S11]  /*20810*/  HMMA.16816.F32.BF16 R12, R12, R20, RZ ;  /* 0x000000140c0c723c */ /* 0x000ff600000418ff */
[----:B------:R-:W-:Y:S11]  /*20820*/  @!UPT UIADD3 URZ, URZ, URZ, URZ ;  /* 0x0000003f3f3ff290 */ /* 0x000ff6000fffe03f */
[----:B------:R-:W-:Y:S01]  /*20830*/  @!UPT UIADD3 URZ, URZ, URZ, URZ ;  /* 0x0000003f3f3ff290 */ /* 0x000fe2000fffe03f */
[----:B------:R0:W-:Y:S04]  /*20840*/  STL.64 [R1+0x40], R12 ;  /* 0x0000400c01007387 */ /* 0x0001e80000100a00 */
[----:B------:R-:W-:Y:S01]  /*20850*/  STL [R1+0x48], R14 ;  /* 0x0000480e01007387 */ /* 0x000fe20000100800 */
[----:B------:R-:W-:Y:S02]  /*20860*/  MOV R29, R15 ;  /* 0x0000000f001d7202 */ /* 0x000fe40000000f00 */
[----:B0-----:R-:W-:Y:S01]  /*20870*/  MOV R12, R6 ;  /* 0x00000006000c7202 */ /* 0x001fe20000000f00 */
[----:B------:R-:W-:Y:S01]  /*20880*/  IMAD.MOV.U32 R13, RZ, RZ, R3 ;  /* 0x000000ffff0d7224 */ /* 0x000fe200078e0003 */
[C---:B--2---:R-:W-:Y:S11]  /*20890*/  HMMA.16816.F32.BF16 R20, R16.reuse, R4, RZ ;  /* 0x000000041014723c */ /* 0x044ff600000418ff */
[----:B------:R-:W-:Y:S11]  /*208a0*/  @!UPT UIADD3 URZ, URZ, URZ, URZ ;  /* 0x0000003f3f3ff290 */ /* 0x000ff6000fffe03f */
[----:B------:R-:W-:Y:S01]  /*208b0*/  @!UPT UIADD3 URZ, URZ, URZ, URZ ;  /* 0x0000003f3f3ff290 */ /* 0x000fe2000fffe03f */
[----:B------:R0:W-:Y:S01]  /*208c0*/  STL.64 [R1+0x30], R20 ;  /* 0x0000301401007387 */ /* 0x0001e20000100a00 */
[----:B------:R-:W-:Y:S02]  /*208d0*/  MOV R4, R22 ;  /* 0x0000001600047202 */ /* 0x000fe40000000f00 */
[----:B------:R-:W-:Y:S02]  /*208e0*/  MOV R5, R23 ;  /* 0x0000001700057202 */ /* 0x000fe40000000f00 */
[----:B------:R-:W2:Y:S04]  /*208f0*/  LDL.LU.64 R22, [R1+0x4038] ;  /* 0x0040380001167983 */ /* 0x000ea80000300a00 */
[----:B0-----:R-:W4:Y:S01]  /*20900*/  LDL.LU.64 R20, [R1+0x4030] ;  /* 0x0040300001147983 */ /* 0x001f220000300a00 */
[C---:B------:R-:W-:Y:S11]  /*20910*/  HMMA.16816.F32.BF16 R12, R16.reuse, R12, RZ ;  /* 0x0000000c100c723c */ /* 0x040ff600000418ff */
[----:B------:R-:W-:Y:S11]  /*20920*/  @!UPT UIADD3 URZ, URZ, URZ, URZ ;  /* 0x0000003f3f3ff290 */ /* 0x000ff6000fffe03f */
[----:B------:R-:W-:Y:S02]  /*20930*/  @!UPT UIADD3 URZ, URZ, URZ, URZ ;  /* 0x0000003f3f3ff290 */ /* 0x000fe4000fffe03f */
[----:B------:R-:W-:Y:S01]  /*20940*/  MOV R6, R12 ;  /* 0x0000000c00067202 */ /* 0x000fe20000000f00 */
[----:B------:R-:W-:Y:S01]  /*20950*/  IMAD.MOV.U32 R7, RZ, RZ, R13 ;  /* 0x000000ffff077224 */ /* 0x000fe200078e000d */
[----:B------:R-:W-:Y:S04]  /*20960*/  STL.64 [R1+0x88], R14 ;  /* 0x0000880e01007387 */ /* 0x000fe80000100a00 */
[----:B------:R-:W-:Y:S04]  /*20970*/  STL.64 [R1+0x4000], R6 ;  /* 0x0040000601007387 */ /* 0x000fe80000100a00 */
[----:B------:R0:W-:Y:S04]  /*20980*/  STL.64 [R1+0x3ff8], R4 ;  /* 0x003ff80401007387 */ /* 0x0001e80000100a00 */
[----:B0-----:R-:W4:Y:S04]  /*20990*/  LDL.LU.64 R4, [R1+0x20] ;  /* 0x0000200001047983 */ /* 0x001f280000300a00 */
[----:B------:R-:W4:Y:S01]  /*209a0*/  LDL.64 R6, [R1+0x28] ;  /* 0x0000280001067983 */ /* 0x000f220000100a00 */
[----:B------:R-:W-:Y:S11]  /*209b0*/  HMMA.16816.F32.BF16 R12, R16, R24, RZ ;  /* 0x00000018100c723c */ /* 0x000ff600000418ff */
[----:B------:R-:W-:Y:S11]  /*209c0*/  @!UPT UIADD3 URZ, URZ, URZ, URZ ;  /* 0x0000003f3f3ff290 */ /* 0x000ff6000fffe03f */
[----:B------:R-:W-:Y:S01]  /*209d0*/  @!UPT UIADD3 URZ, URZ, URZ, URZ ;  /* 0x0000003f3f3ff290 */ /* 0x000fe2000fffe03f */
[----:B------:R-:W-:Y:S01]  /*209e0*/  STL.64 [R1+0x90], R12 ;  /* 0x0000900c01007387 */ /* 0x000fe20000100a00 */
[----:B------:R-:W-:-:S03]  /*209f0*/  MOV R3, R15 ;  /* 0x0000000f00037202 */ /* 0x000fc60000000f00 */
[----:B------:R-:W-:Y:S04]  /*20a00*/  STL [R1+0x98], R14 ;  /* 0x0000980e01007387 */ /* 0x000fe80000100800 */
[----:B------:R-:W0:Y:S04]  /*20a10*/  LDSM.16.MT88.4 R12, [R28+0x20800] ;  /* 0x020800001c0c783b */ /* 0x000e280000004200 */
[----:B------:R4:W-:Y:S04]  /*20a20*/  STL.64 [R1+0x4018], R26 ;  /* 0x0040181a01007387 */ /* 0x0009e80000100a00 */
[----:B0-----:R-:W-:Y:S04]  /*20a30*/  STL.64 [R1+0x3fa0], R14 ;  /* 0x003fa00e01007387 */ /* 0x001fe80000100a00 */
[----:B------:R-:W-:Y:S04]  /*20a40*/  STL.64 [R1+0x3f98], R12 ;  /* 0x003f980c01007387 */ /* 0x000fe80000100a00 */
[----:B---3--:R-:W-:Y:S01]  /*20a50*/  LDSM.16.M88.4 R12, [R2+0x8000] ;  /* 0x00800000020c783b */ /* 0x008fe20000000200 */
[----:B--2---:R-:W-:-:S02]  /*20a60*/  MOV R24, R23 ;  /* 0x0000001700187202 */ /* 0x004fc40000000f00 */
[----:B------:R-:W-:Y:S01]  /*20a70*/  MOV R25, R22 ;  /* 0x0000001600197202 */ /* 0x000fe20000000f00 */
[----:B----4-:R-:W-:Y:S01]  /*20a80*/  IMAD.MOV.U32 R26, RZ, RZ, R21 ;  /* 0x000000ffff1a7224 */ /* 0x010fe200078e0015 */
[----:B------:R-:W-:Y:S02]  /*20a90*/  MOV R27, R20 ;  /* 0x00000014001b7202 */ /* 0x000fe40000000f00 */
[----:B------:R-:W0:Y:S04]  /*20aa0*/  LDSM.16.M88.4 R20, [R2] ;  /* 0x000000000214783b */ /* 0x000e280000000200 */
[----:B0-----:R-:W-:Y:S04]  /*20ab0*/  STL.64 [R1+0xd0], R20 ;  /* 0x0000d01401007387 */ /* 0x001fe80000100a00 */
[----:B------:R-:W-:Y:S04]  /*20ac0*/  STL.64 [R1+0xd8], R22 ;  /* 0x0000d81601007387 */ /* 0x000fe80000100a00 */
[----:B------:R-:W0:Y:S04]  /*20ad0*/  LDSM.16.M88.4 R20, [R2+0x10000] ;  /* 0x010000000214783b */ /* 0x000e280000000200 */
[----:B------:R-:W-:Y:S04]  /*20ae0*/  STL.64 [R1+0xe0], R12 ;  /* 0x0000e00c01007387 */ /* 0x000fe80000100a00 */
[----:B------:R-:W-:Y:S04]  /*20af0*/  STL.64 [R1+0xe8], R14 ;  /* 0x0000e80e01007387 */ /* 0x000fe80000100a00 */
[----:B------:R-:W1:Y:S04]  /*20b00*/  LDSM.16.M88.4 R12, [R2+0x18000] ;  /* 0x01800000020c783b */ /* 0x000e680000000200 */
[----:B------:R-:W-:Y:S04]  /*20b10*/  STL [R1+0x3db8], R2 ;  /* 0x003db80201007387 */ /* 0x000fe80000100800 */
[----:B0-----:R-:W-:Y:S04]  /*20b20*/  STL.64 [R1+0xf0], R20 ;  /* 0x0000f01401007387 */ /* 0x001fe80000100a00 */
[----:B------:R-:W-:Y:S04]  /*20b30*/  STL.64 [R1+0xf8], R22 ;  /* 0x0000f81601007387 */ /* 0x000fe80000100a00 */
[----:B------:R-:W0:Y:S04]  /*20b40*/  LDSM.16.MT88.4 R20, [R0+0x20800] ;  /* 0x020800000014783b */ /* 0x000e280000004200 */
[----:B-1----:R-:W-:Y:S04]  /*20b50*/  STL.64 [R1+0x100], R12 ;  /* 0x0001000c01007387 */ /* 0x002fe80000100a00 */
[----:B------:R1:W-:Y:S04]  /*20b60*/  STL.64 [R1+0x108], R14 ;  /* 0x0001080e01007387 */ /* 0x0003e80000100a00 */
[----:B------:R-:W-:Y:S01]  /*20b70*/  STL [R1+0x3fa8], R0 ;  /* 0x003fa80001007387 */ /* 0x000fe20000100800 */
[----:B-1----:R-:W-:Y:S07]  /*20b80*/  HMMA.16816.F32.BF16 R12, R16, R4, RZ ;  /* 0x00000004100c723c */ /* 0x002fee00000418ff */
[----:B------:R-:W-:Y:S01]  /*20b90*/  MOV R17, R8 ;  /* 0x0000000800117202 */ /* 0x000fe20000000f00 */
[----:B------:R-:W-:Y:S01]  /*20ba0*/  IMAD.MOV.U32 R19, RZ, RZ, R10 ;  /* 0x000000ffff137224 */ /* 0x000fe200078e000a */
[----:B------:R-:W-:Y:S01]  /*20bb0*/  MOV R18, R9 ;  /* 0x0000000900127202 */ /* 0x000fe20000000f00 */
[----:B0-----:R-:W-:Y:S04]  /*20bc0*/  STL [R1+0x3f58], R20 ;  /* 0x003f581401007387 */ /* 0x001fe80000100800 */
[----:B------:R-:W-:Y:S04]  /*20bd0*/  STL [R1+0x3f54], R21 ;  /* 0x003f541501007387 */ /* 0x000fe80000100800 */
[----:B------:R0:W-:Y:S04]  /*20be0*/  STL [R1+0x3f50], R22 ;  /* 0x003f501601007387 */ /* 0x0001e80000100800 */
[----:B------:R1:W-:Y:S04]  /*20bf0*/  STL [R1+0x3f4c], R23 ;  /* 0x003f4c1701007387 */ /* 0x0003e80000100800 */
[----:B0-----:R-:W2:Y:S04]  /*20c00*/  LDL.LU R22, [R1+0x8] ;  /* 0x0000080001167983 */ /* 0x001ea80000300800 */
[----:B-1----:R-:W2:Y:S04]  /*20c10*/  LDL.LU R23, [R1+0xc] ;  /* 0x00000c0001177983 */ /* 0x002ea80000300800 */
[----:B------:R-:W2:Y:S01]  /*20c20*/  LDL.LU R16, [R1+0x60] ;  /* 0x0000600001107983 */ /* 0x000ea20000300800 */
[----:B------:R-:W-:-:S03]  /*20c30*/  MOV R4, R11 ;  /* 0x0000000b00047202 */ /* 0x000fc60000000f00 */
[----:B------:R-:W3:Y:S04]  /*20c40*/  LDL.LU R8, [R1+0x402c] ;  /* 0x00402c0001087983 */ /* 0x000ee80000300800 */
[----:B------:R-:W3:Y:S04]  /*20c50*/  LDL.LU R9, [R1+0x4028] ;  /* 0x0040280001097983 */ /* 0x000ee80000300800 */
[----:B------:R-:W3:Y:S04]  /*20c60*/  LDL.LU R10, [R1+0x4024] ;  /* 0x00402400010a7983 */ /* 0x000ee80000300800 */
[----:B------:R0:W-:Y:S04]  /*20c70*/  STL.64 [R1+0x4010], R6 ;  /* 0x0040100601007387 */ /* 0x0001e80000100a00 */
[----:B------:R-:W3:Y:S04]  /*20c80*/  LDL.LU R11, [R1+0x4020] ;  /* 0x00402000010b7983 */ /* 0x000ee80000300800 */
[----:B------:R-:W4:Y:S04]  /*20c90*/  LDL.LU R5, [R1+0x54] ;  /* 0x0000540001057983 */ /* 0x000f280000300800 */
[----:B0-----:R-:W4:Y:S04]  /*20ca0*/  LDL.LU R6, [R1+0x58] ;  /* 0x0000580001067983 */ /* 0x001f280000300800 */
[----:B------:R-:W4:Y:S04]  /*20cb0*/  LDL.LU R7, [R1+0x5c] ;  /* 0x00005c0001077983 */ /* 0x000f280000300800 */
[----:B------:R-:W-:Y:S04]  /*20cc0*/  STL [R1+0x3fb8], R12 ;  /* 0x003fb80c01007387 */ /* 0x000fe80000100800 */
[----:B------:R-:W-:Y:S04]  /*20cd0*/  STL [R1+0x3fb4], R13 ;  /* 0x003fb40d01007387 */ /* 0x000fe80000100800 */
[----:B------:R-:W-:Y:S04]  /*20ce0*/  STL [R1+0x3fb0], R14 ;  /* 0x003fb00e01007387 */ /* 0x000fe80000100800 */
[----:B------:R0:W-:Y:S04]  /*20cf0*/  STL [R1+0x3fac], R15 ;  /* 0x003fac0f01007387 */ /* 0x0001e80000100800 */
[----:B0-----:R-:W3:Y:S02]  /*20d00*/  LDL.LU.64 R14, [R1+0x18] ;  /* 0x00001800010e7983 */ /* 0x001ee40000300a00 */
[----:B---3--:R-:W-:Y:S11]  /*20d10*/  HMMA.16816.F32.BF16 R24, R8, R14, R24 ;  /* 0x0000000e0818723c */ /* 0x008ff60000041818 */
[----:B------:R-:W-:Y:S11]  /*20d20*/  @!UPT UIADD3 URZ, URZ, URZ, URZ ;  /* 0x0000003f3f3ff290 */ /* 0x000ff6000fffe03f */
[----:B------:R-:W-:Y:S01]  /*20d30*/  @!UPT UIADD3 URZ, URZ, URZ, URZ ;  /* 0x0000003f3f3ff290 */ /* 0x000fe2000fffe03f */
[----:B------:R-:W-:Y:S04]  /*20d40*/  STL.64 [R1+0xb0], R24 ;  /* 0x0000b01801007387 */ /* 0x000fe80000100a00 */
[----:B------:R0:W-:Y:S04]  /*20d50*/  STL.64 [R1+0xb8], R26 ;  /* 0x0000b81a01007387 */ /* 0x0001e80000100a00 */
[----:B0-----:R-:W4:Y:S01]  /*20d60*/  LDL.LU.64 R26, [R1+0x4018] ;  /* 0x00401800011a7983 */ /* 0x001f220000300a00 */
[----:B------:R-:W-:Y:S02]  /*20d70*/  MOV R2, R14 ;  /* 0x0000000e00027202 */ /* 0x000fe40000000f00 */
[----:B------:R-:W-:-:S02]  /*20d80*/  MOV R0, R15 ;  /* 0x0000000f00007202 */ /* 0x000fc40000000f00 */
[----:B--2---:R-:W-:Y:S01]  /*20d90*/  HMMA.16816.F32.BF16 R12, R8, R22, R16 ;  /* 0x00000016080c723c */ /* 0x004fe20000041810 */
[----:B------:R0:W-:Y:S06]  /*20da0*/  STL.64 [R1+0x3fd0], R22 ;  /* 0x003fd01601007387 */ /* 0x0001ec0000100a00 */
[----:B0-----:R-:W-:Y:S01]  /*20db0*/  IMAD.MOV.U32 R22, RZ, RZ, R2 ;  /* 0x000000ffff167224 */ /* 0x001fe200078e0002 */
[----:B------:R-:W-:-:S05]  /*20dc0*/  MOV R23, R0 ;  /* 0x0000000000177202 */ /* 0x000fca0000000f00 */
[----:B------:R0:W-:Y:S04]  /*20dd0*/  STL.64 [R1+0x4008], R22 ;  /* 0x0040081601007387 */ /* 0x0001e80000100a00 */
[----:B------:R-:W2:Y:S07]  /*20de0*/  LDL.LU R20, [R1+0x40] ;  /* 0x0000400001147983 */ /* 0x000eae0000300800 */
[----:B------:R-:W-:Y:S01]  /*20df0*/  IMAD.MOV.U32 R19, RZ, RZ, R12 ;  /* 0x000000ffff137224 */ /* 0x000fe200078e000c */
[----:B------:R-:W-:Y:S01]  /*20e00*/  MOV R16, R15 ;  /* 0x0000000f00107202 */ /* 0x000fe20000000f00 */
[----:B------:R-:W2:Y:S04]  /*20e10*/  LDL.LU R21, [R1+0x44] ;  /* 0x0000440001157983 */ /* 0x000ea80000300800 */
[----:B0-----:R-:W2:Y:S04]  /*20e20*/  LDL.LU R22, [R1+0x48] ;  /* 0x0000480001167983 */ /* 0x001ea80000300800 */
[----:B------:R0:W-:Y:S01]  /*20e30*/  STL [R1+0x3fbc], R19 ;  /* 0x003fbc1301007387 */ /* 0x0001e20000100800 */
[C---:B----4-:R-:W-:Y:S11]  /*20e40*/  HMMA.16816.F32.BF16 R4, R8.reuse, R26, R4 ;  /* 0x0000001a0804723c */ /* 0x050ff60000041804 */
[----:B------:R-:W-:Y:S11]  /*20e50*/  @!UPT UIADD3 URZ, URZ, URZ, URZ ;  /* 0x0000003f3f3ff290 */ /* 0x000ff6000fffe03f */
[----:B------:R-:W-:Y:S02]  /*20e60*/  @!UPT UIADD3 URZ, URZ, URZ, URZ ;  /* 0x0000003f3f3ff290 */ /* 0x000fe4000fffe03f */
[----:B------:R-:W-:Y:S02]  /*20e70*/  MOV R15, R6 ;  /* 0x00000006000f7202 */ /* 0x000fe40000000f00 */
[----:B------:R-:W-:Y:S02]  /*20e80*/  MOV R0, R7 ;  /* 0x0000000700007202 */ /* 0x000fe40000000f00 */
[----:B------:R-:W2:Y:S01]  /*20e90*/  LDL.LU.64 R6, [R1+0x4010] ;  /* 0x0040100001067983 */ /* 0x000ea20000300a00 */
[----:B------:R-:W-:Y:S02]  /*20ea0*/  MOV R23, R29 ;  /* 0x0000001d00177202 */ /* 0x000fe40000000f00 */
[----:B------:R-:W-:Y:S02]  /*20eb0*/  MOV R18, R13 ;  /* 0x0000000d00127202 */ /* 0x000fe40000000f00 */
[----:B------:R-:W-:Y:S01]  /*20ec0*/  MOV R17, R14 ;  /* 0x0000000e00117202 */ /* 0x000fe20000000f00 */
[----:B------:R-:W-:Y:S01]  /*20ed0*/  IMAD.MOV.U32 R14, RZ, RZ, R5 ;  /* 0x000000ffff0e7224 */ /* 0x000fe200078e0005 */
[----:B------:R-:W-:Y:S01]  /*20ee0*/  MOV R13, R4 ;  /* 0x00000004000d7202 */ /* 0x000fe20000000f00 */
[----:B--2---:R-:W-:Y:S01]  /*20ef0*/  HMMA.16816.F32.BF16 R8, R8, R6, R20 ;  /* 0x000000060808723c */ /* 0x004fe20000041814 */
[----:B------:R-:W2:Y:S01]  /*20f00*/  LDL.LU.64 R22, [R1+0x4008] ;  /* 0x0040080001167983 */ /* 0x000ea20000300a00 */
[----:B------:R-:W-:-:S03]  /*20f10*/  MOV R29, R7 ;  /* 0x00000007001d7202 */ /* 0x000fc60000000f00 */
[----:B------:R-:W3:Y:S04]  /*20f20*/  LDL.LU.64 R6, [R1+0x4000] ;  /* 0x0040000001067983 */ /* 0x000ee80000300a00 */
[----:B------:R-:W4:Y:S11]  /*20f30*/  LDL.LU.64 R4, [R1+0x3ff8] ;  /* 0x003ff80001047983 */ /* 0x000f360000300a00 */
[----:B------:R-:W-:Y:S04]  /*20f40*/  @!UPT UIADD3 URZ, URZ, URZ, URZ ;  /* 0x0000003f3f3ff290 */ /* 0x000fe8000fffe03f */
[----:B0-----:R-:W-:Y:S01]  /*20f50*/  MOV R19, R10 ;  /* 0x0000000a00137202 */ /* 0x001fe20000000f00 */
[----:B------:R-:W-:Y:S01]  /*20f60*/  IMAD.MOV.U32 R25, RZ, RZ, R9 ;  /* 0x000000ffff197224 */ /* 0x000fe200078e0009 */
[----:B------:R-:W-:-:S03]  /*20f70*/  MOV R24, R8 ;  /* 0x0000000800187202 */ /* 0x000fc60000000f00 */
[----:B------:R-:W-:Y:S04]  /*20f80*/  STL.64 [R1+0x3fe0], R18 ;  /* 0x003fe01201007387 */ /* 0x000fe80000100a00 */
[----:B------:R0:W-:Y:S04]  /*20f90*/  STL.64 [R1+0x3fd8], R16 ;  /* 0x003fd81001007387 */ /* 0x0001e80000100a00 */
[----:B0-----:R-:W2:Y:S04]  /*20fa0*/  LDL.LU R16, [R1+0x30] ;  /* 0x0000300001107983 */ /* 0x001ea80000300800 */
[----:B------:R-:W2:Y:S01]  /*20fb0*/  LDL.LU R17, [R1+0x34] ;  /* 0x0000340001117983 */ /* 0x000ea20000300800 */
[----:B----4-:R-:W-:Y:S01]  /*20fc0*/  IMAD.MOV.U32 R18, RZ, RZ, R4 ;  /* 0x000000ffff127224 */ /* 0x010fe200078e0004 */
[----:B------:R-:W-:-:S02]  /*20fd0*/  MOV R19, R5 ;  /* 0x0000000500137202 */ /* 0x000fc40000000f00 */
[----:B------:R-:W2:Y:S04]  /*20fe0*/  LDL.LU R4, [R1+0x3ff4] ;  /* 0x003ff40001047983 */ /* 0x000ea80000300800 */
[----:B------:R-:W2:Y:S04]  /*20ff0*/  LDL.LU R5, [R1+0x3ff0] ;  /* 0x003ff00001057983 */ /* 0x000ea80000300800 */
[----:B------:R-:W-:Y:S04]  /*21000*/  STL.64 [R1+0x3fc8], R26 ;  /* 0x003fc81a01007387 */ /* 0x000fe80000100a00 */
[----:B------:R3:W-:Y:S02]  /*21010*/  STL.64 [R1+0x3fc0], R24 ;  /* 0x003fc01801007387 */ /* 0x0007e40000100a00 */
[----:B---3--:R-:W-:-:S02]  /*21020*/  MOV R24, R6 ;  /* 0x0000000600187202 */ /* 0x008fc40000000f00 */
[----:B------:R-:W2:Y:S01]  /*21030*/  LDL.LU R6, [R1+0x3fec] ;  /* 0x003fec0001067983 */ /* 0x000ea20000300800 */
[----:B------:R-:W-:-:S03]  /*21040*/  MOV R25, R7 ;  /* 0x0000000700197202 */ /* 0x000fc60000000f00 */
[----:B------:R-:W2:Y:S04]  /*21050*/  LDL.LU R7, [R1+0x3fe8] ;  /* 0x003fe80001077983 */ /* 0x000ea80000300800 */
[----:B------:R-:W3:Y:S04]  /*21060*/  LDL.LU R26, [R1+0x88] ;  /* 0x00008800011a7983 */ /* 0x000ee80000300800 */
[----:B------:R-:W3:Y:S01]  /*21070*/  LDL.LU R27, [R1+0x8c] ;  /* 0x00008c00011b7983 */ /* 0x000ee20000300800 */
[----:B------:R-:W-:-:S03]  /*21080*/  MOV R12, R11 ;  /* 0x0000000b000c7202 */ /* 0x000fc60000000f00 */
[----:B------:R-:W4:Y:S01]  /*21090*/  LDL.LU R8, [R1+0x90] ;  /* 0x0000900001087983 */ /* 0x000f220000300800 */
[----:B------:R-:W-:-:S03]  /*210a0*/  IMAD.MOV.U32 R11, RZ, RZ, R3 ;  /* 0x000000ffff0b7224 */ /* 0x000fc600078e0003 */
[----:B------:R-:W4:Y:S04]  /*210b0*/  LDL.LU R9, [R1+0x94] ;  /* 0x0000940001097983 */ /* 0x000f280000300800 */
[----:B------:R-:W4:Y:S01]  /*210c0*/  LDL.LU R10, [R1+0x98] ;  /* 0x00009800010a7983 */ /* 0x000f220000300800 */
[C---:B--2---:R-:W-:Y:S03]  /*210d0*/  HMMA.16816.F32.BF16 R20, R4.reuse, R22, R16 ;  /* 0x000000160414723c */ /* 0x044fe60000041810 */
[----:B------:R-:W2:Y:S04]  /*210e0*/  LDL.LU.64 R18, [R1+0x3fe0] ;  /* 0x003fe00001127983 */ /* 0x000ea80000300a00 */
[----:B------:R-:W2:Y:S11]  /*210f0*/  LDL.LU.64 R16, [R1+0x3fd8] ;  /* 0x003fd80001107983 */ /* 0x000eb60000300a00 */
[----:B------:R-:W-:Y:S05]  /*21100*/  @!UPT UIADD3 URZ, URZ, URZ, URZ ;  /* 0x0000003f3f3ff290 */ /* 0x000fea000fffe03f */
[----:B------:R0:W-:Y:S01]  /*21110*/  STL.64 [R1+0x30], R20 ;  /* 0x0000301401007387 */ /* 0x0001e20000100a00 */
[----:B------:R-:W-:Y:S02]  /*21120*/  MOV R3, R22 ;  /* 0x0000001600037202 */ /* 0x000fe40000000f00 */
[----:B------:R-:W-:Y:S02]  /*21130*/  MOV R2, R23 ;  /* 0x0000001700027202 */ /* 0x000fe40000000f00 */
[----:B------:R-:W3:Y:S02]  /*21140*/  LDL.LU.64 R22, [R1+0x3fd0] ;  /* 0x003fd00001167983 */ /* 0x000ee40000300a00 */
[C---:B---3--:R-:W-:Y:S11]  /*21150*/  HMMA.16816.F32.BF16 R24, R4.reuse, R22, R24 ;  /* 0x000000160418723c */ /* 0x048ff60000041818 */
[----:B------:R-:W-:Y:S11]  /*21160*/  @!UPT UIADD3 URZ, URZ, URZ, URZ ;  /* 0x0000003f3f3ff290 */ /* 0x000ff6000fffe03f */
[----:B------:R-:W-:Y:S02]  /*21170*/  @!UPT UIADD3 URZ, URZ, URZ, URZ ;  /* 0x0000003f3f3ff290 */ /* 0x000fe4000fffe03f */
[----:B------:R-:W-:Y:S02]  /*21180*/  MOV R22, R26 ;  /* 0x0000001a00167202 */ /* 0x000fe40000000f00 */
[----:B------:R-:W-:Y:S02]  /*21190*/  MOV R23, R27 ;  /* 0x0000001b00177202 */ /* 0x000fe40000000f00 */
[----:B------:R-:W4:Y:S01]  /*211a0*/  LDL.LU.64 R26, [R1+0x3fc8] ;  /* 0x003fc800011a7983 */ /* 0x000f220000300a00 */
[----:B0-----:R-:W-:Y:S01]  /*211b0*/  MOV R20, R24 ;  /* 0x0000001800147202 */ /* 0x001fe20000000f00 */
[----:B------:R-:W-:Y:S02]  /*211c0*/  IMAD.MOV.U32 R21, RZ, RZ, R25 ;  /* 0x000000ffff157224 */ /* 0x000fe400078e0019 */
[----:B------:R-:W3:Y:S04]  /*211d0*/  LDL.LU.64 R24, [R1+0x3fc0] ;  /* 0x003fc00001187983 */ /* 0x000ee80000300a00 */
[----:B------:R0:W-:Y:S04]  /*211e0*/  STL.64 [R1+0x3f68], R22 ;  /* 0x003f681601007387 */ /* 0x0001e80000100a00 */
[----:B------:R-:W-:Y:S01]  /*211f0*/  STL.64 [R1+0x3f60], R20 ;  /* 0x003f601401007387 */ /* 0x000fe20000100a00 */
[----:B----4-:R-:W-:Y:S11]  /*21200*/  HMMA.16816.F32.BF16 R8, R4, R26, R8 ;  /* 0x0000001a0408723c */ /* 0x010ff60000041808 */
[----:B------:R-:W-:Y:S11]  /*21210*/  @!UPT UIADD3 URZ, URZ, URZ, URZ ;  /* 0x0000003f3f3ff290 */ /* 0x000ff6000fffe03f */
[----:B------:R-:W-:Y:S01]  /*21220*/  @!UPT UIADD3 URZ, URZ, URZ, URZ ;  /* 0x0000003f3f3ff290 */ /* 0x000fe2000fffe03f */
[----:B------:R-:W-:Y:S01]  /*21230*/  STL.64 [R1], R8 ;  /* 0x0000000801007387 */ /* 0x000fe20000100a00 */
[----:B0-----:R-:W-:Y:S01]  /*21240*/  MOV R23, R10 ;  /* 0x0000000a00177202 */ /* 0x001fe20000000f00 */
[----:B------:R-:W-:Y:S02]  /*21250*/  IMAD.MOV.U32 R22, RZ, RZ, R11 ;  /* 0x000000ffff167224 */ /* 0x000fe400078e000b */
[----:B------:R-:W0:Y:S04]  /*21260*/  LDSM.16.MT88.4 R8, [R28+0x20c00] ;  /* 0x020c00001c08783b */ /* 0x000e280000004200 */
[----:B------:R-:W-:Y:S04]  /*21270*/  STL [R1+0x3f48], R28 ;  /* 0x003f481c01007387 */ /* 0x000fe80000100800 */
[----:B0-----:R-:W-:Y:S04]  /*21280*/  STL.64 [R1+0x3f00], R10 ;  /* 0x003f000a01007387 */ /* 0x001fe80000100a00 */
[----:B------:R0:W-:Y:S04]  /*21290*/  STL.64 [R1+0x3ef8], R8 ;  /* 0x003ef80801007387 */ /* 0x0001e80000100a00 */
[----:B0-----:R-:W4:Y:S04]  /*212a0*/  LDL.LU R8, [R1+0x100] ;  /* 0x0001000001087983 */ /* 0x001f280000300800 */
[----:B------:R-:W4:Y:S01]  /*212b0*/  LDL.LU R9, [R1+0x104] ;  /* 0x0001040001097983 */ /* 0x000f220000300800 */
[----:B--2---:R-:W-:-:S02]  /*212c0*/  MOV R26, R19 ;  /* 0x00000013001a7202 */ /* 0x004fc40000000f00 */
[----:B------:R-:W-:Y:S02]  /*212d0*/  MOV R27, R12 ;  /* 0x0000000c001b7202 */ /* 0x000fe40000000f00 */
[----:B------:R-:W-:Y:S02]  /*212e0*/  MOV R10, R15 ;  /* 0x0000000f000a7202 */ /* 0x000fe40000000f00 */
[----:B------:R-:W-:Y:S01]  /*212f0*/  MOV R11, R0 ;  /* 0x00000000000b7202 */ /* 0x000fe20000000f00 */
[----:B----4-:R0:W-:Y:S04]  /*21300*/  STL.64 [R1+0x3f70], R8 ;  /* 0x003f700801007387 */ /* 0x0101e80000100a00 */
[----:B------:R-:W2:Y:S04]  /*21310*/  LDL.LU R19, [R1+0x3fbc] ;  /* 0x003fbc0001137983 */ /* 0x000ea80000300800 */
[----:B------:R-:W4:Y:S04]  /*21320*/  LDL.LU R12, [R1+0x3fb8] ;  /* 0x003fb800010c7983 */ /* 0x000f280000300800 */
[----:B------:R-:W-:Y:S01]  /*21330*/  STL.64 [R1+0x3f80], R26 ;  /* 0x003f801a01007387 */ /* 0x000fe20000100a00 */
[----:B0-----:R-:W-:Y:S01]  /*21340*/  MOV R8, R13 ;  /* 0x0000000d00087202 */ /* 0x001fe20000000f00 */
[----:B------:R-:W-:-:S02]  /*21350*/  IMAD.MOV.U32 R9, RZ, RZ, R14 ;  /* 0x000000ffff097224 */ /* 0x000fc400078e000e */
[----:B---3--:R0:W-:Y:S04]  /*21360*/  STL.64 [R1+0x3f78], R24 ;  /* 0x003f781801007387 */ /* 0x0081e80000100a00 */
[----:B------:R-:W4:Y:S04]  /*21370*/  LDL.LU R13, [R1+0x3fb4] ;  /* 0x003fb400010d7983 */ /* 0x000f280000300800 */
[----:B------:R-:W4:Y:S04]  /*21380*/  LDL.LU R14, [R1+0x3fb0] ;  /* 0x003fb000010e7983 */ /* 0x000f280000300800 */
[----:B------:R-:W4:Y:S04]  /*21390*/  LDL.LU R15, [R1+0x3fac] ;  /* 0x003fac00010f7983 */ /* 0x000f280000300800 */
[----:B------:R-:W3:Y:S01]  /*213a0*/  LDL.LU R0, [R1+0x3fa8] ;  /* 0x003fa80001007983 */ /* 0x000ee20000300800 */
[----:B0-----:R-:W-:Y:S01]  /*213b0*/  IMAD.MOV.U32 R25, RZ, RZ, R18 ;  /* 0x000000ffff197224 */ /* 0x001fe200078e0012 */
[----:B------:R-:W-:-:S02]  /*213c0*/  MOV R26, R17 ;  /* 0x00000011001a7202 */ /* 0x000fc40000000f00 */
[----:B------:R-:W-:Y:S01]  /*213d0*/  MOV R27, R16 ;  /* 0x00000010001b7202 */ /* 0x000fe20000000f00 */
[----:B------:R-:W-:Y:S04]  /*213e0*/  STL.64 [R1+0x3f90], R10 ;  /* 0x003f900a01007387 */ /* 0x000fe80000100a00 */
[----:B------:R0:W-:Y:S04]  /*213f0*/  STL.64 [R1+0x3f88], R8 ;  /* 0x003f880801007387 */ /* 0x0001e80000100a00 */
[----:B0-----:R-:W4:Y:S04]  /*21400*/  LDL.LU R8, [R1+0xb0] ;  /* 0x0000b00001087983 */ /* 0x001f280000300800 */
[----:B------:R-:W4:Y:S04]  /*21410*/  LDL.LU R9, [R1+0xb4] ;  /* 0x0000b40001097983 */ /* 0x000f280000300800 */
[----:B------:R-:W4:Y:S04]  /*21420*/  LDL.LU R10, [R1+0xb8] ;  /* 0x0000b800010a7983 */ /* 0x000f280000300800 */
[----:B------:R-:W4:Y:S04]  /*21430*/  LDL.LU R11, [R1+0xbc] ;  /* 0x0000bc00010b7983 */ /* 0x000f280000300800 */
[----:B------:R-:W4:Y:S01]  /*21440*/  LDL.LU.64 R20, [R1+0xf0] ;  /* 0x0000f00001147983 */ /* 0x000f220000300a00 */
[----:B--2---:R-:W-:-:S03]  /*21450*/  MOV R24, R19 ;  /* 0x0000001300187202 */ /* 0x004fc60000000f00 */
[----:B---3--:R-:W0:Y:S04]  /*21460*/  LDSM.16.MT88.4 R16, [R0+0x20c00] ;  /* 0x020c00000010783b */ /* 0x008e280000004200 */
[----:B0-----:R-:W-:Y:S04]  /*21470*/  STL [R1+0x3e9c], R16 ;  /* 0x003e9c1001007387 */ /* 0x001fe80000100800 */
[----:B------:R-:W-:Y:S04]  /*21480*/  STL [R1+0x3e98], R17 ;  /* 0x003e981101007387 */ /* 0x000fe80000100800 */
[----:B------:R0:W-:Y:S04]  /*21490*/  STL [R1+0x3e94], R18 ;  /* 0x003e941201007387 */ /* 0x0001e80000100800 */
[----:B------:R1:W-:Y:S04]  /*214a0*/  STL [R1+0x3e90], R19 ;  /* 0x003e901301007387 */ /* 0x0003e80000100800 */
[----:B0-----:R-:W4:Y:S01]  /*214b0*/  LDL.LU R18, [R1+0x28] ;  /* 0x0000280001127983 */ /* 0x001f220000300800 */
[----:B-1----:R-:W-:-:S07]  /*214c0*/  MOV R19, R29 ;  /* 0x0000001d00137202 */ /* 0x002fce0000000f00 */
[----:B----4-:R-:W-:Y:S01]  /*214d0*/  HMMA.16816.F32.BF16 R4, R4, R18, R12 ;  /* 0x000000120404723c */ /* 0x010fe2000004180c */
[----:B------:R-:W2:Y:S04]  /*214e0*/  LDL.LU.64 R14, [R1+0x3fa0] ;  /* 0x003fa000010e7983 */ /* 0x000ea80000300a00 */
[----:B------:R-:W2:Y:S11]  /*214f0*/  LDL.LU.64 R12, [R1+0x3f98] ;  /* 0x003f9800010c7983 */ /* 0x000eb60000300a00 */
[----:B------:R-:W-:Y:S08]  /*21500*/  @!UPT UIADD3 URZ, URZ, URZ, URZ ;  /* 0x0000003f3f3ff290 */ /* 0x000ff0000fffe03f */
[----:B------:R-:W-:Y:S01]  /*21510*/  IMAD.MOV.U32 R29, RZ, RZ, R4 ;  /* 0x000000ffff1d7224 */ /* 0x000fe200078e0004 */
[----:B------:R-:W-:Y:S02]  /*21520*/  MOV R18, R5 ;  /* 0x0000000500127202 */ /* 0x000fe40000000f00 */
[----:B------:R-:W2:Y:S01]  /*21530*/  LDL.LU.64 R4, [R1+0xd0] ;  /* 0x0000d00001047983 */ /* 0x000ea20000300a00 */
[----:B------:R-:W-:Y:S02]  /*21540*/  MOV R17, R6 ;  /* 0x0000000600117202 */ /* 0x000fe40000000f00 */
[----:B------:R-:W-:Y:S01]  /*21550*/  MOV R16, R7 ;  /* 0x0000000700107202 */ /* 0x000fe20000000f00 */
[----:B------:R0:W-:Y:S01]  /*21560*/  STL [R1+0x3f40], R18 ;  /* 0x003f401201007387 */ /* 0x0001e20000100800 */
[----:B------:R-:W-:-:S03]  /*21570*/  MOV R19, R2 ;  /* 0x0000000200137202 */ /* 0x000fc60000000f00 */
[----:B------:R1:W-:Y:S01]  /*21580*/  STL.64 [R1+0x3f38], R16 ;  /* 0x003f381001007387 */ /* 0x0003e20000100a00 */
[----:B0-----:R-:W-:-:S03]  /*21590*/  IMAD.MOV.U32 R18, RZ, RZ, R3 ;  /* 0x000000ffff127224 */ /* 0x001fc600078e0003 */
[----:B-1----:R-:W3:Y:S04]  /*215a0*/  LDL.LU R16, [R1+0x30] ;  /* 0x0000300001107983 */ /* 0x002ee80000300800 */
[----:B------:R-:W3:Y:S01]  /*215b0*/  LDL.LU R17, [R1+0x34] ;  /* 0x0000340001117983 */ /* 0x000ee20000300800 */
[----:B--2---:R-:W-:Y:S01]  /*215c0*/  HMMA.16816.F32.BF16 R8, R12, R4, R8 ;  /* 0x000000040c08723c */ /* 0x004fe20000041808 */
[----:B------:R-:W-:Y:S02]  /*215d0*/  MOV R28, R4 ;  /* 0x00000004001c7202 */ /* 0x000fe40000000f00 */
[----:B------:R-:W-:Y:S11]  /*215e0*/  MOV R3, R5 ;  /* 0x0000000500037202 */ /* 0x000ff60000000f00 */
[----:B------:R-:W-:Y:S10]  /*215f0*/  @!UPT UIADD3 URZ, URZ, URZ, URZ ;  /* 0x0000003f3f3ff290 */ /* 0x000ff4000fffe03f */
[----:B------:R-:W-:Y:S01]  /*21600*/  IMAD.MOV.U32 R6, RZ, RZ, R8 ;  /* 0x000000ffff067224 */ /* 0x000fe200078e0008 */
[----:B------:R-:W-:Y:S02]  /*21610*/  MOV R5, R9 ;  /* 0x0000000900057202 */ /* 0x000fe40000000f00 */
[----:B------:R-:W-:Y:S02]  /*21620*/  MOV R4, R10 ;  /* 0x0000000a00047202 */ /* 0x000fe40000000f00 */
[----:B------:R-:W-:Y:S02]  /*21630*/  MOV R2, R11 ;  /* 0x0000000b00027202 */ /* 0x000fe40000000f00 */
[----:B------:R-:W2:Y:S04]  /*21640*/  LDL.LU.64 R10, [R1+0x3f90] ;  /* 0x003f9000010a7983 */ /* 0x000ea80000300a00 */
[----:B------:R-:W2:Y:S04]  /*21650*/  LDL.LU.64 R8, [R1+0x3f88] ;  /* 0x003f880001087983 */ /* 0x000ea80000300a00 */
[----:B------:R-:W-:Y:S04]  /*21660*/  STL [R1+0x3f18], R6 ;  /* 0x003f180601007387 */ /* 0x000fe80000100800 */
[----:B------:R0:W-:Y:S04]  /*21670*/  STL.64 [R1+0x3f10], R4 ;  /* 0x003f100401007387 */ /* 0x0001e80000100a00 */
[----:B0-----:R-:W4:Y:S04]  /*21680*/  LDL.LU R4, [R1] ;  /* 0x0000000001047983 */ /* 0x001f280000300800 */
[----:B------:R-:W4:Y:S01]  /*21690*/  LDL.LU R5, [R1+0x4] ;  /* 0x0000040001057983 */ /* 0x000f220000300800 */
[----:B------:R-:W-:Y:S01]  /*216a0*/  IMAD.MOV.U32 R6, RZ, RZ, R23 ;  /* 0x000000ffff067224 */ /* 0x000fe200078e0017 */
[----:B------:R-:W-:-:S05]  /*216b0*/  MOV R7, R22 ;  /* 0x0000001600077202 */ /* 0x000fca0000000f00 */
[----:B------:R-:W-:Y:S04]  /*216c0*/  STL.64 [R1+0x3f28], R6 ;  /* 0x003f280601007387 */ /* 0x000fe80000100a00 */
[----:B----4-:R0:W-:Y:S04]  /*216d0*/  STL.64 [R1+0x3f20], R4 ;  /* 0x003f200401007387 */ /* 0x0101e80000100a00 */
[----:B0-----:R-:W4:Y:S04]  /*216e0*/  LDL.LU R4, [R1+0xe0] ;  /* 0x0000e00001047983 */ /* 0x001f280000300800 */
[----:B------:R-:W4:Y:S01]  /*216f0*/  LDL.LU R5, [R1+0xe4] ;  /* 0x0000e40001057983 */ /* 0x000f220000300800 */
[----:B--2---:R-:W-:Y:S01]  /*21700*/  HMMA.16816.F32.BF16 R8, R12, R20, R8 ;  /* 0x000000140c08723c */ /* 0x004fe20000041808 */
[----:B------:R-:W-:-:S02]  /*21710*/  MOV R7, R20 ;  /* 0x0000001400077202 */ /* 0x000fc40000000f00 */
[----:B------:R-:W-:-:S05]  /*21720*/  MOV R6, R21 ;  /* 0x0000001500067202 */ /* 0x000fca0000000f00 */
[C---:B----4-:R-:W-:Y:S11]  /*21730*/  HMMA.16816.F32.BF16 R24, R12.reuse, R4, R24 ;  /* 0x000000040c18723c */ /* 0x050ff60000041818 */
[----:B------:R-:W-:Y:S11]  /*21740*/  @!UPT UIADD3 URZ, URZ, URZ, URZ ;  /* 0x0000003f3f3ff290 */ /* 0x000ff6000fffe03f */
[----:B------:R-:W-:Y:S01]  /*21750*/  @!UPT UIADD3 URZ, URZ, URZ, URZ ;  /* 0x0000003f3f3ff290 */ /* 0x000fe2000fffe03f */
[----:B------:R-:W-:Y:S04]  /*21760*/  STL.64 [R1+0x70], R24 ;  /* 0x0000701801007387 */ /* 0x000fe80000100a00 */
[----:B------:R0:W-:Y:S04]  /*21770*/  STL.64 [R1+0x78], R26 ;  /* 0x0000781a01007387 */ /* 0x0001e80000100a00 */
[----:B0-----:R-:W2:Y:S04]  /*21780*/  LDL.LU.64 R26, [R1+0x3f80] ;  /* 0x003f8000011a7983 */ /* 0x001ea80000300a00 */
[----:B------:R-:W2:Y:S04]  /*21790*/  LDL.LU.64 R24, [R1+0x3f78] ;  /* 0x003f780001187983 */ /* 0x000ea80000300a00 */
[----:B------:R0:W-:Y:S04]  /*217a0*/  STL.64 [R1+0x80], R8 ;  /* 0x0000800801007387 */ /* 0x0001e80000100a00 */
[----:B------:R1:W-:Y:S04]  /*217b0*/  STL.64 [R1+0x88], R10 ;  /* 0x0000880a01007387 */ /* 0x0003e80000100a00 */
[----:B0-----:R-:W2:Y:S04]  /*217c0*/  LDL.LU.64 R8, [R1+0x3f70] ;  /* 0x003f700001087983 */ /* 0x001ea80000300a00 */
[----:B------:R-:W1:Y:S04]  /*217d0*/  LDL.LU.64 R22, [R1+0x3f68] ;  /* 0x003f680001167983 */ /* 0x000e680000300a00 */
[----:B------:R-:W4:Y:S01]  /*217e0*/  LDL.LU.64 R20, [R1+0x3f60] ;  /* 0x003f600001147983 */ /* 0x000f220000300a00 */
[----:B--2---:R-:W-:Y:S03]  /*217f0*/  HMMA.16816.F32.BF16 R24, R12, R8, R24 ;  /* 0x000000080c18723c */ /* 0x004fe60000041818 */
[----:B------:R4:W-:Y:S01]  /*21800*/  STL.64 [R1+0x3f30], R8 ;  /* 0x003f300801007387 */ /* 0x0009e20000100a00 */
[----:B-1----:R-:W-:-:S02]  /*21810*/  MOV R10, R22 ;  /* 0x00000016000a7202 */ /* 0x002fc40000000f00 */
[----:B------:R-:W-:Y:S01]  /*21820*/  MOV R11, R23 ;  /* 0x00000017000b7202 */ /* 0x000fe20000000f00 */
[----:B----4-:R-:W-:Y:S01]  /*21830*/  IMAD.MOV.U32 R8, RZ, RZ, R20 ;  /* 0x000000ffff087224 */ /* 0x010fe200078e0014 */
[----:B------:R-:W-:Y:S01]  /*21840*/  MOV R9, R21 ;  /* 0x0000001500097202 */ /* 0x000fe20000000f00 */
[----:B------:R-:W3:Y:S04]  /*21850*/  LDL.LU R20, [R1+0x3f58] ;  /* 0x003f580001147983 */ /* 0x000ee80000300800 */
[----:B------:R-:W3:Y:S04]  /*21860*/  LDL.LU R21, [R1+0x3f54] ;  /* 0x003f540001157983 */ /* 0x000ee80000300800 */
[----:B------:R-:W3:Y:S04]  /*21870*/  LDL.LU R22, [R1+0x3f50] ;  /* 0x003f500001167983 */ /* 0x000ee80000300800 */
[----:B------:R-:W3:Y:S04]  /*21880*/  LDL.LU R23, [R1+0x3f4c] ;  /* 0x003f4c0001177983 */ /* 0x000ee80000300800 */
[----:B------:R0:W-:Y:S04]  /*21890*/  STL [R1+0x3ec0], R25 ;  /* 0x003ec01901007387 */ /* 0x0001e80000100800 */
[----:B------:R-:W-:Y:S04]  /*218a0*/  STL [R1+0x3ebc], R26 ;  /* 0x003ebc1a01007387 */ /* 0x000fe80000100800 */
[----:B------:R-:W-:Y:S01]  /*218b0*/  STL [R1+0x3eb8], R27 ;  /* 0x003eb81b01007387 */ /* 0x000fe20000100800 */
[----:B0-----:R-:W-:-:S03]  /*218c0*/  MOV R25, R3 ;  /* 0x0000000300197202 */ /* 0x001fc60000000f00 */
[----:B------:R0:W-:Y:S02]  /*218d0*/  STL [R1+0x3f08], R24 ;  /* 0x003f081801007387 */ /* 0x0001e40000100800 */
[----:B0-----:R-:W-:Y:S02]  /*218e0*/  MOV R24, R28 ;  /* 0x0000001c00187202 */ /* 0x001fe40000000f00 */
[----:B------:R-:W2:Y:S04]  /*218f0*/  LDL.LU R28, [R1+0x3f48] ;  /* 0x003f4800011c7983 */ /* 0x000ea80000300800 */
[----:B------:R-:W4:Y:S01]  /*21900*/  LDL.LU R3, [R1+0x3f44] ;  /* 0x003f440001037983 */ /* 0x000f220000300800 */
[----:B---3--:R-:W-:Y:S03]  /*21910*/  HMMA.16816.F32.BF16 R24, R20, R24, R16 ;  /* 0x000000181418723c */ /* 0x008fe60000041810 */
[----:B------:R-:W3:Y:S04]  /*21920*/  LDL.LU R18, [R1+0x3f40] ;  /* 0x003f400001127983 */ /* 0x000ee80000300800 */
[----:B------:R-:W2:Y:S01]  /*21930*/  LDL.LU.64 R16, [R1+0x3f38] ;  /* 0x003f380001107983 */ /* 0x000ea20000300a00 */
[----:B------:R-:W-:Y:S01]  /*21940*/  IMAD.MOV.U32 R12, RZ, RZ, R7 ;  /* 0x000000ffff0c7224 */ /* 0x000fe200078e0007 */
[----:B------:R-:W-:-:S02]  /*21950*/  MOV R13, R6 ;  /* 0x00000006000d7202 */ /* 0x000fc40000000f00 */
[----:B------:R-:W-:Y:S11]  /*21960*/  HMMA.16816.F32.BF16 R4, R20, R4, R8 ;  /* 0x000000041404723c */ /* 0x000ff60000041808 */
[----:B------:R-:W-:Y:S01]  /*21970*/  @!UPT UIADD3 URZ, URZ, URZ, URZ ;  /* 0x0000003f3f3ff290 */ /* 0x000fe2000fffe03f */
[----:B------:R3:W-:Y:S01]  /*21980*/  STL.64 [R1+0x20], R24 ;  /* 0x0000201801007387 */ /* 0x0007e20000100a00 */
[----:B------:R-:W-:-:S03]  /*21990*/  IMAD.MOV.U32 R19, RZ, RZ, R27 ;  /* 0x000000ffff137224 */ /* 0x000fc600078e001b */
[----:B------:R2:W-:Y:S04]  /*219a0*/  STL [R1+0x28], R26 ;  /* 0x0000281a01007387 */ /* 0x0005e80000100800 */
[----:B------:R-:W4:Y:S04]  /*219b0*/  LDL.LU.64 R8, [R1+0x3f30] ;  /* 0x003f300001087983 */ /* 0x000f280000300a00 */
[----:B------:R0:W-:Y:S01]  /*219c0*/  STL [R1+0x10], R4 ;  /* 0x0000100401007387 */ /* 0x0001e20000100800 */
[----:B---3--:R-:W-:Y:S02]  /*219d0*/  MOV R25, R18 ;  /* 0x0000001200197202 */ /* 0x008fe40000000f00 */
[----:B------:R-:W-:-:S02]  /*219e0*/  MOV R18, R7 ;  /* 0x0000000700127202 */ /* 0x000fc40000000f00 */
[----:B--2---:R-:W-:Y:S01]  /*219f0*/  MOV R26, R17 ;  /* 0x00000011001a7202 */ /* 0x004fe20000000f00 */
[----:B------:R-:W-:Y:S01]  /*21a00*/  IMAD.MOV.U32 R27, RZ, RZ, R16 ;  /* 0x000000ffff1b7224 */ /* 0x000fe200078e0010 */
[----:B------:R-:W-:Y:S02]  /*21a10*/  MOV R17, R6 ;  /* 0x0000000600117202 */ /* 0x000fe40000000f00 */
[----:B------:R-:W-:Y:S01]  /*21a20*/  MOV R16, R5 ;  /* 0x0000000500107202 */ /* 0x000fe20000000f00 */
[----:B------:R-:W2:Y:S04]  /*21a30*/  LDL.LU.64 R6, [R1+0x3f28] ;  /* 0x003f280001067983 */ /* 0x000ea80000300a00 */
[----:B0-----:R-:W2:Y:S04]  /*21a40*/  LDL.LU.64 R4, [R1+0x3f20] ;  /* 0x003f200001047983 */ /* 0x001ea80000300a00 */
[----:B------:R-:W-:Y:S04]  /*21a50*/  STL [R1+0x3eb4], R17 ;  /* 0x003eb41101007387 */ /* 0x000fe80000100800 */
[----:B------:R-:W-:Y:S01]  /*21a60*/  STL [R1+0x3eb0], R16 ;  /* 0x003eb01001007387 */ /* 0x000fe20000100800 */
[----:B------:R-:W-:Y:S01]  /*21a70*/  MOV R24, R29 ;  /* 0x0000001d00187202 */ /* 0x000fe20000000f00 */
[----:B--2---:R-:W-:Y:S02]  /*21a80*/  HMMA.16816.F32.BF16 R12, R20, R12, R4 ;  /* 0x0000000c140c723c */ /* 0x004fe40000041804 */
[----:B------:R-:W2:Y:S04]  /*21a90*/  LDL.LU R6, [R1+0x3f18] ;  /* 0x003f180001067983 */ /* 0x000ea80000300800 */
[----:B------:R-:W3:Y:S11]  /*21aa0*/  LDL.LU.64 R4, [R1+0x3f10] ;  /* 0x003f100001047983 */ /* 0x000ef60000300a00 */
[----:B------:R-:W-:Y:S06]  /*21ab0*/  @!UPT UIADD3 URZ, URZ, URZ, URZ ;  /* 0x0000003f3f3ff290 */ /* 0x000fec000fffe03f */
[----:B------:R-:W-:Y:S01]  /*21ac0*/  STL.64 [R1], R12 ;  /* 0x0000000c01007387 */ /* 0x000fe20000100a00 */
[----:B------:R-:W-:-:S03]  /*21ad0*/  IMAD.MOV.U32 R29, RZ, RZ, R15 ;  /* 0x000000ffff1d7224 */ /* 0x000fc600078e000f */
[----:B------:R-:W-:Y:S04]  /*21ae0*/  STL [R1+0x8], R14 ;  /* 0x0000080e01007387 */ /* 0x000fe80000100800 */
[----:B------:R-:W0:Y:S04]  /*21af0*/  LDSM.16.MT88.4 R12, [R28+0x21000] ;  /* 0x021000001c0c783b */ /* 0x000e280000004200 */
[----:B------:R-:W-:Y:S04]  /*21b00*/  STL [R1+0x3e50], R28 ;  /* 0x003e501c01007387 */ /* 0x000fe80000100800 */
[----:B0-----:R0:W-:Y:S04]  /*21b10*/  STL [R1+0x3e38], R15 ;  /* 0x003e380f01007387 */ /* 0x0011e80000100800 */
[----:B------:R-:W-:Y:S04]  /*21b20*/  STL [R1+0x3ee8], R14 ;  /* 0x003ee80e01007387 */ /* 0x000fe80000100800 */
[----:B------:R2:W-:Y:S01]  /*21b30*/  STL.64 [R1+0x3ee0], R12 ;  /* 0x003ee00c01007387 */ /* 0x0005e20000100a00 */
[----:B0-----:R-:W-:Y:S01]  /*21b40*/  IMAD.MOV.U32 R15, RZ, RZ, R2 ;  /* 0x000000ffff0f7224 */ /* 0x001fe200078e0002 */
[----:B--2---:R-:W-:-:S02]  /*21b50*/  MOV R12, R6 ;  /* 0x00000006000c7202 */ /* 0x004fc40000000f00 */
[----:B---3--:R-:W-:Y:S02]  /*21b60*/  MOV R13, R5 ;  /* 0x00000005000d7202 */ /* 0x008fe40000000f00 */
[----:B------:R-:W-:Y:S02]  /*21b70*/  MOV R14, R4 ;  /* 0x00000004000e7202 */ /* 0x000fe40000000f00 */
[----:B----4-:R-:W0:Y:S04]  /*21b80*/  LDSM.16.M88.4 R4, [R3+0x80] ;  /* 0x000080000304783b */ /* 0x010e280000000200 */
[----:B0-----:R-:W-:Y:S04]  /*21b90*/  STL.64 [R1+0x90], R4 ;  /* 0x0000900401007387 */ /* 0x001fe80000100a00 */
[----:B------:R-:W-:Y:S04]  /*21ba0*/  STL.64 [R1+0x98], R6 ;  /* 0x0000980601007387 */ /* 0x000fe80000100a00 */
[----:B------:R-:W0:Y:S04]  /*21bb0*/  LDSM.16.M88.4 R4, [R3+0x8080] ;  /* 0x008080000304783b */ /* 0x000e280000000200 */
[----:B0-----:R-:W-:Y:S01]  /*21bc0*/  STL [R1+0xb0], R4 ;  /* 0x0000b00401007387 */ /* 0x001fe20000100800 */
[----:B------:R-:W-:-:S03]  /*21bd0*/  MOV R2, R5 ;  /* 0x0000000500027202 */ /* 0x000fc60000000f00 */
[----:B------:R-:W-:Y:S04]  /*21be0*/  STL.64 [R1+0xb8], R6 ;  /* 0x0000b80601007387 */ /* 0x000fe80000100a00 */
[----:B------:R-:W0:Y:S04]  /*21bf0*/  LDSM.16.M88.4 R4, [R3+0x10080] ;  /* 0x010080000304783b */ /* 0x000e280000000200 */
[----:B------:R-:W-:Y:S04]  /*21c00*/  STL [R1+0x3e54], R2 ;  /* 0x003e540201007387 */ /* 0x000fe80000100800 */
[----:B0-----:R-:W-:Y:S04]  /*21c10*/  STL.64 [R1+0xc0], R4 ;  /* 0x0000c00401007387 */ /* 0x001fe80000100a00 */
[----:B------:R-:W-:Y:S04]  /*21c20*/  STL.64 [R1+0xc8], R6 ;  /* 0x0000c80601007387 */ /* 0x000fe80000100a00 */
[----:B------:R-:W0:Y:S04]  /*21c30*/  LDSM.16.M88.4 R4, [R3+0x18080] ;  /* 0x018080000304783b */ /* 0x000e280000000200 */
[----:B------:R-:W-:Y:S04]  /*21c40*/  STL [R1+0x3c68], R3 ;  /* 0x003c680301007387 */ /* 0x000fe80000100800 */
[----:B0-----:R-:W-:Y:S04]  /*21c50*/  STL.64 [R1+0x110], R4 ;  /* 0x0001100401007387 */ /* 0x001fe80000100a00 */
[----:B------:R-:W-:Y:S04]  /*21c60*/  STL.64 [R1+0x118], R6 ;  /* 0x0001180601007387 */ /* 0x000fe80000100a00 */
[----:B------:R-:W0:Y:S04]  /*21c70*/  LDSM.16.MT88.4 R4, [R0+0x21000] ;  /* 0x021000000004783b */ /* 0x000e280000004200 */
[----:B------:R-:W-:Y:S04]  /*21c80*/  STL [R1+0x3e58], R0 ;  /* 0x003e580001007387 */ /* 0x000fe80000100800 */
[----:B0-----:R0:W-:Y:S04]  /*21c90*/  STL.64 [R1+0x3e00], R6 ;  /* 0x003e000601007387 */ /* 0x0011e80000100a00 */
[----:B------:R-:W-:Y:S04]  /*21ca0*/  STL.64 [R1+0x3df8], R4 ;  /* 0x003df80401007387 */ /* 0x000fe80000100a00 */
[----:B0-----:R-:W2:Y:S01]  /*21cb0*/  LDL.LU.64 R6, [R1+0xe8] ;  /* 0x0000e80001067983 */ /* 0x001ea20000300a00 */
[----:B------:R-:W-:Y:S03]  /*21cc0*/  HMMA.16816.F32.BF16 R20, R20, R8, R24 ;  /* 0x000000081414723c */ /* 0x000fe60000041818 */
[----:B--2---:R0:W-:Y:S04]  /*21cd0*/  STL.64 [R1+0x3ef0], R6 ;  /* 0x003ef00601007387 */ /* 0x0041e80000100a00 */
[----:B0-----:R-:W2:Y:S04]  /*21ce0*/  LDL.LU.64 R6, [R1+0xd8] ;  /* 0x0000d80001067983 */ /* 0x001ea80000300a00 */
[----:B------:R-:W3:Y:S11]  /*21cf0*/  LDL.LU R24, [R1+0x3f08] ;  /* 0x003f080001187983 */ /* 0x000ef60000300800 */
[----:B------:R-:W-:Y:S02]  /*21d00*/  @!UPT UIADD3 URZ, URZ, URZ, URZ ;  /* 0x0000003f3f3ff290 */ /* 0x000fe4000fffe03f */
[----:B------:R-:W-:Y:S01]  /*21d10*/  MOV R26, R21 ;  /* 0x00000015001a7202 */ /* 0x000fe20000000f00 */
[----:B------:R-:W-:Y:S01]  /*21d20*/  IMAD.MOV.U32 R27, RZ, RZ, R22 ;  /* 0x000000ffff1b7224 */ /* 0x000fe200078e0016 */
[----:B------:R-:W-:Y:S01]  /*21d30*/  MOV R25, R20 ;  /* 0x0000001400197202 */ /* 0x000fe20000000f00 */
[----:B------:R-:W4:Y:S04]  /*21d40*/  LDL.LU.64 R10, [R1+0x3f00] ;  /* 0x003f0000010a7983 */ /* 0x000f280000300a00 */
[----:B------:R-:W4:Y:S04]  /*21d50*/  LDL.LU.64 R8, [R1+0x3ef8] ;  /* 0x003ef80001087983 */ /* 0x000f280000300a00 */
[----:B------:R0:W-:Y:S04]  /*21d60*/  STL.64 [R1+0x3ed0], R26 ;  /* 0x003ed01a01007387 */ /* 0x0001e80000100a00 */
[----:B---3--:R1:W-:Y:S04]  /*21d70*/  STL.64 [R1+0x3ec8], R24 ;  /* 0x003ec81801007387 */ /* 0x0083e80000100a00 */
[----:B0-----:R-:W3:Y:S01]  /*21d80*/  LDL.LU.64 R26, [R1+0xf8] ;  /* 0x0000f800011a7983 */ /* 0x001ee20000300a00 */
[----:B--2---:R-:W-:Y:S01]  /*21d90*/  MOV R21, R6 ;  /* 0x0000000600157202 */ /* 0x004fe20000000f00 */
[----:B----4-:R-:W-:Y:S01]  /*21da0*/  HMMA.16816.F32.BF16 R12, R8, R6, R12 ;  /* 0x00000006080c723c */ /* 0x010fe2000004180c */
[----:B------:R-:W-:Y:S01]  /*21db0*/  MOV R20, R7 ;  /* 0x0000000700147202 */ /* 0x000fe20000000f00 */
[----:B---3--:R0:W-:Y:S04]  /*21dc0*/  STL.64 [R1+0x3ed8], R26 ;  /* 0x003ed81a01007387 */ /* 0x0081e80000100a00 */
[----:B-1----:R-:W2:Y:S04]  /*21dd0*/  LDL.LU R24, [R1+0x70] ;  /* 0x0000700001187983 */ /* 0x002ea80000300800 */
[----:B------:R-:W2:Y:S04]  /*21de0*/  LDL.LU R25, [R1+0x74] ;  /* 0x0000740001197983 */ /* 0x000ea80000300800 */
[----:B0-----:R-:W2:Y:S04]  /*21df0*/  LDL.LU R26, [R1+0x78] ;  /* 0x00007800011a7983 */ /* 0x001ea80000300800 */
[----:B------:R-:W2:Y:S04]  /*21e00*/  LDL.LU R27, [R1+0x7c] ;  /* 0x00007c00011b7983 */ /* 0x000ea80000300800 */
[----:B------:R-:W2:Y:S04]  /*21e10*/  LDL.LU.64 R6, [R1+0x3ef0] ;  /* 0x003ef00001067983 */ /* 0x000ea80000300a00 */
[----:B------:R-:W-:Y:S04]  /*21e20*/  STL [R1+0x44], R13 ;  /* 0x0000440d01007387 */ /* 0x000fe80000100800 */
[----:B------:R0:W-:Y:S02]  /*21e30*/  STL.64 [R1+0x48], R14 ;  /* 0x0000480e01007387 */ /* 0x0001e40000100a00 */
[----:B0-----:R-:W-:-:S02]  /*21e40*/  IMAD.MOV.U32 R15, RZ, RZ, R12 ;  /* 0x000000ffff0f7224 */ /* 0x001fc400078e000c */
[----:B------:R-:W3:Y:S04]  /*21e50*/  LDL.LU R14, [R1+0x3ee8] ;  /* 0x003ee800010e7983 */ /* 0x000ee80000300800 */
[----:B------:R-:W4:Y:S01]  /*21e60*/  LDL.LU.64 R12, [R1+0x3ee0] ;  /* 0x003ee000010c7983 */ /* 0x000f220000300a00 */
[----:B--2---:R-:W-:Y:S01]  /*21e70*/  HMMA.16816.F32.BF16 R24, R8, R6, R24 ;  /* 0x000000060818723c */ /* 0x004fe20000041818 */
[----:B------:R-:W-:Y:S02]  /*21e80*/  MOV R16, R6 ;  /* 0x0000000600107202 */ /* 0x000fe40000000f00 */
[----:B---3--:R-:W-:Y:S11]  /*21e90*/  STL.64 [R1+0x3e48], R14 ;  /* 0x003e480e01007387 */ /* 0x008ff60000100a00 */
[----:B------:R-:W-:Y:S10]  /*21ea0*/  @!UPT UIADD3 URZ, URZ, URZ, URZ ;  /* 0x0000003f3f3ff290 */ /* 0x000ff4000fffe03f */
[----:B------:R-:W-:Y:S01]  /*21eb0*/  MOV R5, R26 ;  /* 0x0000001a00057202 */ /* 0x000fe20000000f00 */
[----:B----4-:R0:W-:Y:S01]  /*21ec0*/  STL.64 [R1+0x3e40], R12 ;  /* 0x003e400c01007387 */ /* 0x0101e20000100a00 */
[----:B------:R-:W-:-:S03]  /*21ed0*/  MOV R4, R27 ;  /* 0x0000001b00047202 */ /* 0x000fc60000000f00 */
[----:B0-----:R-:W2:Y:S04]  /*21ee0*/  LDL.LU R12, [R1+0x80] ;  /* 0x00008000010c7983 */ /* 0x001ea80000300800 */
[----:B------:R-:W2:Y:S04]  /*21ef0*/  LDL.LU R13, [R1+0x84] ;  /* 0x00008400010d7983 */ /* 0x000ea80000300800 */
[----:B------:R-:W2:Y:S04]  /*21f00*/  LDL.LU R14, [R1+0x88] ;  /* 0x00008800010e7983 */ /* 0x000ea80000300800 */
[----:B------:R-:W2:Y:S04]  /*21f10*/  LDL.LU R15, [R1+0x8c] ;  /* 0x00008c00010f7983 */ /* 0x000ea80000300800 */
[----:B------:R-:W2:Y:S04]  /*21f20*/  LDL.LU.64 R26, [R1+0x3ed8] ;  /* 0x003ed800011a7983 */ /* 0x000ea80000300a00 */
[----:B------:R0:W-:Y:S04]  /*21f30*/  STL.64 [R1+0x3e88], R4 ;  /* 0x003e880401007387 */ /* 0x0001e80000100a00 */
[----:B0-----:R-:W3:Y:S04]  /*21f40*/  LDL.LU R4, [R1+0x20] ;  /* 0x0000200001047983 */ /* 0x001ee80000300800 */
[----:B------:R-:W3:Y:S04]  /*21f50*/  LDL.LU R5, [R1+0x24] ;  /* 0x0000240001057983 */ /* 0x000ee80000300800 */
[----:B------:R-:W4:Y:S01]  /*21f60*/  LDL.LU R6, [R1+0x28] ;  /* 0x0000280001067983 */ /* 0x000f220000300800 */
[----:B------:R-:W-:-:S02]  /*21f70*/  MOV R0, R7 ;  /* 0x0000000700007202 */ /* 0x000fc40000000f00 */
[----:B------:R-:W-:Y:S01]  /*21f80*/  MOV R7, R19 ;  /* 0x0000001300077202 */ /* 0x000fe20000000f00 */
[----:B------:R-:W-:Y:S01]  /*21f90*/  IMAD.MOV.U32 R22, RZ, RZ, R25 ;  /* 0x000000ffff167224 */ /* 0x000fe200078e0019 */
[----:B------:R-:W-:Y:S02]  /*21fa0*/  MOV R17, R23 ;  /* 0x0000001700117202 */ /* 0x000fe40000000f00 */
[----:B------:R-:W-:Y:S01]  /*21fb0*/  MOV R23, R24 ;  /* 0x0000001800177202 */ /* 0x000fe20000000f00 */
[----:B--2---:R-:W-:Y:S01]  /*21fc0*/  HMMA.16816.F32.BF16 R12, R8, R26, R12 ;  /* 0x0000001a080c723c */ /* 0x004fe2000004180c */
[----:B------:R-:W-:Y:S02]  /*21fd0*/  MOV R19, R26 ;  /* 0x0000001a00137202 */ /* 0x000fe40000000f00 */
[----:B------:R-:W-:Y:S01]  /*21fe0*/  MOV R3, R27 ;  /* 0x0000001b00037202 */ /* 0x000fe20000000f00 */
[----:B----4-:R0:W-:Y:S04]  /*21ff0*/  STL.64 [R1+0x3ea8], R6 ;  /* 0x003ea80601007387 */ /* 0x0101e80000100a00 */
[----:B---3--:R1:W-:Y:S04]  /*22000*/  STL.64 [R1+0x3ea0], R4 ;  /* 0x003ea00401007387 */ /* 0x0083e80000100a00 */
[----:B0-----:R-:W2:Y:S04]  /*22010*/  LDL.LU.64 R6, [R1+0x108] ;  /* 0x0001080001067983 */ /* 0x001ea80000300a00 */
[----:B------:R-:W3:Y:S04]  /*22020*/  LDL.LU.64 R26, [R1+0x3ed0] ;  /* 0x003ed000011a7983 */ /* 0x000ee80000300a00 */
[----:B------:R-:W4:Y:S01]  /*22030*/  LDL.LU.64 R24, [R1+0x3ec8] ;  /* 0x003ec80001187983 */ /* 0x000f220000300a00 */
[----:B-1----:R-:W-:-:S03]  /*22040*/  IMAD.MOV.U32 R5, RZ, RZ, R0 ;  /* 0x000000ffff057224 */ /* 0x002fc600078e0000 */
[----:B------:R-:W-:Y:S01]  /*22050*/  MOV R0, R13 ;  /* 0x0000000d00007202 */ /* 0x000fe20000000f00 */
[----:B------:R-:W-:Y:S01]  /*22060*/  IMAD.MOV.U32 R2, RZ, RZ, R14 ;  /* 0x000000ffff027224 */ /* 0x000fe200078e000e */
[----:B------:R4:W-:Y:S01]  /*22070*/  STL [R1+0x60], R12 ;  /* 0x0000600c01007387 */ /* 0x0009e20000100800 */
[----:B------:R-:W-:Y:S02]  /*22080*/  MOV R28, R15 ;  /* 0x0000000f001c7202 */ /* 0x000fe40000000f00 */
[----:B------:R-:W-:Y:S02]  /*22090*/  MOV R15, R17 ;  /* 0x00000011000f7202 */ /* 0x000fe40000000f00 */
[----:B---3--:R-:W-:Y:S01]  /*220a0*/  MOV R13, R26 ;  /* 0x0000001a000d7202 */ /* 0x008fe20000000f00 */
[----:B------:R-:W-:Y:S01]  /*220b0*/  IMAD.MOV.U32 R14, RZ, RZ, R27 ;  /* 0x000000ffff0e7224 */ /* 0x000fe200078e001b */
[----:B----4-:R-:W-:Y:S02]  /*220c0*/  MOV R12, R25 ;  /* 0x00000019000c7202 */ /* 0x010fe40000000f00 */
[----:B------:R-:W3:Y:S04]  /*220d0*/  LDL.LU R25, [R1+0x3ec0] ;  /* 0x003ec00001197983 */ /* 0x000ee80000300800 */
[----:B------:R-:W3:Y:S04]  /*220e0*/  LDL.LU R26, [R1+0x3ebc] ;  /* 0x003ebc00011a7983 */ /* 0x000ee80000300800 */
[----:B------:R-:W3:Y:S04]  /*220f0*/  LDL.LU R27, [R1+0x3eb8] ;  /* 0x003eb800011b7983 */ /* 0x000ee80000300800 */
[----:B------:R-:W4:Y:S04]  /*22100*/  LDL.LU R17, [R1+0x3eb4] ;  /* 0x003eb40001117983 */ /* 0x000f280000300800 */
[----:B------:R0:W-:Y:S04]  /*22110*/  STL.64 [R1+0x3e68], R14 ;  /* 0x003e680e01007387 */ /* 0x0001e80000100a00 */
[----:B------:R-:W-:Y:S01]  /*22120*/  STL.64 [R1+0x3e60], R12 ;  /* 0x003e600c01007387 */ /* 0x000fe20000100a00 */
[----:B0-----:R-:W-:-:S03]  /*22130*/  MOV R14, R16 ;  /* 0x00000010000e7202 */ /* 0x001fc60000000f00 */
[----:B------:R-:W4:Y:S01]  /*22140*/  LDL.LU R16, [R1+0x3eb0] ;  /* 0x003eb00001107983 */ /* 0x000f220000300800 */
[----:B------:R-:W-:-:S05]  /*22150*/  MOV R15, R5 ;  /* 0x00000005000f7202 */ /* 0x000fca0000000f00 */
[----:B------:R0:W-:Y:S02]  /*22160*/  STL.64 [R1+0x3e80], R14 ;  /* 0x003e800e01007387 */ /* 0x0001e40000100a00 */
[----:B0-----:R-:W-:Y:S01]  /*22170*/  IMAD.MOV.U32 R14, RZ, RZ, R21 ;  /* 0x000000ffff0e7224 */ /* 0x001fe200078e0015 */
[----:B------:R-:W-:Y:S02]  /*22180*/  MOV R15, R20 ;  /* 0x00000014000f7202 */ /* 0x000fe40000000f00 */
[----:B--2---:R-:W-:Y:S02]  /*22190*/  MOV R21, R6 ;  /* 0x0000000600157202 */ /* 0x004fe40000000f00 */
[----:B------:R-:W-:Y:S01]  /*221a0*/  MOV R20, R7 ;  /* 0x0000000700147202 */ /* 0x000fe20000000f00 */
[----:B---3--:R-:W-:Y:S01]  /*221b0*/  HMMA.16816.F32.BF16 R24, R8, R6, R24 ;  /* 0x000000060818723c */ /* 0x008fe20000041818 */
[----:B------:R-:W2:Y:S04]  /*221c0*/  LDL.LU.64 R6, [R1+0x3ea8] ;  /* 0x003ea80001067983 */ /* 0x000ea80000300a00 */
[----:B------:R-:W2:Y:S04]  /*221d0*/  LDL.LU.64 R4, [R1+0x3ea0] ;  /* 0x003ea00001047983 */ /* 0x000ea80000300a00 */
[----:B------:R4:W-:Y:S04]  /*221e0*/  STL.64 [R1+0x3e78], R22 ;  /* 0x003e781601007387 */ /* 0x0009e80000100a00 */
[----:B------:R0:W-:Y:S01]  /*221f0*/  STL.64 [R1+0x3e70], R20 ;  /* 0x003e701401007387 */ /* 0x0001e20000100a00 */
[----:B------:R-:W-:-:S02]  /*22200*/  MOV R10, R19 ;  /* 0x00000013000a7202 */ /* 0x000fc40000000f00 */
[----:B----4-:R-:W-:Y:S02]  /*22210*/  MOV R22, R17 ;  /* 0x0000001100167202 */ /* 0x010fe40000000f00 */
[----:B------:R-:W-:Y:S01]  /*22220*/  MOV R23, R18 ;  /* 0x0000001200177202 */ /* 0x000fe20000000f00 */
[----:B0-----:R-:W3:Y:S01]  /*22230*/  LDL.LU R20, [R1+0x10] ;  /* 0x0000100001147983 */ /* 0x001ee20000300800 */
[----:B------:R-:W-:-:S03]  /*22240*/  IMAD.MOV.U32 R21, RZ, RZ, R16 ;  /* 0x000000ffff157224 */ /* 0x000fc600078e0010 */
[----:B------:R-:W2:Y:S04]  /*22250*/  LDL.LU R16, [R1+0x3e9c] ;  /* 0x003e9c0001107983 */ /* 0x000ea80000300800 */
[----:B------:R-:W2:Y:S04]  /*22260*/  LDL.LU R17, [R1+0x3e98] ;  /* 0x003e980001117983 */ /* 0x000ea80000300800 */
[----:B------:R-:W2:Y:S04]  /*22270*/  LDL.LU R18, [R1+0x3e94] ;  /* 0x003e940001127983 */ /* 0x000ea80000300800 */
[----:B------:R-:W2:Y:S04]  /*22280*/  LDL.LU R19, [R1+0x3e90] ;  /* 0x003e900001137983 */ /* 0x000ea80000300800 */
[----:B------:R-:W-:Y:S04]  /*22290*/  STL.64 [R1+0x3e10], R26 ;  /* 0x003e101a01007387 */ /* 0x000fe80000100a00 */
[----:B------:R0:W-:Y:S04]  /*222a0*/  STL.64 [R1+0x3e08], R24 ;  /* 0x003e081801007387 */ /* 0x0001e80000100a00 */
[----:B0-----:R-:W4:Y:S04]  /*222b0*/  LDL.LU R24, [R1] ;  /* 0x0000000001187983 */ /* 0x001f280000300800 */
[----:B------:R-:W4:Y:S04]  /*222c0*/  LDL.LU R25, [R1+0x4] ;  /* 0x0000040001197983 */ /* 0x000f280000300800 */
[----:B------:R-:W4:Y:S01]  /*222d0*/  LDL.LU R26, [R1+0x8] ;  /* 0x00000800011a7983 */ /* 0x000f220000300800 */
[----:B--2---:R-:W-:Y:S03]  /*222e0*/  HMMA.16816.F32.BF16 R12, R16, R14, R4 ;  /* 0x0000000e100c723c */ /* 0x004fe60000041804 */
[----:B------:R-:W2:Y:S11]  /*222f0*/  LDL.LU.64 R4, [R1+0x3e88] ;  /* 0x003e880001047983 */ /* 0x000eb60000300a00 */
[----:B------:R-:W-:Y:S09]  /*22300*/  @!UPT UIADD3 URZ, URZ, URZ, URZ ;  /* 0x0000003f3f3ff290 */ /* 0x000ff2000fffe03f */
[----:B------:R3:W-:Y:S01]  /*22310*/  STL.64 [R1+0x20], R12 ;  /* 0x0000200c01007387 */ /* 0x0007e20000100a00 */
[----:B------:R-:W-:Y:S02]  /*22320*/  MOV R7, R14 ;  /* 0x0000000e00077202 */ /* 0x000fe40000000f00 */
[----:B------:R-:W-:Y:S02]  /*22330*/  MOV R6, R15 ;  /* 0x0000000f00067202 */ /* 0x000fe40000000f00 */
[----:B------:R-:W3:Y:S01]  /*22340*/  LDL.LU.64 R14, [R1+0x3e80] ;  /* 0x003e8000010e7983 */ /* 0x000ee20000300a00 */
[----:B------:R-:W-:Y:S01]  /*22350*/  IMAD.MOV.U32 R11, RZ, RZ, R3 ;  /* 0x000000ffff0b7224 */ /* 0x000fe200078e0003 */
[----:B------:R-:W-:-:S07]  /*22360*/  MOV R27, R29 ;  /* 0x0000001d001b7202 */ /* 0x000fce0000000f00 */
[C---:B----4-:R-:W-:Y:S07]  /*22370*/  HMMA.16816.F32.BF16 R8, R16.reuse, R10, R24 ;  /* 0x0000000a1008723c */ /* 0x050fee0000041818 */
[----:B------:R-:W-:Y:S01]  /*22380*/  MOV R25, R0 ;  /* 0x0000000000197202 */ /* 0x000fe20000000f00 */
[----:B------:R-:W-:Y:S01]  /*22390*/  IMAD.MOV.U32 R27, RZ, RZ, R28 ;  /* 0x000000ffff1b7224 */ /* 0x000fe200078e001c */
[----:B------:R-:W-:Y:S01]  /*223a0*/  MOV R26, R2 ;  /* 0x00000002001a7202 */ /* 0x000fe20000000f00 */
[----:B---3--:R-:W-:Y:S01]  /*223b0*/  HMMA.16816.F32.BF16 R12, R16, R14, R20 ;  /* 0x0000000e100c723c */ /* 0x008fe20000041814 */
[----:B------:R-:W3:Y:S04]  /*223c0*/  LDL.LU.64 R22, [R1+0x3e78] ;  /* 0x003e780001167983 */ /* 0x000ee80000300a00 */
[----:B------:R-:W4:Y:S11]  /*223d0*/  LDL.LU.64 R20, [R1+0x3e70] ;  /* 0x003e700001147983 */ /* 0x000f360000300a00 */
[----:B------:R-:W-:Y:S07]  /*223e0*/  @!UPT UIADD3 URZ, URZ, URZ, URZ ;  /* 0x0000003f3f3ff290 */ /* 0x000fee000fffe03f */
[----:B------:R-:W-:Y:S04]  /*223f0*/  STL.64 [R1+0x10], R12 ;  /* 0x0000100c01007387 */ /* 0x000fe80000100a00 */
[----:B------:R0:W-:Y:S04]  /*22400*/  STL.64 [R1+0x18], R14 ;  /* 0x0000180e01007387 */ /* 0x0001e80000100a00 */
[----:B0-----:R-:W3:Y:S04]  /*22410*/  LDL.LU.64 R14, [R1+0x3e68] ;  /* 0x003e6800010e7983 */ /* 0x001ee80000300a00 */
[----:B------:R-:W3:Y:S04]  /*22420*/  LDL.LU.64 R12, [R1+0x3e60] ;  /* 0x003e6000010c7983 */ /* 0x000ee80000300a00 */
[----:B------:R-:W-:Y:S04]  /*22430*/  STL.64 [R1], R8 ;  /* 0x0000000801007387 */ /* 0x000fe80000100a00 */
[----:B------:R-:W3:Y:S04]  /*22440*/  LDL.LU R24, [R1+0x60] ;  /* 0x0000600001187983 */ /* 0x000ee80000300800 */
[----:B------:R-:W3:Y:S04]  /*22450*/  LDL.LU R0, [R1+0x3e58] ;  /* 0x003e580001007983 */ /* 0x000ee80000300800 */
[----:B------:R-:W3:Y:S04]  /*22460*/  LDL.LU R2, [R1+0x3e54] ;  /* 0x003e540001027983 */ /* 0x000ee80000300800 */
[----:B------:R-:W3:Y:S01]  /*22470*/  LDL.LU R28, [R1+0x3e50] ;  /* 0x003e5000011c7983 */ /* 0x000ee20000300800 */
[----:B------:R-:W-:Y:S01]  /*22480*/  IMAD.MOV.U32 R29, RZ, RZ, R10 ;  /* 0x000000ffff1d7224 */ /* 0x000fe200078e000a */
[----:B------:R-:W-:-:S02]  /*22490*/  MOV R3, R11 ;  /* 0x0000000b00037202 */ /* 0x000fc40000000f00 */
[----:B------:R2:W-:Y:S02]  /*224a0*/  STL.64 [R1+0x3e20], R26 ;  /* 0x003e201a01007387 */ /* 0x0005e40000100a00 */
[----:B--2---:R-:W-:Y:S01]  /*224b0*/  MOV R26, R5 ;  /* 0x00000005001a7202 */ /* 0x004fe20000000f00 */
[----:B------:R-:W-:Y:S01]  /*224c0*/  IMAD.MOV.U32 R27, RZ, RZ, R4 ;  /* 0x000000ffff1b7224 */ /* 0x000fe200078e0004 */
[----:B---3--:R-:W0:Y:S04]  /*224d0*/  LDSM.16.MT88.4 R8, [R28+0x21400] ;  /* 0x021400001c08783b */ /* 0x008e280000004200 */
[----:B------:R1:W-:Y:S04]  /*224e0*/  STL.64 [R1+0x3e18], R24 ;  /* 0x003e181801007387 */ /* 0x0003e80000100a00 */
[----:B------:R-:W-:Y:S01]  /*224f0*/  STL.64 [R1+0x3e30], R26 ;  /* 0x003e301a01007387 */ /* 0x000fe20000100a00 */
[----:B-1----:R-:W-:-:S02]  /*22500*/  MOV R24, R23 ;  /* 0x0000001700187202 */ /* 0x002fc40000000f00 */
[----:B------:R-:W-:-:S05]  /*22510*/  MOV R25, R22 ;  /* 0x0000001600197202 */ /* 0x000fca0000000f00 */
[----:B------:R1:W-:Y:S04]  /*22520*/  STL.64 [R1+0x3e28], R24 ;  /* 0x003e281801007387 */ /* 0x0003e80000100a00 */
[----:B-1----:R-:W2:Y:S04]  /*22530*/  LDL.LU.64 R24, [R1+0x90] ;  /* 0x0000900001187983 */ /* 0x002ea80000300a00 */
[----:B------:R-:W3:Y:S04]  /*22540*/  LDL.LU.64 R4, [R1+0x110] ;  /* 0x0001100001047983 */ /* 0x000ee80000300a00 */
[----:B0-----:R4:W-:Y:S02]  /*22550*/  STL.64 [R1+0x3db0], R10 ;  /* 0x003db00a01007387 */ /* 0x0019e40000100a00 */
[----:B----4-:R-:W-:-:S02]  /*22560*/  MOV R10, R21 ;  /* 0x00000015000a7202 */ /* 0x010fc40000000f00 */
[----:B------:R-:W-:Y:S02]  /*22570*/  MOV R11, R20 ;  /* 0x00000014000b7202 */ /* 0x000fe40000000f00 */
[----:B------:R-:W0:Y:S04]  /*22580*/  LDSM.16.MT88.4 R20, [R0+0x21400] ;  /* 0x021400000014783b */ /* 0x000e280000004200 */
[----:B------:R1:W-:Y:S02]  /*22590*/  STL.64 [R1+0x3da8], R8 ;  /* 0x003da80801007387 */ /* 0x0003e40000100a00 */
[----:B-1----:R-:W-:Y:S02]  /*225a0*/  HMMA.16816.F32.BF16 R8, R16, R10, R12 ;  /* 0x0000000a1008723c */ /* 0x002fe4000004180c */
[----:B0-----:R-:W-:Y:S04]  /*225b0*/  STL.64 [R1+0x3d78], R22 ;  /* 0x003d781601007387 */ /* 0x001fe80000100a00 */
[----:B------:R0:W-:Y:S04]  /*225c0*/  STL.64 [R1+0x3d70], R20 ;  /* 0x003d701401007387 */ /* 0x0001e80000100a00 */
[----:B0-----:R-:W4:Y:S04]  /*225d0*/  LDL R20, [R1+0xc0] ;  /* 0x0000c00001147983 */ /* 0x001f280000100800 */
[----:B------:R-:W4:Y:S04]  /*225e0*/  LDL R21, [R1+0xc4] ;  /* 0x0000c40001157983 */ /* 0x000f280000100800 */
[----:B------:R-:W2:Y:S04]  /*225f0*/  LDL.LU.64 R14, [R1+0x3e48] ;  /* 0x003e4800010e7983 */ /* 0x000ea80000300a00 */
[----:B------:R-:W3:Y:S01]  /*22600*/  LDL.LU.64 R12, [R1+0x3e40] ;  /* 0x003e4000010c7983 */ /* 0x000ee20000300a00 */
[----:B--2---:R-:W-:-:S03]  /*22610*/  MOV R16, R15 ;  /* 0x0000000f00107202 */ /* 0x004fc60000000f00 */
[----:B------:R-:W3:Y:S04]  /*22620*/  LDL.LU R15, [R1+0x3e38] ;  /* 0x003e3800010f7983 */ /* 0x000ee80000300800 */
[----:B------:R-:W3:Y:S04]  /*22630*/  LDL.LU R17, [R1+0x44] ;  /* 0x0000440001117983 */ /* 0x000ee80000300800 */
[----:B------:R-:W3:Y:S04]  /*22640*/  LDL.LU R18, [R1+0x48] ;  /* 0x0000480001127983 */ /* 0x000ee80000300800 */
[----:B------:R-:W3:Y:S04]  /*22650*/  LDL.LU R19, [R1+0x4c] ;  /* 0x00004c0001137983 */ /* 0x000ee80000300800 */
[----:B------:R0:W-:Y:S04]  /*22660*/  STL.64 [R1+0x3dc8], R10 ;  /* 0x003dc80a01007387 */ /* 0x0001e80000100a00 */
[----:B------:R1:W-:Y:S01]  /*22670*/  STL.64 [R1+0x3dc0], R8 ;  /* 0x003dc00801007387 */ /* 0x0003e20000100a00 */
[----:B0-----:R-:W-:-:S02]  /*22680*/  MOV R11, R24 ;  /* 0x00000018000b7202 */ /* 0x001fc40000000f00 */
[----:B------:R-:W-:Y:S01]  /*22690*/  MOV R10, R25 ;  /* 0x00000019000a7202 */ /* 0x000fe20000000f00 */
[----:B-1----:R-:W2:Y:S04]  /*226a0*/  LDL.LU R8, [R1+0xb0] ;  /* 0x0000b00001087983 */ /* 0x002ea80000300800 */
[----:B------:R-:W2:Y:S01]  /*226b0*/  LDL.LU.64 R26, [R1+0x3e30] ;  /* 0x003e3000011a7983 */ /* 0x000ea20000300a00 */
[----:B---3--:R-:W-:Y:S03]  /*226c0*/  HMMA.16816.F32.BF16 R16, R12, R24, R16 ;  /* 0x000000180c10723c */ /* 0x008fe60000041810 */
[----:B------:R-:W2:Y:S01]  /*226d0*/  LDL.LU.64 R24, [R1+0x3e28] ;  /* 0x003e280001187983 */ /* 0x000ea20000300a00 */
[----:B------:R-:W-:Y:S11]  /*226e0*/  IMAD.MOV.U32 R9, RZ, RZ, R2 ;  /* 0x000000ffff097224 */ /* 0x000ff600078e0002 */
[----:B------:R-:W-:Y:S08]  /*226f0*/  @!UPT UIADD3 URZ, URZ, URZ, URZ ;  /* 0x0000003f3f3ff290 */ /* 0x000ff0000fffe03f */
[----:B------:R-:W-:Y:S01]  /*22700*/  STL.64 [R1+0x40], R16 ;  /* 0x0000401001007387 */ /* 0x000fe20000100a00 */
[----:B------:R-:W-:-:S03]  /*22710*/  MOV R2, R19 ;  /* 0x0000001300027202 */ /* 0x000fc60000000f00 */
[----:B------:R0:W-:Y:S01]  /*22720*/  STL [R1+0x48], R18 ;  /* 0x0000481201007387 */ /* 0x0001e20000100800 */
[C---:B--2---:R-:W-:Y:S11]  /*22730*/  HMMA.16816.F32.BF16 R24, R12.reuse, R8, R24 ;  /* 0x000000080c18723c */ /* 0x044ff60000041818 */
[----:B------:R-:W-:Y:S11]  /*22740*/  @!UPT UIADD3 URZ, URZ, URZ, URZ ;  /* 0x0000003f3f3ff290 */ /* 0x000ff6000fffe03f */
[----:B------:R-:W-:Y:S02]  /*22750*/  @!UPT UIADD3 URZ, URZ, URZ, URZ ;  /* 0x0000003f3f3ff290 */ /* 0x000fe4000fffe03f */
[----:B------:R-:W-:Y:S01]  /*22760*/  IMAD.MOV.U32 R19, RZ, RZ, R24 ;  /* 0x000000ffff137224 */ /* 0x000fe200078e0018 */
[----:B0-----:R-:W-:Y:S02]  /*22770*/  MOV R18, R25 ;  /* 0x0000001900127202 */ /* 0x001fe40000000f00 */
[----:B------:R-:W-:Y:S02]  /*22780*/  MOV R17, R26 ;  /* 0x0000001a00117202 */ /* 0x000fe40000000f00 */
[----:B------:R-:W-:Y:S02]  /*22790*/  MOV R16, R27 ;  /* 0x0000001b00107202 */ /* 0x000fe40000000f00 */
[----:B------:R-:W4:Y:S04]  /*227a0*/  LDL.LU.64 R26, [R1+0x3e20] ;  /* 0x003e2000011a7983 */ /* 0x000f280000300a00 */
[----:B------:R-:W4:Y:S04]  /*227b0*/  LDL.LU.64 R24, [R1+0x3e18] ;  /* 0x003e180001187983 */ /* 0x000f280000300a00 */
[----:B------:R-:W-:Y:S04]  /*227c0*/  STL.64 [R1+0x3de0], R8 ;  /* 0x003de00801007387 */ /* 0x000fe80000100a00 */
[----:B------:R-:W-:Y:S04]  /*227d0*/  STL.64 [R1+0x3dd8], R18 ;  /* 0x003dd81201007387 */ /* 0x000fe80000100a00 */
[----:B------:R0:W-:Y:S04]  /*227e0*/  STL.64 [R1+0x3dd0], R16 ;  /* 0x003dd01001007387 */ /* 0x0001e80000100a00 */
[----:B0-----:R-:W2:Y:S04]  /*227f0*/  LDL.LU R16, [R1+0x10] ;  /* 0x0000100001107983 */ /* 0x001ea80000300800 */
[----:B------:R-:W2:Y:S04]  /*22800*/  LDL.LU R17, [R1+0x14] ;  /* 0x0000140001117983 */ /* 0x000ea80000300800 */
[----:B------:R-:W3:Y:S04]  /*22810*/  LDL.LU R18, [R1+0x18] ;  /* 0x0000180001127983 */ /* 0x000ee80000300800 */
[----:B------:R-:W3:Y:S01]  /*22820*/  LDL.LU R19, [R1+0x1c] ;  /* 0x00001c0001137983 */ /* 0x000ee20000300800 */
[----:B----4-:R-:W-:Y:S03]  /*22830*/  HMMA.16816.F32.BF16 R20, R12, R20, R24 ;  /* 0x000000140c14723c */ /* 0x010fe60000041818 */
[----:B---3--:R-:W-:Y:S04]  /*22840*/  STL.64 [R1+0x3df0], R18 ;  /* 0x003df01201007387 */ /* 0x008fe80000100a00 */
[----:B--2---:R0:W-:Y:S04]  /*22850*/  STL.64 [R1+0x3de8], R16 ;  /* 0x003de81001007387 */ /* 0x0041e80000100a00 */
[----:B0-----:R-:W2:Y:S04]  /*22860*/  LDL.LU R16, [R1+0x20] ;  /* 0x0000200001107983 */ /* 0x001ea80000300800 */
[----:B------:R-:W2:Y:S04]  /*22870*/  LDL.LU R17, [R1+0x24] ;  /* 0x0000240001117983 */ /* 0x000ea80000300800 */
[----:B------:R-:W3:Y:S04]  /*22880*/  LDL.LU.64 R26, [R1+0x3e10] ;  /* 0x003e1000011a7983 */ /* 0x000ee80000300a00 */
[----:B------:R-:W3:Y:S01]  /*22890*/  LDL.LU.64 R24, [R1+0x3e08] ;  /* 0x003e080001187983 */ /* 0x000ee20000300a00 */
[----:B------:R-:W-:-:S02]  /*228a0*/  MOV R18, R7 ;  /* 0x0000000700127202 */ /* 0x000fc40000000f00 */
[----:B------:R-:W-:Y:S01]  /*228b0*/  MOV R19, R6 ;  /* 0x0000000600137202 */ /* 0x000fe20000000f00 */
[----:B------:R-:W-:Y:S04]  /*228c0*/  STL.64 [R1+0x3d98], R22 ;  /* 0x003d981601007387 */ /* 0x000fe80000100a00 */
[----:B------:R0:W-:Y:S04]  /*228d0*/  STL.64 [R1+0x3d90], R20 ;  /* 0x003d901401007387 */ /* 0x0001e80000100a00 */
[----:B------:R-:W2:Y:S01]  /*228e0*/  LDL.LU.64 R6, [R1+0x3e00] ;  /* 0x003e000001067983 */ /* 0x000ea20000300a00 */
[----:B0-----:R-:W-:Y:S01]  /*228f0*/  IMAD.MOV.U32 R21, RZ, RZ, R4 ;  /* 0x000000ffff157224 */ /* 0x001fe200078e0004 */
[----:B------:R-:W-:Y:S01]  /*22900*/  MOV R20, R5 ;  /* 0x0000000500147202 */ /* 0x000fe20000000f00 */
[----:B---3--:R-:W-:Y:S01]  /*22910*/  HMMA.16816.F32.BF16 R24, R12, R4, R24 ;  /* 0x000000040c18723c */ /* 0x008fe20000041818 */
[----:B------:R-:W2:Y:S01]  /*22920*/  LDL.LU.64 R4, [R1+0x3df8] ;  /* 0x003df80001047983 */ /* 0x000ea20000300a00 */
[----:B------:R-:W-:Y:S01]  /*22930*/  IMAD.MOV.U32 R8, RZ, RZ, R11 ;  /* 0x000000ffff087224 */ /* 0x000fe200078e000b */
[----:B------:R-:W-:-:S02]  /*22940*/  MOV R9, R10 ;  /* 0x0000000a00097202 */ /* 0x000fc40000000f00 */
[----:B------:R-:W3:Y:S04]  /*22950*/  LDL.LU R12, [R1] ;  /* 0x00000000010c7983 */ /* 0x000ee80000300800 */
[----:B------:R-:W3:Y:S11]  /*22960*/  LDL.LU R13, [R1+0x4] ;  /* 0x00000400010d7983 */ /* 0x000ef60000300800 */
[----:B------:R-:W-:Y:S03]  /*22970*/  @!UPT UIADD3 URZ, URZ, URZ, URZ ;  /* 0x0000003f3f3ff290 */ /* 0x000fe6000fffe03f */
[----:B------:R-:W-:Y:S04]  /*22980*/  STL.64 [R1+0x3d88], R26 ;  /* 0x003d881a01007387 */ /* 0x000fe80000100a00 */
[----:B------:R0:W-:Y:S04]  /*22990*/  STL.64 [R1+0x3d80], R24 ;  /* 0x003d801801007387 */ /* 0x0001e80000100a00 */
[----:B0-----:R-:W3:Y:S04]  /*229a0*/  LDL.LU.64 R24, [R1+0xc0] ;  /* 0x0000c00001187983 */ /* 0x001ee80000300a00 */
[----:B------:R-:W4:Y:S01]  /*229b0*/  LDL.LU.64 R26, [R1+0xc8] ;  /* 0x0000c800011a7983 */ /* 0x000f220000300a00 */
[----:B--2---:R-:W-:Y:S03]  /*229c0*/  HMMA.16816.F32.BF16 R8, R4, R8, R16 ;  /* 0x000000080408723c */ /* 0x004fe60000041810 */
[----:B------:R-:W2:Y:S04]  /*229d0*/  LDL.LU.64 R18, [R1+0x3df0] ;  /* 0x003df00001127983 */ /* 0x000ea80000300a00 */
[----:B------:R-:W2:Y:S11]  /*229e0*/  LDL.LU.64 R16, [R1+0x3de8] ;  /* 0x003de80001107983 */ /* 0x000eb60000300a00 */
[----:B------:R-:W-:Y:S05]  /*229f0*/  @!UPT UIADD3 URZ, URZ, URZ, URZ ;  /* 0x0000003f3f3ff290 */ /* 0x000fea000fffe03f */
[----:B------:R0:W-:Y:S04]  /*22a00*/  STL.64 [R1+0x20], R8 ;  /* 0x0000200801007387 */ /* 0x0001e80000100a00 */
[----:B------:R2:W-:Y:S04]  /*22a10*/  STL.64 [R1+0x28], R10 ;  /* 0x0000280a01007387 */ /* 0x0005e80000100a00 */
[----:B0-----:R-:W2:Y:S01]  /*22a20*/  LDL.LU.64 R8, [R1+0x3de0] ;  /* 0x003de00001087983 */ /* 0x001ea20000300a00 */
[----:B------:R-:W-:Y:S02]  /*22a30*/  MOV R14, R29 ;  /* 0x0000001d000e7202 */ /* 0x000fe40000000f00 */
[----:B------:R-:W-:-:S07]  /*22a40*/  MOV R15, R3 ;  /* 0x00000003000f7202 */ /* 0x000fce0000000f00 */
[C---:B---3--:R-:W-:Y:S08]  /*22a50*/  HMMA.16816.F32.BF16 R12, R4.reuse, R24, R12 ;  /* 0x00000018040c723c */ /* 0x048ff0000004180c */
[----:B--2---:R-:W-:Y:S01]  /*22a60*/  HMMA.16816.F32.BF16 R8, R4, R8, R16 ;  /* 0x000000080408723c */ /* 0x004fe20000041810 */
[----:B------:R-:W2:Y:S04]  /*22a70*/  LDL.LU.64 R18, [R1+0x3dd8] ;  /* 0x003dd80001127983 */ /* 0x000ea80000300a00 */
[----:B------:R-:W3:Y:S11]  /*22a80*/  LDL.LU.64 R16, [R1+0x3dd0] ;  /* 0x003dd00001107983 */ /* 0x000ef60000300a00 */
[----:B------:R-:W-:Y:S07]  /*22a90*/  @!UPT UIADD3 URZ, URZ, URZ, URZ ;  /* 0x0000003f3f3ff290 */ /* 0x000fee000fffe03f */
[----:B------:R-:W-:Y:S01]  /*22aa0*/  STL.64 [R1+0x10], R8 ;  /* 0x0000100801007387 */ /* 0x000fe20000100a00 */
[----:B------:R-:W-:-:S03]  /*22ab0*/  IMAD.MOV.U32 R29, RZ, RZ, R11 ;  /* 0x000000ffff1d7224 */ /* 0x000fc600078e000b */
[----:B------:R0:W-:Y:S04]  /*22ac0*/  STL [R1+0x18], R10 ;  /* 0x0000180a01007387 */ /* 0x0001e80000100800 */
[----:B0-----:R-:W2:Y:S04]  /*22ad0*/  LDL.LU.64 R10, [R1+0x3dc8] ;  /* 0x003dc800010a7983 */ /* 0x001ea80000300a00 */
[----:B------:R-:W2:Y:S04]  /*22ae0*/  LDL.LU.64 R8, [R1+0x3dc0] ;  /* 0x003dc00001087983 */ /* 0x000ea80000300a00 */
[----:B------:R-:W-:Y:S04]  /*22af0*/  STL.64 [R1], R12 ;  /* 0x0000000c01007387 */ /* 0x000fe80000100a00 */
[----:B------:R-:W-:Y:S04]  /*22b00*/  STL [R1+0x8], R14 ;  /* 0x0000080e01007387 */ /* 0x000fe80000100800 */
[----:B----4-:R0:W-:Y:S04]  /*22b10*/  STL.64 [R1+0x3da0], R26 ;  /* 0x003da01a01007387 */ /* 0x0101e80000100a00 */
[----:B------:R-:W4:Y:S04]  /*22b20*/  LDL.LU R24, [R1+0x40] ;  /* 0x0000400001187983 */ /* 0x000f280000300800 */
[----:B------:R-:W4:Y:S04]  /*22b30*/  LDL.LU R25, [R1+0x44] ;  /* 0x0000440001197983 */ /* 0x000f280000300800 */
[----:B0-----:R-:W4:Y:S01]  /*22b40*/  LDL.LU R26, [R1+0x48] ;  /* 0x00004800011a7983 */ /* 0x001f220000300800 */
[----:B------:R-:W-:-:S03]  /*22b50*/  MOV R27, R2 ;  /* 0x00000002001b7202 */ /* 0x000fc60000000f00 */
[----:B------:R-:W2:Y:S01]  /*22b60*/  LDL.LU R2, [R1+0x3db8] ;  /* 0x003db80001027983 */ /* 0x000ea20000300800 */
[----:B------:R-:W-:-:S03]  /*22b70*/  MOV R3, R15 ;  /* 0x0000000f00037202 */ /* 0x000fc60000000f00 */
[----:B------:R-:W0:Y:S04]  /*22b80*/  LDSM.16.MT88.4 R12, [R28+0x21800] ;  /* 0x021800001c0c783b */ /* 0x000e280000004200 */
[----:B------:R-:W-:Y:S04]  /*22b90*/  STL [R1+0x3d24], R28 ;  /* 0x003d241c01007387 */ /* 0x000fe80000100800 */
[----:B0-----:R0:W-:Y:S04]  /*22ba0*/  STL.64 [R1+0x3d08], R14 ;  /* 0x003d080e01007387 */ /* 0x0011e80000100a00 */
[----:B------:R1:W-:Y:S04]  /*22bb0*/  STL.64 [R1+0x3d00], R12 ;  /* 0x003d000c01007387 */ /* 0x0003e80000100a00 */
[----:B0-----:R-:W3:Y:S01]  /*22bc0*/  LDL.LU R14, [R1+0x118] ;  /* 0x00011800010e7983 */ /* 0x001ee20000300800 */
[----:B-1----:R-:W-:Y:S01]  /*22bd0*/  MOV R12, R21 ;  /* 0x00000015000c7202 */ /* 0x002fe20000000f00 */
[----:B------:R-:W-:-:S02]  /*22be0*/  IMAD.MOV.U32 R13, RZ, RZ, R20 ;  /* 0x000000ffff0d7224 */ /* 0x000fc400078e0014 */
[----:B------:R-:W3:Y:S04]  /*22bf0*/  LDL.LU R15, [R1+0x11c] ;  /* 0x00011c00010f7983 */ /* 0x000ee80000300800 */
[----:B--2---:R-:W0:Y:S04]  /*22c00*/  LDSM.16.M88.4 R20, [R2+0x80] ;  /* 0x000080000214783b */ /* 0x004e280000000200 */
[----:B0-----:R-:W-:Y:S04]  /*22c10*/  STL.64 [R1+0x70], R20 ;  /* 0x0000701401007387 */ /* 0x001fe80000100a00 */
[----:B------:R-:W-:Y:S04]  /*22c20*/  STL.64 [R1+0x78], R22 ;  /* 0x0000781601007387 */ /* 0x000fe80000100a00 */
[----:B------:R-:W0:Y:S04]  /*22c30*/  LDSM.16.M88.4 R20, [R2+0x8080] ;  /* 0x008080000214783b */ /* 0x000e280000000200 */
[----:B0-----:R0:W-:Y:S04]  /*22c40*/  STL.64 [R1+0x80], R20 ;  /* 0x0000801401007387 */ /* 0x0011e80000100a00 */
[----:B------:R3:W-:Y:S01]  /*22c50*/  STL.64 [R1+0x88], R22 ;  /* 0x0000881601007387 */ /* 0x0007e20000100a00 */
[----:B0-----:R-:W-:-:S02]  /*22c60*/  MOV R20, R19 ;  /* 0x0000001300147202 */ /* 0x001fc40000000f00 */
[----:B------:R-:W-:Y:S02]  /*22c70*/  MOV R21, R18 ;  /* 0x0000001200157202 */ /* 0x000fe40000000f00 */
[----:B---3--:R-:W-:Y:S01]  /*22c80*/  MOV R22, R17 ;  /* 0x0000001100167202 */ /* 0x008fe20000000f00 */
[----:B------:R-:W-:Y:S02]  /*22c90*/  IMAD.MOV.U32 R23, RZ, RZ, R16 ;  /* 0x000000ffff177224 */ /* 0x000fe400078e0010 */
[----:B------:R-:W0:Y:S04]  /*22ca0*/  LDSM.16.M88.4 R16, [R2+0x10080] ;  /* 0x010080000210783b */ /* 0x000e280000000200 */
[----:B0-----:R-:W-:Y:S04]  /*22cb0*/  STL.64 [R1+0xa0], R16 ;  /* 0x0000a01001007387 */ /* 0x001fe80000100a00 */
[----:B------:R-:W-:Y:S04]  /*22cc0*/  STL.64 [R1+0xa8], R18 ;  /* 0x0000a81201007387 */ /* 0x000fe80000100a00 */
[----:B------:R-:W0:Y:S04]  /*22cd0*/  LDSM.16.M88.4 R16, [R2+0x18080] ;  /* 0x018080000210783b */ /* 0x000e280000000200 */
[----:B------:R-:W-:Y:S01]  /*22ce0*/  STL [R1+0x3b30], R2 ;  /* 0x003b300201007387 */ /* 0x000fe20000100800 */
[----:B------:R-:W-:Y:S03]  /*22cf0*/  HMMA.16816.F32.BF16 R8, R4, R12, R8 ;  /* 0x0000000c0408723c */ /* 0x000fe60000041808 */
[----:B0-----:R-:W-:Y:S04]  /*22d00*/  STL.64 [R1+0xe0], R16 ;  /* 0x0000e01001007387 */ /* 0x001fe80000100a00 */
[----:B------:R-:W-:Y:S04]  /*22d10*/  STL.64 [R1+0xe8], R18 ;  /* 0x0000e81201007387 */ /* 0x000fe80000100a00 */
[----:B------:R-:W0:Y:S04]  /*22d20*/  LDSM.16.MT88.4 R16, [R0+0x21800] ;  /* 0x021800000010783b */ /* 0x000e280000004200 */
[----:B------:R-:W-:Y:S09]  /*22d30*/  STL [R1+0x3d20], R0 ;  /* 0x003d200001007387 */ /* 0x000ff20000100800 */
[----:B------:R-:W-:Y:S01]  /*22d40*/  MOV R5, R10 ;  /* 0x0000000a00057202 */ /* 0x000fe20000000f00 */
[----:B------:R-:W-:Y:S01]  /*22d50*/  IMAD.MOV.U32 R4, RZ, RZ, R11 ;  /* 0x000000ffff047224 */ /* 0x000fe200078e000b */
[----:B------:R-:W-:-:S02]  /*22d60*/  MOV R7, R8 ;  /* 0x0000000800077202 */ /* 0x000fc40000000f00 */
[----:B------:R-:W-:Y:S01]  /*22d70*/  MOV R6, R9 ;  /* 0x0000000900067202 */ /* 0x000fe20000000f00 */
[----:B0-----:R-:W-:Y:S04]  /*22d80*/  STL [R1+0x3cb4], R16 ;  /* 0x003cb41001007387 */ /* 0x001fe80000100800 */
[----:B------:R-:W-:Y:S04]  /*22d90*/  STL [R1+0x3cb0], R17 ;  /* 0x003cb01101007387 */ /* 0x000fe80000100800 */
[----:B------:R0:W-:Y:S04]  /*22da0*/  STL [R1+0x3cac], R18 ;  /* 0x003cac1201007387 */ /* 0x0001e80000100800 */
[----:B------:R1:W-:Y:S04]  /*22db0*/  STL [R1+0x3ca8], R19 ;  /* 0x003ca81301007387 */ /* 0x0003e80000100800 */
[----:B0-----:R-:W4:Y:S04]  /*22dc0*/  LDL.LU R18, [R1+0x98] ;  /* 0x0000980001127983 */ /* 0x001f280000300800 */
[----:B-1----:R-:W4:Y:S04]  /*22dd0*/  LDL.LU R19, [R1+0x9c] ;  /* 0x00009c0001137983 */ /* 0x002f280000300800 */
[----:B------:R-:W4:Y:S04]  /*22de0*/  LDL.LU.64 R10, [R1+0x3db0] ;  /* 0x003db000010a7983 */ /* 0x000f280000300a00 */
[----:B------:R-:W4:Y:S04]  /*22df0*/  LDL.LU.64 R8, [R1+0x3da8] ;  /* 0x003da80001087983 */ /* 0x000f280000300a00 */
[----:B------:R-:W-:Y:S04]  /*22e00*/  STL [R1+0x3d34], R4 ;  /* 0x003d340401007387 */ /* 0x000fe80000100800 */
[----:B------:R-:W-:Y:S04]  /*22e10*/  STL [R1+0x3d30], R5 ;  /* 0x003d300501007387 */ /* 0x000fe80000100800 */
[----:B------:R-:W-:Y:S04]  /*22e20*/  STL [R1+0x3d2c], R6 ;  /* 0x003d2c0601007387 */ /* 0x000fe80000100800 */
[----:B------:R0:W-:Y:S04]  /*22e30*/  STL [R1+0x3d28], R7 ;  /* 0x003d280701007387 */ /* 0x0001e80000100800 */
[----:B0-----:R-:W2:Y:S01]  /*22e40*/  LDL.LU.64 R6, [R1+0xb8] ;  /* 0x0000b80001067983 */ /* 0x001ea20000300a00 */
[C---:B----4-:R-:W-:Y:S08]  /*22e50*/  HMMA.16816.F32.BF16 R24, R8.reuse, R18, R24 ;  /* 0x000000120818723c */ /* 0x050ff00000041818 */
[----:B--2---:R-:W-:Y:S11]  /*22e60*/  HMMA.16816.F32.BF16 R20, R8, R6, R20 ;  /* 0x000000060814723c */ /* 0x004ff60000041814 */
[----:B------:R-:W-:Y:S05]  /*22e70*/  @!UPT UIADD3 URZ, URZ, URZ, URZ ;  /* 0x0000003f3f3ff290 */ /* 0x000fea000fffe03f */
[----:B------:R-:W-:Y:S01]  /*22e80*/  IMAD.MOV.U32 R12, RZ, RZ, R27 ;  /* 0x000000ffff0c7224 */ /* 0x000fe200078e001b */
[----:B------:R-:W-:Y:S02]  /*22e90*/  MOV R13, R26 ;  /* 0x0000001a000d7202 */ /* 0x000fe40000000f00 */
[----:B------:R-:W-:Y:S01]  /*22ea0*/  MOV R0, R25 ;  /* 0x0000001900007202 */ /* 0x000fe20000000f00 */
[----:B------:R-:W2:Y:S01]  /*22eb0*/  LDL.LU.64 R26, [R1+0x3da0] ;  /* 0x003da000011a7983 */ /* 0x000ea20000300a00 */
[----:B------:R-:W-:-:S03]  /*22ec0*/  MOV R28, R24 ;  /* 0x00000018001c7202 */ /* 0x000fc60000000f00 */
[----:B------:R-:W-:Y:S01]  /*22ed0*/  STL [R1+0x3d44], R12 ;  /* 0x003d440c01007387 */ /* 0x000fe20000100800 */
[----:B------:R-:W-:-:S03]  /*22ee0*/  MOV R2, R6 ;  /* 0x0000000600027202 */ /* 0x000fc60000000f00 */
[----:B------:R-:W-:Y:S04]  /*22ef0*/  STL [R1+0x3d40], R13 ;  /* 0x003d400d01007387 */ /* 0x000fe80000100800 */
[----:B------:R0:W-:Y:S04]  /*22f00*/  STL [R1+0x3d3c], R0 ;  /* 0x003d3c0001007387 */ /* 0x0001e80000100800 */
[----:B------:R-:W-:Y:S01]  /*22f10*/  STL [R1+0x3d38], R28 ;  /* 0x003d381c01007387 */ /* 0x000fe20000100800 */
[----:B------:R-:W-:Y:S01]  /*22f20*/  MOV R6, R22 ;  /* 0x0000001600067202 */ /* 0x000fe20000000f00 */
[----:B------:R-:W-:Y:S01]  /*22f30*/  IMAD.MOV.U32 R5, RZ, RZ, R21 ;  /* 0x000000ffff057224 */ /* 0x000fe200078e0015 */
[----:B0-----:R-:W-:-:S02]  /*22f40*/  MOV R0, R7 ;  /* 0x0000000700007202 */ /* 0x001fc40000000f00 */
[----:B------:R-:W-:Y:S02]  /*22f50*/  MOV R7, R23 ;  /* 0x0000001700077202 */ /* 0x000fe40000000f00 */
[----:B------:R-:W-:Y:S01]  /*22f60*/  MOV R4, R20 ;  /* 0x0000001400047202 */ /* 0x000fe20000000f00 */
[----:B------:R-:W3:Y:S04]  /*22f70*/  LDL.LU.64 R22, [R1+0x3d98] ;  /* 0x003d980001167983 */ /* 0x000ee80000300a00 */
[----:B------:R-:W3:Y:S04]  /*22f80*/  LDL.LU.64 R20, [R1+0x3d90] ;  /* 0x003d900001147983 */ /* 0x000ee80000300a00 */
[----:B------:R0:W-:Y:S04]  /*22f90*/  STL.64 [R1+0x3d50], R6 ;  /* 0x003d500601007387 */ /* 0x0001e80000100a00 */
[----:B------:R1:W-:Y:S01]  /*22fa0*/  STL.64 [R1+0x3d48], R4 ;  /* 0x003d480401007387 */ /* 0x0003e20000100a00 */
[----:B0-----:R-:W-:Y:S01]  /*22fb0*/  MOV R6, R2 ;  /* 0x0000000200067202 */ /* 0x001fe20000000f00 */
[----:B------:R-:W-:-:S05]  /*22fc0*/  IMAD.MOV.U32 R7, RZ, RZ, R0 ;  /* 0x000000ffff077224 */ /* 0x000fca00078e0000 */
[----:B------:R0:W-:Y:S04]  /*22fd0*/  STL.64 [R1+0x3d68], R6 ;  /* 0x003d680601007387 */ /* 0x0001e80000100a00 */
[----:B-1----:R-:W4:Y:S04]  /*22fe0*/  LDL.LU R4, [R1+0x20] ;  /* 0x0000200001047983 */ /* 0x002f280000300800 */
[----:B------:R-:W4:Y:S04]  /*22ff0*/  LDL.LU R5, [R1+0x24] ;  /* 0x0000240001057983 */ /* 0x000f280000300800 */
[----:B0-----:R-:W4:Y:S04]  /*23000*/  LDL.LU R6, [R1+0x28] ;  /* 0x0000280001067983 */ /* 0x001f280000300800 */
[----:B------:R-:W4:Y:S01]  /*23010*/  LDL.LU R7, [R1+0x2c] ;  /* 0x00002c0001077983 */ /* 0x000f220000300800 */
[----:B--2---:R-:W-:-:S02]  /*23020*/  MOV R16, R26 ;  /* 0x0000001a00107202 */ /* 0x004fc40000000f00 */
[----:B------:R-:W-:Y:S01]  /*23030*/  MOV R2, R27 ;  /* 0x0000001b00027202 */ /* 0x000fe20000000f00 */
[C---:B---3--:R-:W-:Y:S01]  /*23040*/  HMMA.16816.F32.BF16 R20, R8.reuse, R26, R20 ;  /* 0x0000001a0814723c */ /* 0x048fe20000041814 */
[----:B------:R-:W2:Y:S04]  /*23050*/  LDL.LU.64 R26, [R1+0x3d88] ;  /* 0x003d8800011a7983 */ /* 0x000ea80000300a00 */
[----:B------:R-:W2:Y:S11]  /*23060*/  LDL.LU.64 R24, [R1+0x3d80] ;  /* 0x003d800001187983 */ /* 0x000eb60000300a00 */
[----:B------:R-:W-:Y:S08]  /*23070*/  @!UPT UIADD3 URZ, URZ, URZ, URZ ;  /* 0x0000003f3f3ff290 */ /* 0x000ff0000fffe03f */
[----:B------:R-:W-:Y:S01]  /*23080*/  MOV R0, R22 ;  /* 0x0000001600007202 */ /* 0x000fe20000000f00 */
[----:B------:R-:W-:Y:S01]  /*23090*/  IMAD.MOV.U32 R13, RZ, RZ, R21 ;  /* 0x000000ffff0d7224 */ /* 0x000fe200078e0015 */
[----:B------:R-:W-:Y:S02]  /*230a0*/  MOV R28, R23 ;  /* 0x00000017001c7202 */ /* 0x000fe40000000f00 */
[----:B------:R-:W-:Y:S01]  /*230b0*/  MOV R12, R20 ;  /* 0x00000014000c7202 */ /* 0x000fe20000000f00 */
[----:B------:R-:W4:Y:S04]  /*230c0*/  LDL.LU.64 R22, [R1+0x3d78] ;  /* 0x003d780001167983 */ /* 0x000f280000300a00 */
[----:B------:R-:W4:Y:S04]  /*230d0*/  LDL.LU.64 R20, [R1+0x3d70] ;  /* 0x003d700001147983 */ /* 0x000f280000300a00 */
[----:B------:R-:W-:Y:S04]  /*230e0*/  STL.64 [R1+0x3d60], R14 ;  /* 0x003d600e01007387 */ /* 0x000fe80000100a00 */
[----:B------:R0:W-:Y:S04]  /*230f0*/  STL.64 [R1+0x3d58], R12 ;  /* 0x003d580c01007387 */ /* 0x0001e80000100a00 */
[----:B0-----:R-:W3:Y:S04]  /*23100*/  LDL.LU R12, [R1+0x10] ;  /* 0x00001000010c7983 */ /* 0x001ee80000300800 */
[----:B------:R-:W3:Y:S01]  /*23110*/  LDL.LU R13, [R1+0x14] ;  /* 0x00001400010d7983 */ /* 0x000ee20000300800 */
[----:B--2---:R-:W-:Y:S03]  /*23120*/  HMMA.16816.F32.BF16 R24, R8, R14, R24 ;  /* 0x0000000e0818723c */ /* 0x004fe60000041818 */
[----:B------:R-:W3:Y:S05]  /*23130*/  LDL.LU R14, [R1+0x18] ;  /* 0x00001800010e7983 */ /* 0x000eea0000300800 */
[----:B----4-:R-:W-:Y:S11]  /*23140*/  HMMA.16816.F32.BF16 R4, R20, R18, R4 ;  /* 0x000000121404723c */ /* 0x010ff60000041804 */
[----:B------:R-:W-:Y:S04]  /*23150*/  @!UPT UIADD3 URZ, URZ, URZ, URZ ;  /* 0x0000003f3f3ff290 */ /* 0x000fe8000fffe03f */
[----:B------:R-:W-:Y:S01]  /*23160*/  STL [R1+0x3cb8], R27 ;  /* 0x003cb81b01007387 */ /* 0x000fe20000100800 */
[----:B------:R-:W-:-:S07]  /*23170*/  MOV R15, R29 ;  /* 0x0000001d000f7202 */ /* 0x000fce0000000f00 */
[----:B------:R-:W-:Y:S01]  /*23180*/  STL [R1+0x24], R5 ;  /* 0x0000240501007387 */ /* 0x000fe20000100800 */
[----:B------:R-:W-:-:S03]  /*23190*/  MOV R29, R7 ;  /* 0x00000007001d7202 */ /* 0x000fc60000000f00 */
[----:B------:R0:W-:Y:S04]  /*231a0*/  STL [R1+0x28], R6 ;  /* 0x0000280601007387 */ /* 0x0001e80000100800 */
[----:B0-----:R-:W3:Y:S01]  /*231b0*/  LDL.LU.64 R6, [R1+0x3d68] ;  /* 0x003d680001067983 */ /* 0x001ee20000300a00 */
[----:B------:R-:W-:Y:S01]  /*231c0*/  MOV R19, R4 ;  /* 0x0000000400137202 */ /* 0x000fe20000000f00 */
[----:B------:R-:W-:Y:S01]  /*231d0*/  IMAD.MOV.U32 R10, RZ, RZ, R16 ;  /* 0x000000ffff0a7224 */ /* 0x000fe200078e0010 */
[----:B---3--:R-:W-:Y:S01]  /*231e0*/  HMMA.16816.F32.BF16 R4, R20, R6, R12 ;  /* 0x000000061404723c */ /* 0x008fe2000004180c */
[----:B------:R-:W2:Y:S04]  /*231f0*/  LDL.LU.64 R14, [R1+0x3d60] ;  /* 0x003d6000010e7983 */ /* 0x000ea80000300a00 */
[----:B------:R-:W3:Y:S11]  /*23200*/  LDL.LU.64 R12, [R1+0x3d58] ;  /* 0x003d5800010c7983 */ /* 0x000ef60000300a00 */
[----:B------:R-:W-:Y:S08]  /*23210*/  @!UPT UIADD3 URZ, URZ, URZ, URZ ;  /* 0x0000003f3f3ff290 */ /* 0x000ff0000fffe03f */
[----:B------:R-:W-:Y:S02]  /*23220*/  MOV R18, R7 ;  /* 0x0000000700127202 */ /* 0x000fe40000000f00 */
[----:B------:R-:W-:Y:S02]  /*23230*/  MOV R16, R5 ;  /* 0x0000000500107202 */ /* 0x000fe40000000f00 */
[----:B------:R-:W-:Y:S01]  /*23240*/  MOV R17, R6 ;  /* 0x0000000600117202 */ /* 0x000fe20000000f00 */
[----:B------:R-:W-:Y:S01]  /*23250*/  IMAD.MOV.U32 R27, RZ, RZ, R4 ;  /* 0x000000ffff1b7224 */ /* 0x000fe200078e0004 */
[----:B------:R-:W4:Y:S04]  /*23260*/  LDL.LU.64 R6, [R1+0x3d50] ;  /* 0x003d500001067983 */ /* 0x000f280000300a00 */
[----:B------:R-:W2:Y:S04]  /*23270*/  LDL.LU.64 R4, [R1+0x3d48] ;  /* 0x003d480001047983 */ /* 0x000ea80000300a00 */
[----:B------:R-:W-:Y:S04]  /*23280*/  STL.64 [R1+0x3cd8], R18 ;  /* 0x003cd81201007387 */ /* 0x000fe80000100a00 */
[----:B------:R0:W-:Y:S04]  /*23290*/  STL.64 [R1+0x3cd0], R16 ;  /* 0x003cd01001007387 */ /* 0x0001e80000100a00 */
[----:B0-----:R-:W2:Y:S04]  /*232a0*/  LDL.LU R16, [R1] ;  /* 0x0000000001107983 */ /* 0x001ea80000300800 */
[----:B------:R-:W2:Y:S04]  /*232b0*/  LDL.LU R17, [R1+0x4] ;  /* 0x0000040001117983 */ /* 0x000ea80000300800 */
[----:B------:R-:W2:Y:S01]  /*232c0*/  LDL.LU R18, [R1+0x8] ;  /* 0x0000080001127983 */ /* 0x000ea20000300800 */
[----:B------:R-:W-:Y:S01]  /*232d0*/  MOV R11, R2 ;  /* 0x00000002000b7202 */ /* 0x000fe20000000f00 */
[----:B------:R-:W-:-:S02]  /*232e0*/  IMAD.MOV.U32 R19, RZ, RZ, R3 ;  /* 0x000000ffff137224 */ /* 0x000fc400078e0003 */
[----:B------:R0:W-:Y:S04]  /*232f0*/  STL.64 [R1+0x3cc8], R26 ;  /* 0x003cc81a01007387 */ /* 0x0001e80000100a00 */
[----:B------:R3:W-:Y:S01]  /*23300*/  STL.64 [R1+0x3cc0], R24 ;  /* 0x003cc01801007387 */ /* 0x0007e20000100a00 */
[----:B0-----:R-:W-:Y:S02]  /*23310*/  MOV R26, R0 ;  /* 0x00000000001a7202 */ /* 0x001fe40000000f00 */
[----:B------:R-:W-:Y:S02]  /*23320*/  MOV R27, R28 ;  /* 0x0000001c001b7202 */ /* 0x000fe40000000f00 */
[----:B---3--:R-:W-:Y:S01]  /*23330*/  MOV R24, R12 ;  /* 0x0000000c00187202 */ /* 0x008fe20000000f00 */
[----:B------:R-:W-:Y:S01]  /*23340*/  IMAD.MOV.U32 R25, RZ, RZ, R13 ;  /* 0x000000ffff197224 */ /* 0x000fe200078e000d */
[----:B--2---:R-:W-:Y:S11]  /*23350*/  HMMA.16816.F32.BF16 R8, R20, R10, R16 ;  /* 0x0000000a1408723c */ /* 0x004ff60000041810 */
[----:B------:R-:W-:Y:S11]  /*23360*/  @!UPT UIADD3 URZ, URZ, URZ, URZ ;  /* 0x0000003f3f3ff290 */ /* 0x000ff6000fffe03f */
[----:B------:R-:W-:Y:S01]  /*23370*/  @!UPT UIADD3 URZ, URZ, URZ, URZ ;  /* 0x0000003f3f3ff290 */ /* 0x000fe2000fffe03f */
[----:B------:R-:W-:Y:S04]  /*23380*/  STL.64 [R1], R8 ;  /* 0x0000000801007387 */ /* 0x000fe80000100a00 */
[----:B------:R-:W2:Y:S04]  /*23390*/  LDL.LU R12, [R1+0x3d44] ;  /* 0x003d4400010c7983 */ /* 0x000ea80000300800 */
[----:B------:R-:W3:Y:S04]  /*233a0*/  LDL.LU R13, [R1+0x3d40] ;  /* 0x003d4000010d7983 */ /* 0x000ee80000300800 */
[----:B------:R-:W2:Y:S04]  /*233b0*/  LDL.LU R0, [R1+0x3d3c] ;  /* 0x003d3c0001007983 */ /* 0x000ea80000300800 */
[----:B------:R-:W2:Y:S04]  /*233c0*/  LDL.LU R28, [R1+0x3d38] ;  /* 0x003d3800011c7983 */ /* 0x000ea80000300800 */
[----:B------:R4:W-:Y:S04]  /*233d0*/  STL.64 [R1+0x3ce8], R26 ;  /* 0x003ce81a01007387 */ /* 0x0009e80000100a00 */
[----:B------:R0:W-:Y:S01]  /*233e0*/  STL.64 [R1+0x3ce0], R24 ;  /* 0x003ce01801007387 */ /* 0x0001e20000100a00 */
[----:B----4-:R-:W-:-:S02]  /*233f0*/  MOV R26, R6 ;  /* 0x00000006001a7202 */ /* 0x010fc40000000f00 */
[----:B------:R-:W-:Y:S02]  /*23400*/  MOV R27, R7 ;  /* 0x00000007001b7202 */ /* 0x000fe40000000f00 */
[----:B0-----:R-:W-:Y:S01]  /*23410*/  MOV R24, R4 ;  /* 0x0000000400187202 */ /* 0x001fe20000000f00 */
[----:B------:R-:W-:Y:S01]  /*23420*/  IMAD.MOV.U32 R25, RZ, RZ, R5 ;  /* 0x000000ffff197224 */ /* 0x000fe200078e0005 */
[----:B------:R-:W4:Y:S04]  /*23430*/  LDL.LU R4, [R1+0x3d34] ;  /* 0x003d340001047983 */ /* 0x000f280000300800 */
[----:B------:R-:W4:Y:S04]  /*23440*/  LDL.LU R5, [R1+0x3d30] ;  /* 0x003d300001057983 */ /* 0x000f280000300800 */
[----:B------:R-:W4:Y:S04]  /*23450*/  LDL.LU R6, [R1+0x3d2c] ;  /* 0x003d2c0001067983 */ /* 0x000f280000300800 */
[----:B------:R-:W4:Y:S04]  /*23460*/  LDL.LU R7, [R1+0x3d28] ;  /* 0x003d280001077983 */ /* 0x000f280000300800 */
[----:B------:R-:W-:Y:S04]  /*23470*/  STL.64 [R1+0x3cf8], R26 ;  /* 0x003cf81a01007387 */ /* 0x000fe80000100a00 */
[----:B------:R2:W-:Y:S02]  /*23480*/  STL.64 [R1+0x3cf0], R24 ;  /* 0x003cf01801007387 */ /* 0x0005e40000100a00 */
[----:B--2---:R-:W-:-:S02]  /*23490*/  MOV R24, R28 ;  /* 0x0000001c00187202 */ /* 0x004fc40000000f00 */
[----:B------:R-:W2:Y:S01]  /*234a0*/  LDL.LU R28, [R1+0x3d24] ;  /* 0x003d2400011c7983 */ /* 0x000ea20000300800 */
[----:B------:R-:W-:-:S03]  /*234b0*/  IMAD.MOV.U32 R25, RZ, RZ, R0 ;  /* 0x000000ffff197224 */ /* 0x000fc600078e0000 */
[----:B------:R-:W2:Y:S01]  /*234c0*/  LDL.LU R0, [R1+0x3d20] ;  /* 0x003d200001007983 */ /* 0x000ea20000300800 */
[----:B---3--:R-:W-:Y:S02]  /*234d0*/  MOV R26, R13 ;  /* 0x0000000d001a7202 */ /* 0x008fe40000000f00 */
[----:B------:R-:W-:Y:S02]  /*234e0*/  MOV R27, R12 ;  /* 0x0000000c001b7202 */ /* 0x000fe40000000f00 */
[----:B------:R-:W-:Y:S02]  /*234f0*/  MOV R3, R10 ;  /* 0x0000000a00037202 */ /* 0x000fe40000000f00 */
[----:B------:R-:W-:Y:S01]  /*23500*/  MOV R2, R11 ;  /* 0x0000000b00027202 */ /* 0x000fe20000000f00 */
[----:B------:R4:W-:Y:S04]  /*23510*/  STL.64 [R1+0x3d18], R26 ;  /* 0x003d181a01007387 */ /* 0x0009e80000100a00 */
[----:B------:R0:W-:Y:S04]  /*23520*/  STL.64 [R1+0x3d10], R24 ;  /* 0x003d101801007387 */ /* 0x0001e80000100a00 */
[----:B------:R-:W3:Y:S01]  /*23530*/  LDL.LU.64 R16, [R1+0xa0] ;  /* 0x0000a00001107983 */ /* 0x000ee20000300a00 */
[----:B----4-:R-:W-:-:S02]  /*23540*/  MOV R26, R5 ;  /* 0x00000005001a7202 */ /* 0x010fc40000000f00 */
[----:B------:R-:W-:Y:S01]  /*23550*/  MOV R27, R4 ;  /* 0x00000004001b7202 */ /* 0x000fe20000000f00 */
[----:B0-----:R-:W-:Y:S01]  /*23560*/  IMAD.MOV.U32 R25, RZ, RZ, R6 ;  /* 0x000000ffff197224 */ /* 0x001fe200078e0006 */
[----:B------:R-:W-:Y:S01]  /*23570*/  MOV R24, R7 ;  /* 0x0000000700187202 */ /* 0x000fe20000000f00 */
[----:B--2---:R-:W0:Y:S04]  /*23580*/  LDSM.16.MT88.4 R8, [R28+0x21c00] ;  /* 0x021c00001c08783b */ /* 0x004e280000004200 */
[----:B------:R-:W1:Y:S04]  /*23590*/  LDSM.16.MT88.4 R4, [R0+0x21c00] ;  /* 0x021c00000004783b */ /* 0x000e680000004200 */
[----:B0-----:R-:W-:Y:S04]  /*235a0*/  STL [R1+0x3c54], R8 ;  /* 0x003c540801007387 */ /* 0x001fe80000100800 */
[----:B------:R0:W-:Y:S04]  /*235b0*/  STL [R1+0x3c50], R9 ;  /* 0x003c500901007387 */ /* 0x0001e80000100800 */
[----:B------:R-:W-:Y:S04]  /*235c0*/  STL [R1+0x3c4c], R10 ;  /* 0x003c4c0a01007387 */ /* 0x000fe80000100800 */
[----:B------:R-:W-:Y:S04]  /*235d0*/  STL [R1+0x3c48], R11 ;  /* 0x003c480b01007387 */ /* 0x000fe80000100800 */
[----:B0-----:R-:W2:Y:S04]  /*235e0*/  LDL.LU.64 R8, [R1+0x80] ;  /* 0x0000800001087983 */ /* 0x001ea80000300a00 */
[----:B------:R-:W-:Y:S04]  /*235f0*/  STL [R1+0x3c58], R0 ;  /* 0x003c580001007387 */ /* 0x000fe80000100800 */
[----:B-1----:R-:W-:Y:S04]  /*23600*/  STL.64 [R1+0x3bf8], R6 ;  /* 0x003bf80601007387 */ /* 0x002fe80000100a00 */
[----:B------:R0:W-:Y:S04]  /*23610*/  STL.64 [R1+0x3bf0], R4 ;  /* 0x003bf00401007387 */ /* 0x0001e80000100a00 */
[----:B0-----:R-:W4:Y:S04]  /*23620*/  LDL.LU.64 R4, [R1+0xe0] ;  /* 0x0000e00001047983 */ /* 0x001f280000300a00 */
[----:B------:R-:W2:Y:S01]  /*23630*/  LDL.LU.64 R6, [R1+0xe8] ;  /* 0x0000e80001067983 */ /* 0x000ea20000300a00 */
[----:B------:R-:W-:Y:S03]  /*23640*/  HMMA.16816.F32.BF16 R20, R20, R14, R24 ;  /* 0x0000000e1414723c */ /* 0x000fe60000041818 */
[----:B--2---:R-:W-:Y:S04]  /*23650*/  STL [R1+0x3c04], R6 ;  /* 0x003c040601007387 */ /* 0x004fe80000100800 */
[----:B------:R-:W-:Y:S04]  /*23660*/  STL [R1+0x3c00], R7 ;  /* 0x003c000701007387 */ /* 0x000fe80000100800 */
[----:B------:R-:W2:Y:S04]  /*23670*/  LDL.LU.64 R26, [R1+0x3d18] ;  /* 0x003d1800011a7983 */ /* 0x000ea80000300a00 */
[----:B------:R-:W2:Y:S04]  /*23680*/  LDL.LU.64 R24, [R1+0x3d10] ;  /* 0x003d100001187983 */ /* 0x000ea80000300a00 */
[----:B------:R-:W2:Y:S04]  /*23690*/  LDL.LU.64 R14, [R1+0x3d08] ;  /* 0x003d0800010e7983 */ /* 0x000ea80000300a00 */
[----:B------:R-:W2:Y:S04]  /*236a0*/  LDL.LU.64 R12, [R1+0x3d00] ;  /* 0x003d0000010c7983 */ /* 0x000ea80000300a00 */
[----:B------:R0:W-:Y:S04]  /*236b0*/  STL.64 [R1+0x30], R20 ;  /* 0x0000301401007387 */ /* 0x0001e80000100a00 */
[----:B------:R1:W-:Y:S04]  /*236c0*/  STL.64 [R1+0x38], R22 ;  /* 0x0000381601007387 */ /* 0x0003e80000100a00 */
[----:B0-----:R-:W2:Y:S02]  /*236d0*/  LDL.LU.64 R20, [R1+0x70] ;  /* 0x0000700001147983 */ /* 0x001ea40000300a00 */
[----:B--2---:R-:W-:Y:S01]  /*236e0*/  HMMA.16816.F32.BF16 R24, R12, R20, R24 ;  /* 0x000000140c18723c */ /* 0x004fe20000041818 */
[----:B------:R-:W-:Y:S01]  /*236f0*/  MOV R6, R20 ;  /* 0x0000001400067202 */ /* 0x000fe20000000f00 */
[----:B------:R-:W-:Y:S11]  /*23700*/  IMAD.MOV.U32 R0, RZ, RZ, R21 ;  /* 0x000000ffff007224 */ /* 0x000ff600078e0015 */
[----:B------:R-:W-:Y:S11]  /*23710*/  @!UPT UIADD3 URZ, URZ, URZ, URZ ;  /* 0x0000003f3f3ff290 */ /* 0x000ff6000fffe03f */
[----:B------:R-:W-:Y:S01]  /*23720*/  MOV R21, R26 ;  /* 0x0000001a00157202 */ /* 0x000fe20000000f00 */
[----:B------:R-:W-:Y:S01]  /*23730*/  IMAD.MOV.U32 R20, RZ, RZ, R27 ;  /* 0x000000ffff147224 */ /* 0x000fe200078e001b */
[----:B-1----:R-:W-:Y:S01]  /*23740*/  MOV R23, R24 ;  /* 0x0000001800177202 */ /* 0x002fe20000000f00 */
[----:B------:R-:W2:Y:S01]  /*23750*/  LDL.LU.64 R26, [R1+0x3cf8] ;  /* 0x003cf800011a7983 */ /* 0x000ea20000300a00 */
[----:B------:R-:W-:-:S03]  /*23760*/  MOV R22, R25 ;  /* 0x0000001900167202 */ /* 0x000fc60000000f00 */
[----:B------:R-:W2:Y:S01]  /*23770*/  LDL.LU.64 R24, [R1+0x3cf0] ;  /* 0x003cf00001187983 */ /* 0x000ea20000300a00 */
[----:B------:R-:W-:-:S03]  /*23780*/  MOV R18, R8 ;  /* 0x0000000800127202 */ /* 0x000fc60000000f00 */
[----:B------:R-:W-:Y:S01]  /*23790*/  STL [R1+0x3c64], R21 ;  /* 0x003c641501007387 */ /* 0x000fe20000100800 */
[----:B------:R-:W-:-:S03]  /*237a0*/  MOV R7, R9 ;  /* 0x0000000900077202 */ /* 0x000fc60000000f00 */
[----:B------:R-:W-:Y:S04]  /*237b0*/  STL [R1+0x3c60], R22 ;  /* 0x003c601601007387 */ /* 0x000fe80000100800 */
[----:B------:R-:W-:Y:S01]  /*237c0*/  STL [R1+0x3c5c], R23 ;  /* 0x003c5c1701007387 */ /* 0x000fe20000100800 */
[----:B--2---:R-:W-:Y:S11]  /*237d0*/  HMMA.16816.F32.BF16 R24, R12, R8, R24 ;  /* 0x000000080c18723c */ /* 0x004ff60000041818 */
[----:B------:R-:W-:Y:S11]  /*237e0*/  @!UPT UIADD3 URZ, URZ, URZ, URZ ;  /* 0x0000003f3f3ff290 */ /* 0x000ff6000fffe03f */
[----:B------:R-:W-:Y:S02]  /*237f0*/  @!UPT UIADD3 URZ, URZ, URZ, URZ ;  /* 0x0000003f3f3ff290 */ /* 0x000fe4000fffe03f */
[----:B------:R-:W-:Y:S01]  /*23800*/  MOV R10, R26 ;  /* 0x0000001a000a7202 */ /* 0x000fe20000000f00 */
[----:B------:R-:W-:Y:S01]  /*23810*/  IMAD.MOV.U32 R9, RZ, RZ, R25 ;  /* 0x000000ffff097224 */ /* 0x000fe200078e0019 */
[----:B------:R-:W-:Y:S02]  /*23820*/  MOV R11, R27 ;  /* 0x0000001b000b7202 */ /* 0x000fe40000000f00 */
[----:B------:R-:W-:Y:S01]  /*23830*/  MOV R8, R24 ;  /* 0x0000001800087202 */ /* 0x000fe20000000f00 */
[----:B------:R-:W2:Y:S04]  /*23840*/  LDL.LU.64 R26, [R1+0x3ce8] ;  /* 0x003ce800011a7983 */ /* 0x000ea80000300a00 */
[----:B------:R-:W2:Y:S04]  /*23850*/  LDL.LU.64 R24, [R1+0x3ce0] ;  /* 0x003ce00001187983 */ /* 0x000ea80000300a00 */
[----:B------:R-:W-:Y:S04]  /*23860*/  STL.64 [R1+0x3c78], R10 ;  /* 0x003c780a01007387 */ /* 0x000fe80000100a00 */
[----:B------:R0:W-:Y:S02]  /*23870*/  STL.64 [R1+0x3c70], R8 ;  /* 0x003c700801007387 */ /* 0x0001e40000100a00 */
[----:B0-----:R-:W-:Y:S01]  /*23880*/  MOV R8, R18 ;  /* 0x0000001200087202 */ /* 0x001fe20000000f00 */
[----:B------:R-:W-:Y:S01]  /*23890*/  IMAD.MOV.U32 R9, RZ, RZ, R7 ;  /* 0x000000ffff097224 */ /* 0x000fe200078e0007 */
[----:B---3--:R-:W-:-:S04]  /*238a0*/  MOV R7, R16 ;  /* 0x0000001000077202 */ /* 0x008fc80000000f00 */
[----:B------:R0:W-:Y:S04]  /*238b0*/  STL.64 [R1+0x3c90], R8 ;  /* 0x003c900801007387 */ /* 0x0001e80000100a00 */
[----:B------:R-:W3:Y:S01]  /*238c0*/  LDL.LU.64 R18, [R1+0x3cd8] ;  /* 0x003cd80001127983 */ /* 0x000ee20000300a00 */
[----:B0-----:R-:W-:Y:S01]  /*238d0*/  MOV R8, R6 ;  /* 0x0000000600087202 */ /* 0x001fe20000000f00 */
[----:B------:R-:W-:Y:S01]  /*238e0*/  IMAD.MOV.U32 R6, RZ, RZ, R17 ;  /* 0x000000ffff067224 */ /* 0x000fe200078e0011 */
[----:B------:R-:W-:Y:S01]  /*238f0*/  MOV R9, R0 ;  /* 0x0000000000097202 */ /* 0x000fe20000000f00 */
[----:B--2---:R-:W-:Y:S01]  /*23900*/  HMMA.16816.F32.BF16 R24, R12, R16, R24 ;  /* 0x000000100c18723c */ /* 0x004fe20000041818 */
[----:B------:R-:W2:Y:S11]  /*23910*/  LDL.LU.64 R16, [R1+0x3cd0] ;  /* 0x003cd00001107983 */ /* 0x000eb60000300a00 */
[----:B------:R-:W-:Y:S11]  /*23920*/  @!UPT UIADD3 URZ, URZ, URZ, URZ ;  /* 0x0000003f3f3ff290 */ /* 0x000ff6000fffe03f */
[----:B------:R-:W-:Y:S01]  /*23930*/  @!UPT UIADD3 URZ, URZ, URZ, URZ ;  /* 0x0000003f3f3ff290 */ /* 0x000fe2000fffe03f */
[----:B------:R-:W-:Y:S01]  /*23940*/  MOV R23, R26 ;  /* 0x0000001a00177202 */ /* 0x000fe20000000f00 */
[----:B------:R-:W-:Y:S02]  /*23950*/  IMAD.MOV.U32 R0, RZ, RZ, R27 ;  /* 0x000000ffff007224 */ /* 0x000fe400078e001b */
[----:B------:R-:W4:Y:S01]  /*23960*/  LDL.LU.64 R26, [R1+0x3cc8] ;  /* 0x003cc800011a7983 */ /* 0x000f220000300a00 */
[----:B------:R-:W-:Y:S02]  /*23970*/  MOV R22, R25 ;  /* 0x0000001900167202 */ /* 0x000fe40000000f00 */
[----:B------:R-:W-:Y:S02]  /*23980*/  MOV R21, R24 ;  /* 0x0000001800157202 */ /* 0x000fe40000000f00 */
[----:B------:R-:W4:Y:S04]  /*23990*/  LDL.LU.64 R24, [R1+0x3cc0] ;  /* 0x003cc00001187983 */ /* 0x000f280000300a00 */
[----:B------:R3:W-:Y:S04]  /*239a0*/  STL.64 [R1+0x3c88], R22 ;  /* 0x003c881601007387 */ /* 0x0007e80000100a00 */
[----:B------:R0:W-:Y:S01]  /*239b0*/  STL.64 [R1+0x3c80], R20 ;  /* 0x003c801401007387 */ /* 0x0001e20000100a00 */
[----:B---3--:R-:W-:Y:S01]  /*239c0*/  IMAD.MOV.U32 R23, RZ, RZ, R18 ;  /* 0x000000ffff177224 */ /* 0x008fe200078e0012 */
[----:B--2---:R-:W-:-:S02]  /*239d0*/  MOV R22, R17 ;  /* 0x0000001100167202 */ /* 0x004fc40000000f00 */
[----:B0-----:R-:W-:Y:S02]  /*239e0*/  MOV R21, R16 ;  /* 0x0000001000157202 */ /* 0x001fe40000000f00 */
[----:B----4-:R-:W-:Y:S02]  /*239f0*/  MOV R20, R27 ;  /* 0x0000001b00147202 */ /* 0x010fe40000000f00 */
[----:B------:R-:W2:Y:S04]  /*23a00*/  LDL.LU R27, [R1+0x3cb8] ;  /* 0x003cb800011b7983 */ /* 0x000ea80000300800 */
[----:B------:R-:W3:Y:S04]  /*23a10*/  LDL.LU R16, [R1+0x3cb4] ;  /* 0x003cb40001107983 */ /* 0x000ee80000300800 */
[----:B------:R-:W3:Y:S04]  /*23a20*/  LDL.LU R17, [R1+0x3cb0] ;  /* 0x003cb00001117983 */ /* 0x000ee80000300800 */
[----:B------:R-:W3:Y:S04]  /*23a30*/  LDL.LU R18, [R1+0x3cac] ;  /* 0x003cac0001127983 */ /* 0x000ee80000300800 */
[----:B------:R-:W-:Y:S04]  /*23a40*/  STL.64 [R1+0x3ca0], R22 ;  /* 0x003ca01601007387 */ /* 0x000fe80000100a00 */
[----:B------:R0:W-:Y:S02]  /*23a50*/  STL.64 [R1+0x3c98], R20 ;  /* 0x003c981401007387 */ /* 0x0001e40000100a00 */
[----:B0-----:R-:W-:-:S02]  /*23a60*/  MOV R20, R19 ;  /* 0x0000001300147202 */ /* 0x001fc40000000f00 */
[----:B------:R-:W3:Y:S04]  /*23a70*/  LDL.LU R19, [R1+0x3ca8] ;  /* 0x003ca80001137983 */ /* 0x000ee80000300800 */
[----:B------:R-:W3:Y:S04]  /*23a80*/  LDL.LU R21, [R1+0x24] ;  /* 0x0000240001157983 */ /* 0x000ee80000300800 */
[----:B------:R-:W3:Y:S01]  /*23a90*/  LDL.LU R22, [R1+0x28] ;  /* 0x0000280001167983 */ /* 0x000ee20000300800 */
[----:B------:R-:W-:Y:S01]  /*23aa0*/  MOV R23, R29 ;  /* 0x0000001d00177202 */ /* 0x000fe20000000f00 */
[----:B--2---:R-:W-:Y:S11]  /*23ab0*/  HMMA.16816.F32.BF16 R24, R12, R4, R24 ;  /* 0x000000040c18723c */ /* 0x004ff60000041818 */
[----:B------:R-:W-:Y:S11]  /*23ac0*/  @!UPT UIADD3 URZ, URZ, URZ, URZ ;  /* 0x0000003f3f3ff290 */ /* 0x000ff6000fffe03f */
[----:B------:R-:W-:Y:S01]  /*23ad0*/  @!UPT UIADD3 URZ, URZ, URZ, URZ ;  /* 0x0000003f3f3ff290 */ /* 0x000fe2000fffe03f */
[----:B------:R-:W-:Y:S01]  /*23ae0*/  STL [R1+0x3c0c], R26 ;  /* 0x003c0c1a01007387 */ /* 0x000fe20000100800 */
[C---:B---3--:R-:W-:Y:S03]  /*23af0*/  HMMA.16816.F32.BF16 R8, R16.reuse, R8, R20 ;  /* 0x000000081008723c */ /* 0x048fe60000041814 */
[----:B------:R-:W-:Y:S04]  /*23b00*/  STL [R1+0x3c08], R27 ;  /* 0x003c081b01007387 */ /* 0x000fe80000100800 */
[----:B------:R-:W2:Y:S04]  /*23b10*/  LDL.LU.64 R22, [R1+0x3ca0] ;  /* 0x003ca00001167983 */ /* 0x000ea80000300a00 */
[----:B------:R-:W2:Y:S11]  /*23b20*/  LDL.LU.64 R20, [R1+0x3c98] ;  /* 0x003c980001147983 */ /* 0x000eb60000300a00 */
[----:B------:R-:W-:Y:S01]  /*23b30*/  @!UPT UIADD3 URZ, URZ, URZ, URZ ;  /* 0x0000003f3f3ff290 */ /* 0x000fe2000fffe03f */
[----:B------:R0:W-:Y:S04]  /*23b40*/  STL.64 [R1+0x20], R8 ;  /* 0x0000200801007387 */ /* 0x0001e80000100a00 */
[----:B------:R2:W-:Y:S04]  /*23b50*/  STL [R1+0x28], R10 ;  /* 0x0000280a01007387 */ /* 0x0005e80000100800 */
[----:B0-----:R-:W2:Y:S01]  /*23b60*/  LDL.LU.64 R8, [R1+0x3c90] ;  /* 0x003c900001087983 */ /* 0x001ea20000300a00 */
[----:B------:R-:W-:Y:S01]  /*23b70*/  MOV R29, R11 ;  /* 0x0000000b001d7202 */ /* 0x000fe20000000f00 */
[----:B------:R-:W-:Y:S01]  /*23b80*/  IMAD.MOV.U32 R13, RZ, RZ, R6 ;  /* 0x000000ffff0d7224 */ /* 0x000fe200078e0006 */
[----:B------:R-:W-:Y:S01]  /*23b90*/  MOV R12, R7 ;  /* 0x00000007000c7202 */ /* 0x000fe20000000f00 */
[----:B--2---:R-:W-:Y:S01]  /*23ba0*/  HMMA.16816.F32.BF16 R8, R16, R8, R20 ;  /* 0x000000081008723c */ /* 0x004fe20000041814 */
[----:B------:R-:W2:Y:S04]  /*23bb0*/  LDL.LU.64 R22, [R1+0x3c88] ;  /* 0x003c880001167983 */ /* 0x000ea80000300a00 */
[----:B------:R-:W3:Y:S11]  /*23bc0*/  LDL.LU.64 R20, [R1+0x3c80] ;  /* 0x003c800001147983 */ /* 0x000ef60000300a00 */
[----:B------:R-:W-:Y:S08]  /*23bd0*/  @!UPT UIADD3 URZ, URZ, URZ, URZ ;  /* 0x0000003f3f3ff290 */ /* 0x000ff0000fffe03f */
[----:B------:R-:W-:Y:S02]  /*23be0*/  MOV R26, R8 ;  /* 0x00000008001a7202 */ /* 0x000fe40000000f00 */
[----:B------:R-:W-:Y:S01]  /*23bf0*/  MOV R27, R9 ;  /* 0x00000009001b7202 */ /* 0x000fe20000000f00 */
[----:B------:R-:W-:Y:S01]  /*23c00*/  IMAD.MOV.U32 R6, RZ, RZ, R10 ;  /* 0x000000ffff067224 */ /* 0x000fe200078e000a */
[----:B------:R-:W-:Y:S02]  /*23c10*/  MOV R7, R11 ;  /* 0x0000000b00077202 */ /* 0x000fe40000000f00 */
[----:B------:R-:W4:Y:S04]  /*23c20*/  LDL.LU.64 R10, [R1+0x3c78] ;  /* 0x003c7800010a7983 */ /* 0x000f280000300a00 */
[----:B------:R-:W2:Y:S04]  /*23c30*/  LDL.LU.64 R8, [R1+0x3c70] ;  /* 0x003c700001087983 */ /* 0x000ea80000300a00 */
[----:B------:R-:W-:Y:S04]  /*23c40*/  STL.64 [R1+0x3c18], R26 ;  /* 0x003c181a01007387 */ /* 0x000fe80000100a00 */
[----:B------:R0:W-:Y:S04]  /*23c50*/  STL.64 [R1+0x3c10], R24 ;  /* 0x003c101801007387 */ /* 0x0001e80000100a00 */
[----:B0-----:R-:W2:Y:S04]  /*23c60*/  LDL.LU R24, [R1] ;  /* 0x0000000001187983 */ /* 0x001ea80000300800 */
[----:B------:R-:W2:Y:S01]  /*23c70*/  LDL.LU R25, [R1+0x4] ;  /* 0x0000040001197983 */ /* 0x000ea20000300800 */
[----:B------:R-:W-:-:S03]  /*23c80*/  MOV R26, R3 ;  /* 0x00000003001a7202 */ /* 0x000fc60000000f00 */
[----:B------:R-:W3:Y:S01]  /*23c90*/  LDL.LU R3, [R1+0x3c68] ;  /* 0x003c680001037983 */ /* 0x000ee20000300800 */
[----:B------:R-:W-:-:S07]  /*23ca0*/  MOV R27, R2 ;  /* 0x00000002001b7202 */ /* 0x000fce0000000f00 */
[----:B--2---:R-:W-:Y:S01]  /*23cb0*/  HMMA.16816.F32.BF16 R12, R16, R12, R24 ;  /* 0x0000000c100c723c */ /* 0x004fe20000041818 */
[----:B---3--:R-:W-:Y:S11]  /*23cc0*/  LDSM.16.M88.4 R24, [R3+0x100] ;  /* 0x000100000318783b */ /* 0x008ff60000000200 */
[----:B------:R-:W-:Y:S11]  /*23cd0*/  @!UPT UIADD3 URZ, URZ, URZ, URZ ;  /* 0x0000003f3f3ff290 */ /* 0x000ff6000fffe03f */
[----:B------:R-:W-:Y:S01]  /*23ce0*/  STL.64 [R1], R12 ;  /* 0x0000000c01007387 */ /* 0x000fe20000100a00 */
[----:B------:R-:W-:-:S03]  /*23cf0*/  IMAD.MOV.U32 R2, RZ, RZ, R15 ;  /* 0x000000ffff027224 */ /* 0x000fc600078e000f */
[----:B------:R-:W-:Y:S04]  /*23d00*/  STL [R1+0x8], R14 ;  /* 0x0000080e01007387 */ /* 0x000fe80000100800 */
[----:B------:R-:W0:Y:S04]  /*23d10*/  LDSM.16.MT88.4 R12, [R28+0x22000] ;  /* 0x022000001c0c783b */ /* 0x000e280000004200 */
[----:B------:R-:W-:Y:S04]  /*23d20*/  STL [R1+0x3ba0], R28 ;  /* 0x003ba01c01007387 */ /* 0x000fe80000100800 */
[----:B0-----:R-:W-:Y:S04]  /*23d30*/  STL.64 [R1+0x3b90], R14 ;  /* 0x003b900e01007387 */ /* 0x001fe80000100a00 */
[----:B------:R0:W-:Y:S04]  /*23d40*/  STL.64 [R1+0x3b88], R12 ;  /* 0x003b880c01007387 */ /* 0x0001e80000100a00 */
[----:B0-----:R-:W2:Y:S04]  /*23d50*/  LDL.LU R12, [R1+0x30] ;  /* 0x00003000010c7983 */ /* 0x001ea80000300800 */
[----:B------:R-:W2:Y:S04]  /*23d60*/  LDL.LU R13, [R1+0x34] ;  /* 0x00003400010d7983 */ /* 0x000ea80000300800 */
[----:B------:R-:W2:Y:S04]  /*23d70*/  LDL.LU R14, [R1+0x38] ;  /* 0x00003800010e7983 */ /* 0x000ea80000300800 */
[----:B------:R-:W2:Y:S04]  /*23d80*/  LDL.LU R15, [R1+0x3c] ;  /* 0x00003c00010f7983 */ /* 0x000ea80000300800 */
[----:B------:R-:W-:Y:S04]  /*23d90*/  STL.64 [R1+0xb0], R24 ;  /* 0x0000b01801007387 */ /* 0x000fe80000100a00 */
[----:B------:R-:W-:Y:S04]  /*23da0*/  STL.64 [R1+0xb8], R26 ;  /* 0x0000b81a01007387 */ /* 0x000fe80000100a00 */
[----:B------:R-:W0:Y:S04]  /*23db0*/  LDSM.16.M88.4 R24, [R3+0x8100] ;  /* 0x008100000318783b */ /* 0x000e280000000200 */
[----:B0-----:R0:W-:Y:S04]  /*23dc0*/  STL.64 [R1+0xc0], R24 ;  /* 0x0000c01801007387 */ /* 0x0011e80000100a00 */
[----:B------:R1:W-:Y:S01]  /*23dd0*/  STL.64 [R1+0xc8], R26 ;  /* 0x0000c81a01007387 */ /* 0x0003e20000100a00 */
[----:B0-----:R-:W-:-:S03]  /*23de0*/  MOV R24, R21 ;  /* 0x0000001500187202 */ /* 0x001fc60000000f00 */
[----:B------:R-:W3:Y:S01]  /*23df0*/  LDL.LU R21, [R1+0x3c64] ;  /* 0x003c640001157983 */ /* 0x000ee20000300800 */
[----:B------:R-:W-:Y:S02]  /*23e00*/  MOV R25, R22 ;  /* 0x0000001600197202 */ /* 0x000fe40000000f00 */
[----:B-1----:R-:W-:Y:S01]  /*23e10*/  MOV R26, R23 ;  /* 0x00000017001a7202 */ /* 0x002fe20000000f00 */
[----:B------:R-:W2:Y:S04]  /*23e20*/  LDL.LU R22, [R1+0x3c60] ;  /* 0x003c600001167983 */ /* 0x000ea80000300800 */
[----:B------:R-:W2:Y:S01]  /*23e30*/  LDL.LU R23, [R1+0x3c5c] ;  /* 0x003c5c0001177983 */ /* 0x000ea20000300800 */
[----:B------:R-:W-:-:S03]  /*23e40*/  IMAD.MOV.U32 R27, RZ, RZ, R0 ;  /* 0x000000ffff1b7224 */ /* 0x000fc600078e0000 */
[----:B------:R-:W2:Y:S04]  /*23e50*/  LDL.LU R0, [R1+0x3c58] ;  /* 0x003c580001007983 */ /* 0x000ea80000300800 */
[----:B------:R4:W-:Y:S04]  /*23e60*/  STL.64 [R1+0x3c30], R26 ;  /* 0x003c301a01007387 */ /* 0x0009e80000100a00 */
[----:B------:R0:W-:Y:S01]  /*23e70*/  STL.64 [R1+0x3c28], R24 ;  /* 0x003c281801007387 */ /* 0x0001e20000100a00 */
[----:B----4-:R-:W-:Y:S01]  /*23e80*/  MOV R26, R10 ;  /* 0x0000000a001a7202 */ /* 0x010fe20000000f00 */
[----:B------:R-:W-:Y:S01]  /*23e90*/  IMAD.MOV.U32 R27, RZ, RZ, R11 ;  /* 0x000000ffff1b7224 */ /* 0x000fe200078e000b */
[----:B0-----:R-:W-:-:S02]  /*23ea0*/  MOV R24, R8 ;  /* 0x0000000800187202 */ /* 0x001fc40000000f00 */
[----:B------:R-:W4:Y:S01]  /*23eb0*/  LDL.LU R8, [R1+0x3c54] ;  /* 0x003c540001087983 */ /* 0x000f220000300800 */
[----:B------:R-:W-:-:S03]  /*23ec0*/  MOV R25, R9 ;  /* 0x0000000900197202 */ /* 0x000fc60000000f00 */
[----:B------:R-:W4:Y:S04]  /*23ed0*/  LDL.LU R9, [R1+0x3c50] ;  /* 0x003c500001097983 */ /* 0x000f280000300800 */
[----:B------:R-:W4:Y:S04]  /*23ee0*/  LDL.LU R10, [R1+0x3c4c] ;  /* 0x003c4c00010a7983 */ /* 0x000f280000300800 */
[----:B------:R-:W4:Y:S04]  /*23ef0*/  LDL.LU R11, [R1+0x3c48] ;  /* 0x003c4800010b7983 */ /* 0x000f280000300800 */
[----:B------:R0:W-:Y:S04]  /*23f00*/  STL.64 [R1+0x3c40], R26 ;  /* 0x003c401a01007387 */ /* 0x0001e80000100a00 */
[----:B------:R2:W-:Y:S01]  /*23f10*/  STL.64 [R1+0x3c38], R24 ;  /* 0x003c381801007387 */ /* 0x0005e20000100a00 */
[----:B0-----:R-:W-:Y:S01]  /*23f20*/  IMAD.MOV.U32 R27, RZ, RZ, R20 ;  /* 0x000000ffff1b7224 */ /* 0x001fe200078e0014 */
[----:B---3--:R-:W-:-:S02]  /*23f30*/  MOV R26, R21 ;  /* 0x00000015001a7202 */ /* 0x008fc40000000f00 */
[----:B--2---:R-:W-:Y:S02]  /*23f40*/  MOV R25, R22 ;  /* 0x0000001600197202 */ /* 0x004fe40000000f00 */
[----:B------:R-:W-:Y:S02]  /*23f50*/  MOV R24, R23 ;  /* 0x0000001700187202 */ /* 0x000fe40000000f00 */
[----:B------:R-:W0:Y:S04]  /*23f60*/  LDSM.16.M88.4 R20, [R3+0x10100] ;  /* 0x010100000314783b */ /* 0x000e280000000200 */
[----:B0-----:R-:W-:Y:S04]  /*23f70*/  STL.64 [R1+0xd0], R20 ;  /* 0x0000d01401007387 */ /* 0x001fe80000100a00 */
[----:B------:R-:W-:Y:S04]  /*23f80*/  STL.64 [R1+0xd8], R22 ;  /* 0x0000d81601007387 */ /* 0x000fe80000100a00 */
[----:B------:R-:W0:Y:S04]  /*23f90*/  LDSM.16.M88.4 R20, [R3+0x18100] ;  /* 0x018100000314783b */ /* 0x000e280000000200 */
[----:B------:R-:W-:Y:S04]  /*23fa0*/  STL [R1+0x39d0], R3 ;  /* 0x0039d00301007387 */ /* 0x000fe80000100800 */
[----:B0-----:R-:W-:Y:S04]  /*23fb0*/  STL.64 [R1+0xf0], R20 ;  /* 0x0000f01401007387 */ /* 0x001fe80000100a00 */
[----:B------:R-:W-:Y:S04]  /*23fc0*/  STL.64 [R1+0xf8], R22 ;  /* 0x0000f81601007387 */ /* 0x000fe80000100a00 */
[----:B------:R-:W0:Y:S01]  /*23fd0*/  LDSM.16.MT88.4 R20, [R0+0x22000] ;  /* 0x022000000014783b */ /* 0x000e220000004200 */
[----:B------:R-:W-:Y:S03]  /*23fe0*/  HMMA.16816.F32.BF16 R12, R16, R4, R12 ;  /* 0x00000004100c723c */ /* 0x000fe6000004180c */
[----:B------:R-:W-:Y:S04]  /*23ff0*/  STL [R1+0x3b98], R0 ;  /* 0x003b980001007387 */ /* 0x000fe80000100800 */
[----:B0-----:R-:W-:Y:S04]  /*24000*/  STL.64 [R1+0x3b40], R22 ;  /* 0x003b401601007387 */ /* 0x001fe80000100a00 */
[----:B------:R-:W-:Y:S04]  /*24010*/  STL.64 [R1+0x3b38], R20 ;  /* 0x003b381401007387 */ /* 0x000fe80000100a00 */
[----:B------:R-:W4:Y:S08]  /*24020*/  LDL.LU.64 R18, [R1+0x78] ;  /* 0x0000780001127983 */ /* 0x000f300000300a00 */
[----:B------:R-:W-:Y:S04]  /*24030*/  STL [R1+0x3bac], R12 ;  /* 0x003bac0c01007387 */ /* 0x000fe80000100800 */
[----:B------:R-:W-:Y:S04]  /*24040*/  STL [R1+0x3ba8], R13 ;  /* 0x003ba80d01007387 */ /* 0x000fe80000100800 */
[----:B------:R-:W-:Y:S04]  /*24050*/  STL [R1+0x3ba4], R14 ;  /* 0x003ba40e01007387 */ /* 0x000fe80000100800 */
[----:B------:R0:W-:Y:S04]  /*24060*/  STL [R1+0x3b9c], R15 ;  /* 0x003b9c0f01007387 */ /* 0x0001e80000100800 */
[----:B0-----:R-:W2:Y:S01]  /*24070*/  LDL.LU.64 R14, [R1+0x88] ;  /* 0x00008800010e7983 */ /* 0x001ea20000300a00 */
[----:B----4-:R-:W-:Y:S01]  /*24080*/  HMMA.16816.F32.BF16 R24, R8, R18, R24 ;  /* 0x000000120818723c */ /* 0x010fe20000041818 */
[----:B------:R-:W-:-:S02]  /*24090*/  MOV R22, R18 ;  /* 0x0000001200167202 */ /* 0x000fc40000000f00 */
[----:B------:R-:W-:Y:S11]  /*240a0*/  MOV R21, R19 ;  /* 0x0000001300157202 */ /* 0x000ff60000000f00 */
[----:B------:R-:W-:Y:S10]  /*240b0*/  @!UPT UIADD3 URZ, URZ, URZ, URZ ;  /* 0x0000003f3f3ff290 */ /* 0x000ff4000fffe03f */
[----:B------:R-:W-:Y:S01]  /*240c0*/  MOV R17, R26 ;  /* 0x0000001a00117202 */ /* 0x000fe20000000f00 */
[----:B------:R-:W-:Y:S01]  /*240d0*/  IMAD.MOV.U32 R18, RZ, RZ, R25 ;  /* 0x000000ffff127224 */ /* 0x000fe200078e0019 */
[----:B------:R-:W-:Y:S02]  /*240e0*/  MOV R16, R27 ;  /* 0x0000001b00107202 */ /* 0x000fe40000000f00 */
[----:B------:R-:W-:Y:S01]  /*240f0*/  MOV R19, R24 ;  /* 0x0000001800137202 */ /* 0x000fe20000000f00 */
[----:B------:R-:W3:Y:S04]  /*24100*/  LDL.LU.64 R26, [R1+0x3c40] ;  /* 0x003c4000011a7983 */ /* 0x000ee80000300a00 */
[----:B------:R-:W3:Y:S01]  /*24110*/  LDL.LU.64 R24, [R1+0x3c38] ;  /* 0x003c380001187983 */ /* 0x000ee20000300a00 */
[----:B--2---:R-:W-:-:S03]  /*24120*/  IMAD.MOV.U32 R4, RZ, RZ, R15 ;  /* 0x000000ffff047224 */ /* 0x004fc600078e000f */
[----:B------:R-:W-:Y:S01]  /*24130*/  STL [R1+0x3bb4], R18 ;  /* 0x003bb41201007387 */ /* 0x000fe20000100800 */
[----:B------:R-:W-:-:S03]  /*24140*/  MOV R5, R14 ;  /* 0x0000000e00057202 */ /* 0x000fc60000000f00 */
[----:B------:R0:W-:Y:S04]  /*24150*/  STL [R1+0x3bb0], R19 ;  /* 0x003bb01301007387 */ /* 0x0001e80000100800 */
[----:B------:R1:W-:Y:S04]  /*24160*/  STL.64 [R1+0x3c20], R16 ;  /* 0x003c201001007387 */ /* 0x0003e80000100a00 */
[----:B0-----:R-:W2:Y:S01]  /*24170*/  LDL.LU.64 R18, [R1+0xa8] ;  /* 0x0000a80001127983 */ /* 0x001ea20000300a00 */
[----:B---3--:R-:W-:Y:S11]  /*24180*/  HMMA.16816.F32.BF16 R24, R8, R14, R24 ;  /* 0x0000000e0818723c */ /* 0x008ff60000041818 */
[----:B------:R-:W-:Y:S11]  /*24190*/  @!UPT UIADD3 URZ, URZ, URZ, URZ ;  /* 0x0000003f3f3ff290 */ /* 0x000ff6000fffe03f */
[----:B------:R-:W-:Y:S02]  /*241a0*/  @!UPT UIADD3 URZ, URZ, URZ, URZ ;  /* 0x0000003f3f3ff290 */ /* 0x000fe4000fffe03f */
[----:B------:R-:W-:Y:S01]  /*241b0*/  MOV R15, R26 ;  /* 0x0000001a000f7202 */ /* 0x000fe20000000f00 */
[----:B------:R-:W-:Y:S01]  /*241c0*/  IMAD.MOV.U32 R0, RZ, RZ, R27 ;  /* 0x000000ffff007224 */ /* 0x000fe200078e001b */
[----:B------:R-:W-:Y:S01]  /*241d0*/  MOV R14, R24 ;  /* 0x00000018000e7202 */ /* 0x000fe20000000f00 */
[----:B------:R-:W2:Y:S01]  /*241e0*/  LDL.LU.64 R26, [R1+0x3c30] ;  /* 0x003c3000011a7983 */ /* 0x000ea20000300a00 */
[----:B------:R-:W-:-:S03]  /*241f0*/  MOV R28, R25 ;  /* 0x00000019001c7202 */ /* 0x000fc60000000f00 */
[----:B------:R-:W2:Y:S04]  /*24200*/  LDL.LU.64 R24, [R1+0x3c28] ;  /* 0x003c280001187983 */ /* 0x000ea80000300a00 */
[----:B-1----:R-:W3:Y:S01]  /*24210*/  LDL.LU.64 R16, [R1+0x3c20] ;  /* 0x003c200001107983 */ /* 0x002ee20000300a00 */
[----:B--2---:R-:W-:Y:S11]  /*24220*/  HMMA.16816.F32.BF16 R24, R8, R18, R24 ;  /* 0x000000120818723c */ /* 0x004ff60000041818 */
[----:B------:R-:W-:Y:S11]  /*24230*/  @!UPT UIADD3 URZ, URZ, URZ, URZ ;  /* 0x0000003f3f3ff290 */ /* 0x000ff6000fffe03f */
[----:B------:R-:W-:Y:S02]  /*24240*/  @!UPT UIADD3 URZ, URZ, URZ, URZ ;  /* 0x0000003f3f3ff290 */ /* 0x000fe4000fffe03f */
[----:B------:R-:W-:Y:S02]  /*24250*/  MOV R12, R26 ;  /* 0x0000001a000c7202 */ /* 0x000fe40000000f00 */
[----:B------:R-:W-:Y:S02]  /*24260*/  MOV R13, R27 ;  /* 0x0000001b000d7202 */ /* 0x000fe40000000f00 */
[----:B------:R-:W2:Y:S01]  /*24270*/  LDL.LU.64 R26, [R1+0x3c18] ;  /* 0x003c1800011a7983 */ /* 0x000ea20000300a00 */
[----:B------:R-:W-:Y:S02]  /*24280*/  MOV R20, R18 ;  /* 0x0000001200147202 */ /* 0x000fe40000000f00 */
[----:B------:R-:W-:Y:S01]  /*24290*/  MOV R3, R19 ;  /* 0x0000001300037202 */ /* 0x000fe20000000f00 */
[----:B------:R-:W-:Y:S01]  /*242a0*/  IMAD.MOV.U32 R19, RZ, RZ, R25 ;  /* 0x000000ffff137224 */ /* 0x000fe200078e0019 */
[----:B------:R-:W-:Y:S02]  /*242b0*/  MOV R18, R24 ;  /* 0x0000001800127202 */ /* 0x000fe40000000f00 */
[----:B------:R-:W4:Y:S04]  /*242c0*/  LDL.LU.64 R24, [R1+0x3c10] ;  /* 0x003c100001187983 */ /* 0x000f280000300a00 */
[----:B------:R0:W-:Y:S04]  /*242d0*/  STL.64 [R1+0x3bd0], R14 ;  /* 0x003bd00e01007387 */ /* 0x0001e80000100a00 */
[----:B------:R2:W-:Y:S01]  /*242e0*/  STL.64 [R1+0x3bc8], R12 ;  /* 0x003bc80c01007387 */ /* 0x0005e20000100a00 */
[----:B0-----:R-:W-:-:S02]  /*242f0*/  MOV R14, R6 ;  /* 0x00000006000e7202 */ /* 0x001fc40000000f00 */
[----:B------:R-:W-:Y:S02]  /*24300*/  MOV R15, R7 ;  /* 0x00000007000f7202 */ /* 0x000fe40000000f00 */
[----:B--2---:R-:W-:Y:S01]  /*24310*/  MOV R12, R26 ;  /* 0x0000001a000c7202 */ /* 0x004fe20000000f00 */
[----:B------:R-:W-:Y:S01]  /*24320*/  IMAD.MOV.U32 R13, RZ, RZ, R27 ;  /* 0x000000ffff0d7224 */ /* 0x000fe200078e001b */
[----:B------:R-:W4:Y:S04]  /*24330*/  LDL.LU R26, [R1+0x3c0c] ;  /* 0x003c0c00011a7983 */ /* 0x000f280000300800 */
[----:B------:R-:W4:Y:S04]  /*24340*/  LDL.LU R27, [R1+0x3c08] ;  /* 0x003c0800011b7983 */ /* 0x000f280000300800 */
[----:B------:R-:W2:Y:S04]  /*24350*/  LDL.LU R6, [R1+0x3c04] ;  /* 0x003c040001067983 */ /* 0x000ea80000300800 */
[----:B------:R-:W4:Y:S04]  /*24360*/  LDL.LU R7, [R1+0x3c00] ;  /* 0x003c000001077983 */ /* 0x000f280000300800 */
[----:B------:R-:W-:Y:S04]  /*24370*/  STL.64 [R1+0x3be0], R14 ;  /* 0x003be00e01007387 */ /* 0x000fe80000100a00 */
[----:B------:R-:W-:Y:S04]  /*24380*/  STL.64 [R1+0x3bd8], R12 ;  /* 0x003bd80c01007387 */ /* 0x000fe80000100a00 */
[----:B------:R0:W-:Y:S04]  /*24390*/  STL.64 [R1+0x3bc0], R18 ;  /* 0x003bc01201007387 */ /* 0x0001e80000100a00 */
[----:B---3--:R1:W-:Y:S01]  /*243a0*/  STL.64 [R1+0x3bb8], R16 ;  /* 0x003bb81001007387 */ /* 0x0083e20000100a00 */
[----:B0-----:R-:W-:-:S02]  /*243b0*/  MOV R18, R5 ;  /* 0x0000000500127202 */ /* 0x001fc40000000f00 */
[----:B------:R-:W-:-:S05]  /*243c0*/  MOV R19, R4 ;  /* 0x0000000400137202 */ /* 0x000fca0000000f00 */
[----:B------:R0:W-:Y:S04]  /*243d0*/  STL.64 [R1+0x3be8], R18 ;  /* 0x003be81201007387 */ /* 0x0001e80000100a00 */
[----:B-1----:R-:W3:Y:S04]  /*243e0*/  LDL.LU R16, [R1+0x20] ;  /* 0x0000200001107983 */ /* 0x002ee80000300800 */
[----:B------:R-:W3:Y:S01]  /*243f0*/  LDL.LU R17, [R1+0x24] ;  /* 0x0000240001117983 */ /* 0x000ee20000300800 */
[----:B0-----:R-:W-:-:S03]  /*24400*/  MOV R19, R29 ;  /* 0x0000001d00137202 */ /* 0x001fc60000000f00 */
[----:B------:R-:W3:Y:S01]  /*24410*/  LDL.LU R18, [R1+0x28] ;  /* 0x0000280001127983 */ /* 0x000ee20000300800 */
[----:B--2---:R-:W-:Y:S01]  /*24420*/  IMAD.MOV.U32 R29, RZ, RZ, R6 ;  /* 0x000000ffff1d7224 */ /* 0x004fe200078e0006 */
[----:B----4-:R-:W-:Y:S01]  /*24430*/  HMMA.16816.F32.BF16 R24, R8, R6, R24 ;  /* 0x000000060818723c */ /* 0x010fe20000041818 */
[----:B------:R-:W-:Y:S02]  /*24440*/  MOV R23, R7 ;  /* 0x0000000700177202 */ /* 0x000fe40000000f00 */
[----:B------:R-:W3:Y:S04]  /*24450*/  LDL.LU.64 R6, [R1+0x3bf8] ;  /* 0x003bf80001067983 */ /* 0x000ee80000300a00 */
[----:B------:R-:W3:Y:S01]  /*24460*/  LDL.LU.64 R4, [R1+0x3bf0] ;  /* 0x003bf00001047983 */ /* 0x000ee20000300a00 */
[----:B------:R-:W-:Y:S01]  /*24470*/  MOV R14, R22 ;  /* 0x00000016000e7202 */ /* 0x000fe20000000f00 */
[----:B------:R-:W-:Y:S11]  /*24480*/  IMAD.MOV.U32 R15, RZ, RZ, R21 ;  /* 0x000000ffff0f7224 */ /* 0x000ff600078e0015 */
[----:B------:R-:W-:Y:S03]  /*24490*/  @!UPT UIADD3 URZ, URZ, URZ, URZ ;  /* 0x0000003f3f3ff290 */ /* 0x000fe6000fffe03f */
[----:B------:R-:W-:Y:S04]  /*244a0*/  STL.64 [R1+0x3b50], R26 ;  /* 0x003b501a01007387 */ /* 0x000fe80000100a00 */
[----:B------:R0:W-:Y:S04]  /*244b0*/  STL.64 [R1+0x3b48], R24 ;  /* 0x003b481801007387 */ /* 0x0001e80000100a00 */
[----:B0-----:R-:W2:Y:S04]  /*244c0*/  LDL.LU R24, [R1] ;  /* 0x0000000001187983 */ /* 0x001ea80000300800 */
[----:B------:R-:W2:Y:S04]  /*244d0*/  LDL.LU R25, [R1+0x4] ;  /* 0x0000040001197983 */ /* 0x000ea80000300800 */
[----:B------:R-:W2:Y:S01]  /*244e0*/  LDL.LU R26, [R1+0x8] ;  /* 0x00000800011a7983 */ /* 0x000ea20000300800 */
[----:B---3--:R-:W-:Y:S03]  /*244f0*/  HMMA.16816.F32.BF16 R12, R4, R14, R16 ;  /* 0x0000000e040c723c */ /* 0x008fe60000041810 */
[----:B------:R-:W3:Y:S11]  /*24500*/  LDL.LU.64 R18, [R1+0x3be8] ;  /* 0x003be80001127983 */ /* 0x000ef60000300a00 */
[----:B------:R-:W-:Y:S09]  /*24510*/  @!UPT UIADD3 URZ, URZ, URZ, URZ ;  /* 0x0000003f3f3ff290 */ /* 0x000ff2000fffe03f */
[----:B------:R-:W-:Y:S04]  /*24520*/  STL.64 [R1+0x20], R12 ;  /* 0x0000200c01007387 */ /* 0x000fe80000100a00 */
[----:B------:R0:W-:Y:S04]  /*24530*/  STL.64 [R1+0x28], R14 ;  /* 0x0000280e01007387 */ /* 0x0001e80000100a00 */
[----:B0-----:R-:W3:Y:S04]  /*24540*/  LDL.LU.64 R14, [R1+0x3be0] ;  /* 0x003be000010e7983 */ /* 0x001ee80000300a00 */
[----:B------:R-:W3:Y:S01]  /*24550*/  LDL.LU.64 R12, [R1+0x3bd8] ;  /* 0x003bd800010c7983 */ /* 0x000ee20000300a00 */
[----:B------:R-:W-:-:S02]  /*24560*/  MOV R10, R20 ;  /* 0x00000014000a7202 */ /* 0x000fc40000000f00 */
[----:B------:R-:W-:Y:S01]  /*24570*/  MOV R11, R3 ;  /* 0x00000003000b7202 */ /* 0x000fe20000000f00 */
[----:B------:R-:W-:Y:S01]  /*24580*/  IMAD.MOV.U32 R27, RZ, RZ, R2 ;  /* 0x000000ffff1b7224 */ /* 0x000fe200078e0002 */
[C---:B---3--:R-:W-:Y:S01]  /*24590*/  HMMA.16816.F32.BF16 R16, R4.reuse, R18, R12 ;  /* 0x000000120410723c */ /* 0x048fe2000004180c */
[----:B------:R-:W3:Y:S04]  /*245a0*/  LDL.LU.64 R14, [R1+0x3bd0] ;  /* 0x003bd000010e7983 */ /* 0x000ee80000300a00 */
[----:B------:R-:W4:Y:S11]  /*245b0*/  LDL.LU.64 R12, [R1+0x3bc8] ;  /* 0x003bc800010c7983 */ /* 0x000f360000300a00 */
[----:B------:R-:W-:Y:S08]  /*245c0*/  @!UPT UIADD3 URZ, URZ, URZ, URZ ;  /* 0x0000003f3f3ff290 */ /* 0x000ff0000fffe03f */
[----:B------:R-:W-:Y:S01]  /*245d0*/  MOV R20, R18 ;  /* 0x0000001200147202 */ /* 0x000fe20000000f00 */
[----:B------:R-:W-:Y:S02]  /*245e0*/  IMAD.MOV.U32 R3, RZ, RZ, R19 ;  /* 0x000000ffff037224 */ /* 0x000fe400078e0013 */
[----:B------:R-:W3:Y:S01]  /*245f0*/  LDL.LU.64 R18, [R1+0x3bc0] ;  /* 0x003bc00001127983 */ /* 0x000ee20000300a00 */
[----:B--2---:R-:W-:Y:S01]  /*24600*/  HMMA.16816.F32.BF16 R8, R4, R10, R24 ;  /* 0x0000000a0408723c */ /* 0x004fe20000041818 */
[----:B------:R-:W-:Y:S02]  /*24610*/  MOV R22, R16 ;  /* 0x0000001000167202 */ /* 0x000fe40000000f00 */
[----:B------:R-:W-:Y:S02]  /*24620*/  MOV R21, R17 ;  /* 0x0000001100157202 */ /* 0x000fe40000000f00 */
[----:B------:R-:W2:Y:S11]  /*24630*/  LDL.LU.64 R16, [R1+0x3bb8] ;  /* 0x003bb80001107983 */ /* 0x000eb60000300a00 */
[----:B------:R-:W-:Y:S07]  /*24640*/  @!UPT UIADD3 URZ, URZ, URZ, URZ ;  /* 0x0000003f3f3ff290 */ /* 0x000fee000fffe03f */
[----:B------:R-:W-:Y:S04]  /*24650*/  STL.64 [R1], R8 ;  /* 0x0000000801007387 */ /* 0x000fe80000100a00 */
[----:B------:R-:W-:Y:S01]  /*24660*/  STL [R1+0x8], R10 ;  /* 0x0000080a01007387 */ /* 0x000fe20000100800 */
[----:B----4-:R-:W-:Y:S01]  /*24670*/  IMAD.MOV.U32 R26, RZ, RZ, R12 ;  /* 0x000000ffff1a7224 */ /* 0x010fe200078e000c */
[----:B------:R-:W-:Y:S02]  /*24680*/  MOV R27, R13 ;  /* 0x0000000d001b7202 */ /* 0x000fe40000000f00 */
[----:B---3--:R-:W-:Y:S02]  /*24690*/  MOV R24, R18 ;  /* 0x0000001200187202 */ /* 0x008fe40000000f00 */
[----:B------:R-:W3:Y:S01]  /*246a0*/  LDL.LU R18, [R1+0x3bb4] ;  /* 0x003bb40001127983 */ /* 0x000ee20000300800 */
[----:B------:R-:W-:-:S03]  /*246b0*/  MOV R25, R19 ;  /* 0x0000001300197202 */ /* 0x000fc60000000f00 */
[----:B------:R-:W4:Y:S04]  /*246c0*/  LDL.LU R19, [R1+0x3bb0] ;  /* 0x003bb00001137983 */ /* 0x000f280000300800 */
[----:B------:R-:W4:Y:S04]  /*246d0*/  LDL.LU R12, [R1+0x3bac] ;  /* 0x003bac00010c7983 */ /* 0x000f280000300800 */
[----:B------:R-:W4:Y:S04]  /*246e0*/  LDL.LU R13, [R1+0x3ba8] ;  /* 0x003ba800010d7983 */ /* 0x000f280000300800 */
[----:B------:R-:W-:Y:S04]  /*246f0*/  STL.64 [R1+0x3b70], R26 ;  /* 0x003b701a01007387 */ /* 0x000fe80000100a00 */
[----:B------:R0:W-:Y:S02]  /*24700*/  STL.64 [R1+0x3b68], R24 ;  /* 0x003b681801007387 */ /* 0x0001e40000100a00 */
[----:B0-----:R-:W-:-:S02]  /*24710*/  MOV R24, R14 ;  /* 0x0000000e00187202 */ /* 0x001fc40000000f00 */
[----:B------:R-:W4:Y:S01]  /*24720*/  LDL.LU R14, [R1+0x3ba4] ;  /* 0x003ba400010e7983 */ /* 0x000f220000300800 */
[----:B------:R-:W-:-:S03]  /*24730*/  MOV R25, R28 ;  /* 0x0000001c00197202 */ /* 0x000fc60000000f00 */
[----:B------:R-:W4:Y:S01]  /*24740*/  LDL.LU R28, [R1+0x3ba0] ;  /* 0x003ba000011c7983 */ /* 0x000f220000300800 */
[----:B------:R-:W-:Y:S01]  /*24750*/  IMAD.MOV.U32 R26, RZ, RZ, R15 ;  /* 0x000000ffff1a7224 */ /* 0x000fe200078e000f */
[----:B------:R-:W-:Y:S02]  /*24760*/  MOV R27, R0 ;  /* 0x00000000001b7202 */ /* 0x000fe40000000f00 */
[----:B------:R-:W4:Y:S04]  /*24770*/  LDL.LU R15, [R1+0x3b9c] ;  /* 0x003b9c00010f7983 */ /* 0x000f280000300800 */
[----:B------:R-:W4:Y:S01]  /*24780*/  LDL.LU R0, [R1+0x3b98] ;  /* 0x003b980001007983 */ /* 0x000f220000300800 */
[----:B------:R-:W-:-:S03]  /*24790*/  MOV R2, R11 ;  /* 0x0000000b00027202 */ /* 0x000fc60000000f00 */
[----:B------:R2:W-:Y:S04]  /*247a0*/  STL.64 [R1+0x3b80], R26 ;  /* 0x003b801a01007387 */ /* 0x0005e80000100a00 */
[----:B------:R3:W-:Y:S01]  /*247b0*/  STL.64 [R1+0x3b78], R24 ;  /* 0x003b781801007387 */ /* 0x0007e20000100a00 */
[----:B--2---:R-:W-:Y:S01]  /*247c0*/  IMAD.MOV.U32 R26, RZ, RZ, R17 ;  /* 0x000000ffff1a7224 */ /* 0x004fe200078e0011 */
[----:B------:R-:W-:Y:S02]  /*247d0*/  MOV R27, R16 ;  /* 0x00000010001b7202 */ /* 0x000fe40000000f00 */
[----:B---3--:R-:W-:Y:S02]  /*247e0*/  MOV R25, R18 ;  /* 0x0000001200197202 */ /* 0x008fe40000000f00 */
[----:B----4-:R-:W-:Y:S01]  /*247f0*/  MOV R24, R19 ;  /* 0x0000001300187202 */ /* 0x010fe20000000f00 */
[----:B------:R-:W0:Y:S04]  /*24800*/  LDSM.16.MT88.4 R8, [R28+0x22400] ;  /* 0x022400001c08783b */ /* 0x000e280000004200 */
[----:B------:R-:W1:Y:S04]  /*24810*/  LDSM.16.MT88.4 R16, [R0+0x22400] ;  /* 0x022400000010783b */ /* 0x000e680000004200 */
[----:B0-----:R-:W-:Y:S04]  /*24820*/  STL [R1+0x3ae4], R8 ;  /* 0x003ae40801007387 */ /* 0x001fe80000100800 */
[----:B------:R0:W-:Y:S04]  /*24830*/  STL [R1+0x3ae0], R9 ;  /* 0x003ae00901007387 */ /* 0x0001e80000100800 */
[----:B------:R-:W-:Y:S04]  /*24840*/  STL [R1+0x3adc], R10 ;  /* 0x003adc0a01007387 */ /* 0x000fe80000100800 */
[----:B------:R-:W-:Y:S04]  /*24850*/  STL [R1+0x3ad8], R11 ;  /* 0x003ad80b01007387 */ /* 0x000fe80000100800 */
[----:B0-----:R-:W2:Y:S04]  /*24860*/  LDL.LU.64 R8, [R1+0xc0] ;  /* 0x0000c00001087983 */ /* 0x001ea80000300a00 */
[----:B------:R-:W-:Y:S04]  /*24870*/  STL [R1+0x3ae8], R0 ;  /* 0x003ae80001007387 */ /* 0x000fe80000100800 */
[----:B-1----:R-:W-:Y:S04]  /*24880*/  STL [R1+0x3a88], R17 ;  /* 0x003a881101007387 */ /* 0x002fe80000100800 */
[----:B------:R0:W-:Y:S04]  /*24890*/  STL [R1+0x3a84], R18 ;  /* 0x003a841201007387 */ /* 0x0001e80000100800 */
[----:B------:R1:W-:Y:S01]  /*248a0*/  STL [R1+0x3a80], R19 ;  /* 0x003a801301007387 */ /* 0x0003e20000100800 */
[----:B0-----:R-:W-:-:S02]  /*248b0*/  MOV R18, R29 ;  /* 0x0000001d00127202 */ /* 0x001fc40000000f00 */
[----:B-1----:R-:W-:-:S07]  /*248c0*/  MOV R19, R23 ;  /* 0x0000001700137202 */ /* 0x002fce0000000f00 */
[----:B------:R-:W-:Y:S01]  /*248d0*/  HMMA.16816.F32.BF16 R4, R4, R18, R12 ;  /* 0x000000120404723c */ /* 0x000fe2000004180c */
[----:B------:R0:W-:Y:S01]  /*248e0*/  STL [R1+0x3b08], R16 ;  /* 0x003b081001007387 */ /* 0x0001e20000100800 */
[----:B------:R-:W-:-:S03]  /*248f0*/  MOV R17, R21 ;  /* 0x0000001500117202 */ /* 0x000fc60000000f00 */
[----:B------:R-:W3:Y:S02]  /*24900*/  LDL.LU.64 R14, [R1+0x3b90] ;  /* 0x003b9000010e7983 */ /* 0x000ee40000300a00 */
[----:B------:R-:W-:Y:S01]  /*24910*/  MOV R18, R20 ;  /* 0x0000001400127202 */ /* 0x000fe20000000f00 */
[----:B------:R-:W-:Y:S01]  /*24920*/  IMAD.MOV.U32 R19, RZ, RZ, R3 ;  /* 0x000000ffff137224 */ /* 0x000fe200078e0003 */
[----:B------:R-:W3:Y:S01]  /*24930*/  LDL.LU.64 R12, [R1+0x3b88] ;  /* 0x003b8800010c7983 */ /* 0x000ee20000300a00 */
[----:B0-----:R-:W-:Y:S11]  /*24940*/  MOV R16, R22 ;  /* 0x0000001600107202 */ /* 0x001ff60000000f00 */
[----:B------:R-:W-:Y:S02]  /*24950*/  @!UPT UIADD3 URZ, URZ, URZ, URZ ;  /* 0x0000003f3f3ff290 */ /* 0x000fe4000fffe03f */
[----:B------:R-:W-:Y:S04]  /*24960*/  STL.64 [R1+0x30], R4 ;  /* 0x0000300401007387 */ /* 0x000fe80000100a00 */
[----:B------:R-:W-:Y:S04]  /*24970*/  STL [R1+0x38], R6 ;  /* 0x0000380601007387 */ /* 0x000fe80000100800 */
[----:B------:R-:W4:Y:S04]  /*24980*/  LDL R20, [R1+0xf0] ;  /* 0x0000f00001147983 */ /* 0x000f280000100800 */
[----:B------:R-:W4:Y:S04]  /*24990*/  LDL R21, [R1+0xf4] ;  /* 0x0000f40001157983 */ /* 0x000f280000100800 */
[----:B------:R-:W-:Y:S04]  /*249a0*/  STL.64 [R1+0x3b18], R18 ;  /* 0x003b181201007387 */ /* 0x000fe80000100a00 */
[----:B------:R0:W-:Y:S04]  /*249b0*/  STL.64 [R1+0x3b10], R16 ;  /* 0x003b101001007387 */ /* 0x0001e80000100a00 */
[----:B0-----:R-:W3:Y:S04]  /*249c0*/  LDL.LU R16, [R1+0xb0] ;  /* 0x0000b00001107983 */ /* 0x001ee80000300800 */
[----:B------:R-:W3:Y:S02]  /*249d0*/  LDL.LU R17, [R1+0xb4] ;  /* 0x0000b40001117983 */ /* 0x000ee40000300800 */
[----:B---3--:R-:W-:Y:S11]  /*249e0*/  HMMA.16816.F32.BF16 R24, R12, R16, R24 ;  /* 0x000000100c18723c */ /* 0x008ff60000041818 */
[----:B------:R-:W-:Y:S11]  /*249f0*/  @!UPT UIADD3 URZ, URZ, URZ, URZ ;  /* 0x0000003f3f3ff290 */ /* 0x000ff6000fffe03f */
[----:B------:R-:W-:Y:S02]  /*24a00*/  @!UPT UIADD3 URZ, URZ, URZ, URZ ;  /* 0x0000003f3f3ff290 */ /* 0x000fe4000fffe03f */
[----:B------:R-:W-:Y:S01]  /*24a10*/  MOV R4, R26 ;  /* 0x0000001a00047202 */ /* 0x000fe20000000f00 */
[----:B------:R-:W-:Y:S01]  /*24a20*/  IMAD.MOV.U32 R3, RZ, RZ, R27 ;  /* 0x000000ffff037224 */ /* 0x000fe200078e001b */
[----:B------:R-:W-:Y:S01]  /*24a30*/  MOV R6, R24 ;  /* 0x0000001800067202 */ /* 0x000fe20000000f00 */
[----:B------:R-:W3:Y:S01]  /*24a40*/  LDL.LU.64 R26, [R1+0x3b80] ;  /* 0x003b8000011a7983 */ /* 0x000ee20000300a00 */
[----:B------:R-:W-:-:S03]  /*24a50*/  MOV R5, R25 ;  /* 0x0000001900057202 */ /* 0x000fc60000000f00 */
[----:B------:R-:W3:Y:S01]  /*24a60*/  LDL.LU.64 R24, [R1+0x3b78] ;  /* 0x003b780001187983 */ /* 0x000ee20000300a00 */
[----:B--2---:R-:W-:Y:S01]  /*24a70*/  MOV R23, R8 ;  /* 0x0000000800177202 */ /* 0x004fe20000000f00 */
[----:B------:R-:W-:Y:S01]  /*24a80*/  IMAD.MOV.U32 R29, RZ, RZ, R7 ;  /* 0x000000ffff1d7224 */ /* 0x000fe200078e0007 */
[----:B------:R-:W-:Y:S01]  /*24a90*/  MOV R22, R9 ;  /* 0x0000000900167202 */ /* 0x000fe20000000f00 */
[----:B------:R-:W-:Y:S04]  /*24aa0*/  STL [R1+0x3af0], R5 ;  /* 0x003af00501007387 */ /* 0x000fe80000100800 */
[----:B------:R-:W-:Y:S01]  /*24ab0*/  STL [R1+0x3aec], R6 ;  /* 0x003aec0601007387 */ /* 0x000fe20000100800 */
[C---:B---3--:R-:W-:Y:S11]  /*24ac0*/  HMMA.16816.F32.BF16 R24, R12.reuse, R8, R24 ;  /* 0x000000080c18723c */ /* 0x048ff60000041818 */
        /* <DEDUP_REMOVED lines=9> */
[----:B----4-:R0:W-:Y:S04]  /*24b60*/  STL.64 [R1+0x3b58], R20 ;  /* 0x003b581401007387 */ /* 0x0101e80000100a00 */
[----:B0-----:R-:W2:Y:S04]  /*24b70*/  LDL.LU.64 R20, [R1+0xd0] ;  /* 0x0000d00001147983 */ /* 0x001ea80000300a00 */
[----:B------:R-:W3:Y:S01]  /*24b80*/  LDL.LU.64 R22, [R1+0x3b60] ;  /* 0x003b600001167983 */ /* 0x000ee20000300a00 */
[----:B--2---:R-:W-:Y:S01]  /*24b90*/  HMMA.16816.F32.BF16 R24, R12, R20, R24 ;  /* 0x000000140c18723c */ /* 0x004fe20000041818 */
[----:B------:R-:W-:Y:S01]  /*24ba0*/  MOV R19, R20 ;  /* 0x0000001400137202 */ /* 0x000fe20000000f00 */
[----:B------:R-:W-:-:S02]  /*24bb0*/  IMAD.MOV.U32 R18, RZ, RZ, R21 ;  /* 0x000000ffff127224 */ /* 0x000fc400078e0015 */
[----:B------:R-:W2:Y:S11]  /*24bc0*/  LDL.LU.64 R20, [R1+0x3b58] ;  /* 0x003b580001147983 */ /* 0x000eb60000300a00 */
[----:B------:R-:W-:Y:S09]  /*24bd0*/  @!UPT UIADD3 URZ, URZ, URZ, URZ ;  /* 0x0000003f3f3ff290 */ /* 0x000ff2000fffe03f */
[----:B------:R-:W-:Y:S01]  /*24be0*/  MOV R0, R26 ;  /* 0x0000001a00007202 */ /* 0x000fe20000000f00 */
[----:B------:R-:W-:Y:S01]  /*24bf0*/  IMAD.MOV.U32 R8, RZ, RZ, R27 ;  /* 0x000000ffff087224 */ /* 0x000fe200078e001b */
[----:B------:R-:W-:Y:S01]  /*24c00*/  MOV R5, R24 ;  /* 0x0000001800057202 */ /* 0x000fe20000000f00 */
[----:B------:R-:W2:Y:S01]  /*24c10*/  LDL.LU.64 R26, [R1+0x3b50] ;  /* 0x003b5000011a7983 */ /* 0x000ea20000300a00 */
[----:B------:R-:W-:-:S03]  /*24c20*/  MOV R6, R25 ;  /* 0x0000001900067202 */ /* 0x000fc60000000f00 */
[----:B------:R-:W2:Y:S04]  /*24c30*/  LDL.LU.64 R24, [R1+0x3b48] ;  /* 0x003b480001187983 */ /* 0x000ea80000300a00 */
[----:B------:R-:W-:Y:S04]  /*24c40*/  STL.64 [R1+0x3b28], R10 ;  /* 0x003b280a01007387 */ /* 0x000fe80000100a00 */
[----:B------:R0:W-:Y:S04]  /*24c50*/  STL.64 [R1+0x3b20], R8 ;  /* 0x003b200801007387 */ /* 0x0001e80000100a00 */
[----:B0-----:R-:W4:Y:S04]  /*24c60*/  LDL.LU R8, [R1+0x20] ;  /* 0x0000200001087983 */ /* 0x001f280000300800 */
[----:B------:R-:W4:Y:S04]  /*24c70*/  LDL.LU R9, [R1+0x24] ;  /* 0x0000240001097983 */ /* 0x000f280000300800 */
[----:B------:R-:W4:Y:S04]  /*24c80*/  LDL.LU R10, [R1+0x28] ;  /* 0x00002800010a7983 */ /* 0x000f280000300800 */
[----:B------:R-:W4:Y:S04]  /*24c90*/  LDL.LU R11, [R1+0x2c] ;  /* 0x00002c00010b7983 */ /* 0x000f280000300800 */
[----:B------:R-:W-:Y:S04]  /*24ca0*/  STL.64 [R1+0x3b00], R6 ;  /* 0x003b000601007387 */ /* 0x000fe80000100a00 */
[----:B------:R3:W-:Y:S02]  /*24cb0*/  STL.64 [R1+0x3af8], R4 ;  /* 0x003af80401007387 */ /* 0x0007e40000100a00 */
[----:B---3--:R-:W-:-:S02]  /*24cc0*/  MOV R4, R23 ;  /* 0x0000001700047202 */ /* 0x008fc40000000f00 */
[----:B------:R-:W-:Y:S02]  /*24cd0*/  MOV R5, R22 ;  /* 0x0000001600057202 */ /* 0x000fe40000000f00 */
[----:B------:R-:W4:Y:S01]  /*24ce0*/  LDL.LU.64 R22, [R1+0x3b40] ;  /* 0x003b400001167983 */ /* 0x000f220000300a00 */
[----:B--2---:R-:W-:Y:S03]  /*24cf0*/  HMMA.16816.F32.BF16 R24, R12, R20, R24 ;  /* 0x000000140c18723c */ /* 0x004fe60000041818 */
[----:B------:R-:W4:Y:S04]  /*24d00*/  LDL.LU.64 R20, [R1+0x3b38] ;  /* 0x003b380001147983 */ /* 0x000f280000300a00 */
[----:B------:R-:W-:Y:S01]  /*24d10*/  MOV R12, R19 ;  /* 0x00000013000c7202 */ /* 0x000fe20000000f00 */
[----:B------:R-:W-:Y:S11]  /*24d20*/  IMAD.MOV.U32 R13, RZ, RZ, R18 ;  /* 0x000000ffff0d7224 */ /* 0x000ff600078e0012 */
[----:B------:R-:W-:Y:S04]  /*24d30*/  @!UPT UIADD3 URZ, URZ, URZ, URZ ;  /* 0x0000003f3f3ff290 */ /* 0x000fe8000fffe03f */
[----:B------:R0:W-:Y:S04]  /*24d40*/  STL.64 [R1+0x3aa8], R26 ;  /* 0x003aa81a01007387 */ /* 0x0001e80000100a00 */
[----:B------:R1:W-:Y:S01]  /*24d50*/  STL.64 [R1+0x3aa0], R24 ;  /* 0x003aa01801007387 */ /* 0x0003e20000100a00 */
[----:B0-----:R-:W-:-:S03]  /*24d60*/  MOV R27, R2 ;  /* 0x00000002001b7202 */ /* 0x001fc60000000f00 */
[----:B-1----:R-:W2:Y:S04]  /*24d70*/  LDL.LU R24, [R1] ;  /* 0x0000000001187983 */ /* 0x002ea80000300800 */
[----:B------:R-:W2:Y:S04]  /*24d80*/  LDL.LU R25, [R1+0x4] ;  /* 0x0000040001197983 */ /* 0x000ea80000300800 */
[----:B------:R-:W2:Y:S04]  /*24d90*/  LDL.LU R26, [R1+0x8] ;  /* 0x00000800011a7983 */ /* 0x000ea80000300800 */
[----:B------:R-:W3:Y:S01]  /*24da0*/  LDL.LU R2, [R1+0x3b30] ;  /* 0x003b300001027983 */ /* 0x000ee20000300800 */
[C---:B----4-:R-:W-:Y:S03]  /*24db0*/  HMMA.16816.F32.BF16 R16, R20.reuse, R16, R8 ;  /* 0x000000101410723c */ /* 0x050fe60000041808 */
[----:B------:R-:W4:Y:S04]  /*24dc0*/  LDL.LU.64 R10, [R1+0x3b28] ;  /* 0x003b2800010a7983 */ /* 0x000f280000300a00 */
[----:B------:R-:W3:Y:S11]  /*24dd0*/  LDL.LU.64 R8, [R1+0x3b20] ;  /* 0x003b200001087983 */ /* 0x000ef60000300a00 */
[----:B------:R-:W-:Y:S05]  /*24de0*/  @!UPT UIADD3 URZ, URZ, URZ, URZ ;  /* 0x0000003f3f3ff290 */ /* 0x000fea000fffe03f */
[----:B------:R-:W-:Y:S04]  /*24df0*/  STL.64 [R1+0x20], R16 ;  /* 0x0000201001007387 */ /* 0x000fe80000100a00 */
[----:B------:R0:W-:Y:S04]  /*24e00*/  STL.64 [R1+0x28], R18 ;  /* 0x0000281201007387 */ /* 0x0001e80000100a00 */
[----:B0-----:R-:W3:Y:S04]  /*24e10*/  LDL.LU.64 R18, [R1+0x3b18] ;  /* 0x003b180001127983 */ /* 0x001ee80000300a00 */
[----:B------:R-:W3:Y:S01]  /*24e20*/  LDL.LU.64 R16, [R1+0x3b10] ;  /* 0x003b100001107983 */ /* 0x000ee20000300a00 */
[C---:B--2---:R-:W-:Y:S03]  /*24e30*/  HMMA.16816.F32.BF16 R24, R20.reuse, R12, R24 ;  /* 0x0000000c1418723c */ /* 0x044fe60000041818 */
[----:B------:R-:W0:Y:S05]  /*24e40*/  LDSM.16.MT88.4 R12, [R28+0x22800] ;  /* 0x022800001c0c783b */ /* 0x000e2a0000004200 */
[----:B---3--:R-:W-:Y:S01]  /*24e50*/  HMMA.16816.F32.BF16 R4, R20, R4, R16 ;  /* 0x000000041404723c */ /* 0x008fe20000041810 */
[----:B------:R-:W2:Y:S11]  /*24e60*/  LDL.LU R16, [R1+0x3b08] ;  /* 0x003b080001107983 */ /* 0x000eb60000300800 */
[----:B------:R-:W-:Y:S11]  /*24e70*/  @!UPT UIADD3 URZ, URZ, URZ, URZ ;  /* 0x0000003f3f3ff290 */ /* 0x000ff6000fffe03f */
[----:B------:R1:W-:Y:S01]  /*24e80*/  STL [R1+0x1c], R7 ;  /* 0x00001c0701007387 */ /* 0x0003e20000100800 */
[----:B------:R-:W-:Y:S01]  /*24e90*/  IMAD.MOV.U32 R19, RZ, RZ, R6 ;  /* 0x000000ffff137224 */ /* 0x000fe200078e0006 */
[----:B------:R-:W-:Y:S02]  /*24ea0*/  MOV R17, R4 ;  /* 0x0000000400117202 */ /* 0x000fe40000000f00 */
[----:B------:R-:W-:Y:S01]  /*24eb0*/  MOV R18, R5 ;  /* 0x0000000500127202 */ /* 0x000fe20000000f00 */
[----:B-1----:R-:W3:Y:S04]  /*24ec0*/  LDL.LU.64 R6, [R1+0x3b00] ;  /* 0x003b000001067983 */ /* 0x002ee80000300a00 */
[----:B------:R-:W3:Y:S04]  /*24ed0*/  LDL.LU.64 R4, [R1+0x3af8] ;  /* 0x003af80001047983 */ /* 0x000ee80000300a00 */
[----:B------:R-:W-:Y:S04]  /*24ee0*/  STL.64 [R1+0x3a98], R18 ;  /* 0x003a981201007387 */ /* 0x000fe80000100a00 */
[----:B--2---:R1:W-:Y:S04]  /*24ef0*/  STL.64 [R1+0x3a90], R16 ;  /* 0x003a901001007387 */ /* 0x0043e80000100a00 */
[----:B-1----:R-:W2:Y:S04]  /*24f00*/  LDL.LU.64 R16, [R1+0xf0] ;  /* 0x0000f00001107983 */ /* 0x002ea80000300a00 */
[----:B------:R-:W2:Y:S04]  /*24f10*/  LDL.LU.64 R18, [R1+0xf8] ;  /* 0x0000f80001127983 */ /* 0x000ea80000300a00 */
[----:B------:R-:W-:Y:S04]  /*24f20*/  STL [R1+0x3a78], R28 ;  /* 0x003a781c01007387 */ /* 0x000fe80000100800 */
[----:B------:R-:W-:Y:S04]  /*24f30*/  STL.64 [R1], R24 ;  /* 0x0000001801007387 */ /* 0x000fe80000100a00 */
[----:B------:R-:W-:Y:S04]  /*24f40*/  STL.64 [R1+0x8], R26 ;  /* 0x0000081a01007387 */ /* 0x000fe80000100a00 */
[----:B------:R-:W1:Y:S04]  /*24f50*/  LDSM.16.M88.4 R24, [R2+0x100] ;  /* 0x000100000218783b */ /* 0x000e680000000200 */
[----:B0-----:R0:W-:Y:S04]  /*24f60*/  STL.64 [R1+0x3a30], R14 ;  /* 0x003a300e01007387 */ /* 0x0011e80000100a00 */
[----:B------:R3:W-:Y:S01]  /*24f70*/  STL.64 [R1+0x3a28], R12 ;  /* 0x003a280c01007387 */ /* 0x0007e20000100a00 */
[----:B0-----:R-:W-:-:S03]  /*24f80*/  MOV R15, R29 ;  /* 0x0000001d000f7202 */ /* 0x001fc60000000f00 */
[----:B---3--:R-:W2:Y:S04]  /*24f90*/  LDL.LU R12, [R1+0x30] ;  /* 0x00003000010c7983 */ /* 0x008ea80000300800 */
[----:B------:R-:W2:Y:S04]  /*24fa0*/  LDL.LU R13, [R1+0x34] ;  /* 0x00003400010d7983 */ /* 0x000ea80000300800 */
[----:B------:R-:W2:Y:S04]  /*24fb0*/  LDL.LU R14, [R1+0x38] ;  /* 0x00003800010e7983 */ /* 0x000ea80000300800 */
[----:B-1----:R0:W-:Y:S01]  /*24fc0*/  STL.64 [R1+0x70], R24 ;  /* 0x0000701801007387 */ /* 0x0021e20000100a00 */
[----:B------:R-:W-:-:S03]  /*24fd0*/  MOV R29, R25 ;  /* 0x00000019001d7202 */ /* 0x000fc60000000f00 */
[----:B------:R1:W-:Y:S01]  /*24fe0*/  STL.64 [R1+0x78], R26 ;  /* 0x0000781a01007387 */ /* 0x0003e20000100a00 */
[----:B0-----:R-:W-:Y:S01]  /*24ff0*/  MOV R24, R5 ;  /* 0x0000000500187202 */ /* 0x001fe20000000f00 */
[----:B------:R-:W-:Y:S02]  /*25000*/  IMAD.MOV.U32 R25, RZ, RZ, R6 ;  /* 0x000000ffff197224 */ /* 0x000fe400078e0006 */
[----:B------:R-:W3:Y:S04]  /*25010*/  LDL.LU R5, [R1+0x3af0] ;  /* 0x003af00001057983 */ /* 0x000ee80000300800 */
[----:B------:R-:W2:Y:S01]  /*25020*/  LDL.LU R6, [R1+0x3aec] ;  /* 0x003aec0001067983 */ /* 0x000ea20000300800 */
[----:B-1----:R-:W-:-:S03]  /*25030*/  MOV R26, R0 ;  /* 0x00000000001a7202 */ /* 0x002fc60000000f00 */
[----:B------:R-:W2:Y:S01]  /*25040*/  LDL.LU R0, [R1+0x3ae8] ;  /* 0x003ae80001007983 */ /* 0x000ea20000300800 */
[----:B------:R-:W-:-:S03]  /*25050*/  MOV R27, R8 ;  /* 0x00000008001b7202 */ /* 0x000fc60000000f00 */
[----:B------:R-:W2:Y:S04]  /*25060*/  LDL.LU R8, [R1+0x3ae4] ;  /* 0x003ae40001087983 */ /* 0x000ea80000300800 */
[----:B------:R4:W-:Y:S04]  /*25070*/  STL.64 [R1+0x3ac0], R26 ;  /* 0x003ac01a01007387 */ /* 0x0009e80000100a00 */
[----:B------:R0:W-:Y:S01]  /*25080*/  STL.64 [R1+0x3ab8], R24 ;  /* 0x003ab81801007387 */ /* 0x0001e20000100a00 */
[----:B----4-:R-:W-:Y:S02]  /*25090*/  MOV R26, R11 ;  /* 0x0000000b001a7202 */ /* 0x010fe40000000f00 */
[----:B------:R-:W-:-:S02]  /*250a0*/  MOV R27, R7 ;  /* 0x00000007001b7202 */ /* 0x000fc40000000f00 */
[----:B0-----:R-:W-:Y:S01]  /*250b0*/  MOV R24, R9 ;  /* 0x0000000900187202 */ /* 0x001fe20000000f00 */
[----:B------:R-:W-:Y:S01]  /*250c0*/  IMAD.MOV.U32 R25, RZ, RZ, R10 ;  /* 0x000000ffff197224 */ /* 0x000fe200078e000a */
[----:B------:R-:W4:Y:S04]  /*250d0*/  LDL.LU R9, [R1+0x3ae0] ;  /* 0x003ae00001097983 */ /* 0x000f280000300800 */
[----:B------:R-:W4:Y:S04]  /*250e0*/  LDL.LU R10, [R1+0x3adc] ;  /* 0x003adc00010a7983 */ /* 0x000f280000300800 */
[----:B------:R-:W4:Y:S04]  /*250f0*/  LDL.LU R11, [R1+0x3ad8] ;  /* 0x003ad800010b7983 */ /* 0x000f280000300800 */
[----:B------:R0:W-:Y:S04]  /*25100*/  STL.64 [R1+0x3ad0], R26 ;  /* 0x003ad01a01007387 */ /* 0x0001e80000100a00 */
[----:B------:R3:W-:Y:S01]  /*25110*/  STL.64 [R1+0x3ac8], R24 ;  /* 0x003ac81801007387 */ /* 0x0007e20000100a00 */
[----:B0-----:R-:W-:-:S03]  /*25120*/  MOV R26, R4 ;  /* 0x00000004001a7202 */ /* 0x001fc60000000f00 */
[----:B------:R-:W-:Y:S01]  /*25130*/  STL [R1+0x3a7c], R29 ;  /* 0x003a7c1d01007387 */ /* 0x000fe20000100800 */
[----:B---3--:R-:W-:Y:S01]  /*25140*/  IMAD.MOV.U32 R25, RZ, RZ, R5 ;  /* 0x000000ffff197224 */ /* 0x008fe200078e0005 */
[----:B--2---:R-:W-:Y:S02]  /*25150*/  MOV R24, R6 ;  /* 0x0000000600187202 */ /* 0x004fe40000000f00 */
[----:B------:R-:W0:Y:S04]  /*25160*/  LDSM.16.M88.4 R4, [R2+0x8100] ;  /* 0x008100000204783b */ /* 0x000e280000000200 */
[----:B0-----:R-:W-:Y:S04]  /*25170*/  STL.64 [R1+0x80], R4 ;  /* 0x0000800401007387 */ /* 0x001fe80000100a00 */
[----:B------:R-:W-:Y:S04]  /*25180*/  STL.64 [R1+0x88], R6 ;  /* 0x0000880601007387 */ /* 0x000fe80000100a00 */
        /* <DEDUP_REMOVED lines=9> */
[----:B0-----:R-:W-:Y:S04]  /*25220*/  STL [R1+0x39f4], R4 ;  /* 0x0039f40401007387 */ /* 0x001fe80000100800 */
[----:B------:R-:W-:Y:S04]  /*25230*/  STL [R1+0x39f0], R5 ;  /* 0x0039f00501007387 */ /* 0x000fe80000100800 */
[----:B------:R-:W-:Y:S04]  /*25240*/  STL [R1+0x39d8], R6 ;  /* 0x0039d80601007387 */ /* 0x000fe80000100800 */
[----:B------:R-:W-:Y:S04]  /*25250*/  STL [R1+0x39d4], R7 ;  /* 0x0039d40701007387 */ /* 0x000fe80000100800 */
[----:B------:R-:W4:Y:S01]  /*25260*/  LDL.LU.64 R22, [R1+0xb8] ;  /* 0x0000b80001167983 */ /* 0x000f220000300a00 */
[----:B------:R-:W-:-:S03]  /*25270*/  MOV R27, R3 ;  /* 0x00000003001b7202 */ /* 0x000fc60000000f00 */
[----:B------:R0:W-:Y:S04]  /*25280*/  STL.64 [R1+0x3ab0], R18 ;  /* 0x003ab01201007387 */ /* 0x0001e80000100a00 */
[----:B0-----:R-:W2:Y:S04]  /*25290*/  LDL.LU.64 R18, [R1+0xd8] ;  /* 0x0000d80001127983 */ /* 0x001ea80000300a00 */
[----:B------:R0:W-:Y:S04]  /*252a0*/  STL.64 [R1+0x3a40], R14 ;  /* 0x003a400e01007387 */ /* 0x0001e80000100a00 */
[----:B------:R-:W-:Y:S04]  /*252b0*/  STL.64 [R1+0x3a38], R12 ;  /* 0x003a380c01007387 */ /* 0x000fe80000100a00 */
[----:B0-----:R-:W3:Y:S01]  /*252c0*/  LDL.LU.64 R14, [R1+0xc8] ;  /* 0x0000c800010e7983 */ /* 0x001ee20000300a00 */
[C---:B----4-:R-:W-:Y:S01]  /*252d0*/  HMMA.16816.F32.BF16 R24, R8.reuse, R22, R24 ;  /* 0x000000160818723c */ /* 0x050fe20000041818 */
[----:B------:R-:W-:Y:S01]  /*252e0*/  MOV R7, R22 ;  /* 0x0000001600077202 */ /* 0x000fe20000000f00 */
[----:B------:R-:W-:Y:S11]  /*252f0*/  IMAD.MOV.U32 R6, RZ, RZ, R23 ;  /* 0x000000ffff067224 */ /* 0x000ff600078e0017 */
[----:B------:R-:W-:Y:S10]  /*25300*/  @!UPT UIADD3 URZ, URZ, URZ, URZ ;  /* 0x0000003f3f3ff290 */ /* 0x000ff4000fffe03f */
[----:B------:R0:W-:Y:S01]  /*25310*/  STL [R1+0x40], R24 ;  /* 0x0000401801007387 */ /* 0x0001e20000100800 */
[----:B------:R-:W-:Y:S02]  /*25320*/  MOV R22, R26 ;  /* 0x0000001a00167202 */ /* 0x000fe40000000f00 */
[----:B------:R-:W-:Y:S02]  /*25330*/  MOV R3, R27 ;  /* 0x0000001b00037202 */ /* 0x000fe40000000f00 */
[----:B------:R-:W-:Y:S01]  /*25340*/  MOV R23, R25 ;  /* 0x0000001900177202 */ /* 0x000fe20000000f00 */
[----:B------:R-:W4:Y:S04]  /*25350*/  LDL.LU.64 R26, [R1+0x3ad0] ;  /* 0x003ad000011a7983 */ /* 0x000f280000300a00 */
[----:B0-----:R-:W4:Y:S01]  /*25360*/  LDL.LU.64 R24, [R1+0x3ac8] ;  /* 0x003ac80001187983 */ /* 0x001f220000300a00 */
[----:B---3--:R-:W-:Y:S01]  /*25370*/  IMAD.MOV.U32 R4, RZ, RZ, R14 ;  /* 0x000000ffff047224 */ /* 0x008fe200078e000e */
[----:B------:R-:W-:Y:S01]  /*25380*/  MOV R2, R15 ;  /* 0x0000000f00027202 */ /* 0x000fe20000000f00 */
[C---:B----4-:R-:W-:Y:S11]  /*25390*/  HMMA.16816.F32.BF16 R24, R8.reuse, R14, R24 ;  /* 0x0000000e0818723c */ /* 0x050ff60000041818 */
[----:B------:R-:W-:Y:S11]  /*253a0*/  @!UPT UIADD3 URZ, URZ, URZ, URZ ;  /* 0x0000003f3f3ff290 */ /* 0x000ff6000fffe03f */
[----:B------:R-:W-:Y:S01]  /*253b0*/  @!UPT UIADD3 URZ, URZ, URZ, URZ ;  /* 0x0000003f3f3ff290 */ /* 0x000fe2000fffe03f */
[----:B------:R-:W-:Y:S04]  /*253c0*/  STL.64 [R1+0x50], R24 ;  /* 0x0000501801007387 */ /* 0x000fe80000100a00 */
[----:B------:R0:W-:Y:S04]  /*253d0*/  STL.64 [R1+0x58], R26 ;  /* 0x0000581a01007387 */ /* 0x0001e80000100a00 */
[----:B0-----:R-:W3:Y:S04]  /*253e0*/  LDL.LU.64 R26, [R1+0x3ac0] ;  /* 0x003ac000011a7983 */ /* 0x001ee80000300a00 */
[----:B------:R-:W3:Y:S04]  /*253f0*/  LDL.LU.64 R24, [R1+0x3ab8] ;  /* 0x003ab80001187983 */ /* 0x000ee80000300a00 */
[----:B------:R-:W4:Y:S04]  /*25400*/  LDL.LU R12, [R1] ;  /* 0x00000000010c7983 */ /* 0x000f280000300800 */
[----:B------:R-:W4:Y:S04]  /*25410*/  LDL.LU R13, [R1+0x4] ;  /* 0x00000400010d7983 */ /* 0x000f280000300800 */
[----:B------:R-:W4:Y:S04]  /*25420*/  LDL.LU R14, [R1+0x8] ;  /* 0x00000800010e7983 */ /* 0x000f280000300800 */
[----:B------:R-:W4:Y:S01]  /*25430*/  LDL.LU R15, [R1+0xc] ;  /* 0x00000c00010f7983 */ /* 0x000f220000300800 */
[----:B--2---:R-:W-:Y:S01]  /*25440*/  IMAD.MOV.U32 R29, RZ, RZ, R18 ;  /* 0x000000ffff1d7224 */ /* 0x004fe200078e0012 */
[----:B------:R-:W-:Y:S01]  /*25450*/  MOV R28, R19 ;  /* 0x00000013001c7202 */ /* 0x000fe20000000f00 */
[----:B---3--:R-:W-:Y:S01]  /*25460*/  HMMA.16816.F32.BF16 R24, R8, R18, R24 ;  /* 0x000000120818723c */ /* 0x008fe20000041818 */
[----:B----4-:R0:W-:Y:S04]  /*25470*/  STL.64 [R1+0x3a50], R14 ;  /* 0x003a500e01007387 */ /* 0x0101e80000100a00 */
[----:B------:R1:W-:Y:S04]  /*25480*/  STL.64 [R1+0x3a48], R12 ;  /* 0x003a480c01007387 */ /* 0x0003e80000100a00 */
[----:B------:R-:W2:Y:S11]  /*25490*/  LDL.LU.64 R18, [R1+0x3ab0] ;  /* 0x003ab00001127983 */ /* 0x000eb60000300a00 */
[----:B------:R-:W-:Y:S04]  /*254a0*/  @!UPT UIADD3 URZ, URZ, URZ, URZ ;  /* 0x0000003f3f3ff290 */ /* 0x000fe8000fffe03f */
[----:B------:R-:W-:Y:S02]  /*254b0*/  MOV R5, R25 ;  /* 0x0000001900057202 */ /* 0x000fe40000000f00 */
[----:B0-----:R-:W-:Y:S01]  /*254c0*/  MOV R14, R4 ;  /* 0x00000004000e7202 */ /* 0x001fe20000000f00 */
[----:B------:R-:W-:Y:S01]  /*254d0*/  IMAD.MOV.U32 R4, RZ, RZ, R26 ;  /* 0x000000ffff047224 */ /* 0x000fe200078e001a */
[----:B------:R-:W-:Y:S02]  /*254e0*/  MOV R15, R2 ;  /* 0x00000002000f7202 */ /* 0x000fe40000000f00 */
[----:B------:R-:W-:Y:S02]  /*254f0*/  MOV R2, R27 ;  /* 0x0000001b00027202 */ /* 0x000fe40000000f00 */
[----:B-1----:R-:W-:Y:S01]  /*25500*/  MOV R12, R24 ;  /* 0x00000018000c7202 */ /* 0x002fe20000000f00 */
[----:B------:R-:W3:Y:S04]  /*25510*/  LDL.LU.64 R26, [R1+0x3aa8] ;  /* 0x003aa800011a7983 */ /* 0x000ee80000300a00 */
[----:B------:R-:W3:Y:S04]  /*25520*/  LDL.LU.64 R24, [R1+0x3aa0] ;  /* 0x003aa00001187983 */ /* 0x000ee80000300a00 */
[----:B------:R-:W-:Y:S04]  /*25530*/  STL.64 [R1+0x3a70], R14 ;  /* 0x003a700e01007387 */ /* 0x000fe80000100a00 */
[----:B------:R0:W-:Y:S04]  /*25540*/  STL [R1+0x3a68], R12 ;  /* 0x003a680c01007387 */ /* 0x0001e80000100800 */
[----:B0-----:R-:W4:Y:S04]  /*25550*/  LDL.LU R12, [R1+0x20] ;  /* 0x00002000010c7983 */ /* 0x001f280000300800 */
[----:B------:R-:W4:Y:S04]  /*25560*/  LDL.LU R13, [R1+0x24] ;  /* 0x00002400010d7983 */ /* 0x000f280000300800 */
[----:B------:R-:W4:Y:S04]  /*25570*/  LDL.LU R14, [R1+0x28] ;  /* 0x00002800010e7983 */ /* 0x000f280000300800 */
[----:B------:R-:W4:Y:S01]  /*25580*/  LDL.LU R15, [R1+0x2c] ;  /* 0x00002c00010f7983 */ /* 0x000f220000300800 */
[----:B--2---:R-:W-:-:S02]  /*25590*/  MOV R21, R18 ;  /* 0x0000001200157202 */ /* 0x004fc40000000f00 */
[----:B------:R-:W-:Y:S01]  /*255a0*/  MOV R20, R19 ;  /* 0x0000001300147202 */ /* 0x000fe20000000f00 */
[----:B---3--:R-:W-:Y:S01]  /*255b0*/  HMMA.16816.F32.BF16 R24, R8, R18, R24 ;  /* 0x000000120818723c */ /* 0x008fe20000041818 */
[----:B------:R-:W2:Y:S04]  /*255c0*/  LDL.LU.64 R18, [R1+0x3a98] ;  /* 0x003a980001127983 */ /* 0x000ea80000300a00 */
[----:B------:R-:W3:Y:S04]  /*255d0*/  LDL.LU.64 R16, [R1+0x3a90] ;  /* 0x003a900001107983 */ /* 0x000ee80000300a00 */
[----:B------:R-:W-:Y:S04]  /*255e0*/  STL.64 [R1+0x3a60], R22 ;  /* 0x003a601601007387 */ /* 0x000fe80000100a00 */
[----:B------:R2:W-:Y:S02]  /*255f0*/  STL.64 [R1+0x3a58], R20 ;  /* 0x003a581401007387 */ /* 0x0005e40000100a00 */
[----:B--2---:R-:W-:-:S02]  /*25600*/  MOV R21, R18 ;  /* 0x0000001200157202 */ /* 0x004fc40000000f00 */
[----:B------:R-:W-:Y:S01]  /*25610*/  MOV R22, R19 ;  /* 0x0000001300167202 */ /* 0x000fe20000000f00 */
[----:B---3--:R-:W-:Y:S02]  /*25620*/  IMAD.MOV.U32 R20, RZ, RZ, R17 ;  /* 0x000000ffff147224 */ /* 0x008fe400078e0011 */
[----:B------:R-:W4:Y:S04]  /*25630*/  LDL.LU R17, [R1+0x3a88] ;  /* 0x003a880001117983 */ /* 0x000f280000300800 */
[----:B------:R-:W4:Y:S04]  /*25640*/  LDL.LU R18, [R1+0x3a84] ;  /* 0x003a840001127983 */ /* 0x000f280000300800 */
[----:B------:R-:W4:Y:S01]  /*25650*/  LDL.LU R19, [R1+0x3a80] ;  /* 0x003a800001137983 */ /* 0x000f220000300800 */
[----:B------:R-:W-:Y:S01]  /*25660*/  MOV R10, R29 ;  /* 0x0000001d000a7202 */ /* 0x000fe20000000f00 */
[----:B------:R-:W-:-:S02]  /*25670*/  IMAD.MOV.U32 R11, RZ, RZ, R28 ;  /* 0x000000ffff0b7224 */ /* 0x000fc400078e001c */
[----:B------:R-:W2:Y:S04]  /*25680*/  LDL.LU R23, [R1+0x1c] ;  /* 0x00001c0001177983 */ /* 0x000ea80000300800 */
[----:B------:R-:W3:Y:S04]  /*25690*/  LDL.LU R29, [R1+0x3a7c] ;  /* 0x003a7c00011d7983 */ /* 0x000ee80000300800 */
[----:B------:R-:W2:Y:S04]  /*256a0*/  LDL.LU R28, [R1+0x3a78] ;  /* 0x003a7800011c7983 */ /* 0x000ea80000300800 */
[----:B------:R0:W-:Y:S04]  /*256b0*/  STL.64 [R1+0x3a00], R26 ;  /* 0x003a001a01007387 */ /* 0x0001e80000100a00 */
[----:B------:R4:W-:Y:S01]  /*256c0*/  STL.64 [R1+0x39f8], R24 ;  /* 0x0039f81801007387 */ /* 0x0009e20000100a00 */
[----:B0-----:R-:W-:-:S02]  /*256d0*/  MOV R26, R7 ;  /* 0x00000007001a7202 */ /* 0x001fc40000000f00 */
[----:B------:R-:W-:-:S07]  /*256e0*/  MOV R27, R6 ;  /* 0x00000006001b7202 */ /* 0x000fce0000000f00 */
[----:B----4-:R-:W-:Y:S01]  /*256f0*/  HMMA.16816.F32.BF16 R24, R16, R26, R12 ;  /* 0x0000001a1018723c */ /* 0x010fe2000004180c */
[----:B------:R-:W2:Y:S04]  /*25700*/  LDL.LU.64 R14, [R1+0x3a70] ;  /* 0x003a7000010e7983 */ /* 0x000ea80000300a00 */
[----:B------:R-:W4:Y:S11]  /*25710*/  LDL.LU R12, [R1+0x3a68] ;  /* 0x003a6800010c7983 */ /* 0x000f360000300800 */
[----:B------:R-:W-:Y:S07]  /*25720*/  @!UPT UIADD3 URZ, URZ, URZ, URZ ;  /* 0x0000003f3f3ff290 */ /* 0x000fee000fffe03f */
[----:B------:R0:W-:Y:S01]  /*25730*/  STL.64 [R1+0x20], R24 ;  /* 0x0000201801007387 */ /* 0x0001e20000100a00 */
[----:B------:R-:W-:Y:S01]  /*25740*/  MOV R7, R26 ;  /* 0x0000001a00077202 */ /* 0x000fe20000000f00 */
[----:B------:R-:W-:Y:S01]  /*25750*/  IMAD.MOV.U32 R6, RZ, RZ, R27 ;  /* 0x000000ffff067224 */ /* 0x000fe200078e001b */
[----:B------:R-:W-:Y:S01]  /*25760*/  MOV R26, R4 ;  /* 0x00000004001a7202 */ /* 0x000fe20000000f00 */
[----:B------:R-:W-:Y:S01]  /*25770*/  IMAD.MOV.U32 R27, RZ, RZ, R2 ;  /* 0x000000ffff1b7224 */ /* 0x000fe200078e0002 */
[----:B0-----:R-:W-:-:S04]  /*25780*/  MOV R25, R5 ;  /* 0x0000000500197202 */ /* 0x001fc80000000f00 */
[----:B------:R-:W-:Y:S01]  /*25790*/  STL.64 [R1+0x3a10], R26 ;  /* 0x003a101a01007387 */ /* 0x000fe20000100a00 */
[----:B----4-:R-:W-:Y:S02]  /*257a0*/  MOV R24, R12 ;  /* 0x0000000c00187202 */ /* 0x010fe40000000f00 */
[----:B--2---:R-:W-:Y:S03]  /*257b0*/  HMMA.16816.F32.BF16 R12, R16, R14, R20 ;  /* 0x0000000e100c723c */ /* 0x004fe60000041814 */
[----:B------:R0:W-:Y:S04]  /*257c0*/  STL.64 [R1+0x3a08], R24 ;  /* 0x003a081801007387 */ /* 0x0001e80000100a00 */
[----:B0-----:R-:W2:Y:S01]  /*257d0*/  LDL R24, [R1+0x70] ;  /* 0x0000700001187983 */ /* 0x001ea20000100800 */
[----:B---3--:R-:W-:-:S03]  /*257e0*/  MOV R25, R29 ;  /* 0x0000001d00197202 */ /* 0x008fc60000000f00 */
[----:B------:R-:W3:Y:S04]  /*257f0*/  LDL.LU.64 R22, [R1+0x3a60] ;  /* 0x003a600001167983 */ /* 0x000ee80000300a00 */
[----:B------:R-:W4:Y:S09]  /*25800*/  LDL.LU.64 R20, [R1+0x3a58] ;  /* 0x003a580001147983 */ /* 0x000f320000300a00 */
[----:B------:R-:W-:Y:S01]  /*25810*/  IMAD.MOV.U32 R29, RZ, RZ, R14 ;  /* 0x000000ffff1d7224 */ /* 0x000fe200078e000e */
[----:B------:R-:W-:-:S02]  /*25820*/  MOV R2, R15 ;  /* 0x0000000f00027202 */ /* 0x000fc40000000f00 */
[----:B------:R-:W-:Y:S01]  /*25830*/  MOV R4, R12 ;  /* 0x0000000c00047202 */ /* 0x000fe20000000f00 */
[----:B------:R-:W2:Y:S01]  /*25840*/  LDL.LU.64 R14, [R1+0x3a50] ;  /* 0x003a5000010e7983 */ /* 0x000ea20000300a00 */
[----:B------:R-:W-:-:S03]  /*25850*/  MOV R5, R13 ;  /* 0x0000000d00057202 */ /* 0x000fc60000000f00 */
[----:B------:R-:W2:Y:S04]  /*25860*/  LDL.LU.64 R12, [R1+0x3a48] ;  /* 0x003a4800010c7983 */ /* 0x000ea80000300a00 */
[----:B------:R-:W-:Y:S04]  /*25870*/  STL.64 [R1+0x3a20], R6 ;  /* 0x003a200601007387 */ /* 0x000fe80000100a00 */
[----:B------:R0:W-:Y:S04]  /*25880*/  STL.64 [R1+0x3a18], R4 ;  /* 0x003a180401007387 */ /* 0x0001e80000100a00 */
[----:B0-----:R-:W3:Y:S01]  /*25890*/  LDL.LU R4, [R1+0x40] ;  /* 0x0000400001047983 */ /* 0x001ee20000300800 */
[----:B------:R-:W-:Y:S01]  /*258a0*/  IMAD.MOV.U32 R7, RZ, RZ, R3 ;  /* 0x000000ffff077224 */ /* 0x000fe200078e0003 */
[----:B--2---:R-:W-:Y:S02]  /*258b0*/  HMMA.16816.F32.BF16 R8, R16, R10, R12 ;  /* 0x0000000a1008723c */ /* 0x004fe4000004180c */
[----:B------:R-:W2:Y:S04]  /*258c0*/  LDL.LU.64 R14, [R1+0x3a40] ;  /* 0x003a4000010e7983 */ /* 0x000ea80000300a00 */
[----:B------:R-:W2:Y:S11]  /*258d0*/  LDL.LU.64 R12, [R1+0x3a38] ;  /* 0x003a3800010c7983 */ /* 0x000eb60000300a00 */
[----:B------:R-:W-:Y:S06]  /*258e0*/  @!UPT UIADD3 URZ, URZ, URZ, URZ ;  /* 0x0000003f3f3ff290 */ /* 0x000fec000fffe03f */
[----:B------:R-:W-:Y:S01]  /*258f0*/  STL.64 [R1], R8 ;  /* 0x0000000801007387 */ /* 0x000fe20000100a00 */
[----:B------:R-:W-:-:S03]  /*25900*/  MOV R3, R11 ;  /* 0x0000000b00037202 */ /* 0x000fc60000000f00 */
[----:B------:R-:W-:Y:S04]  /*25910*/  STL [R1+0x8], R10 ;  /* 0x0000080a01007387 */ /* 0x000fe80000100800 */
[----:B------:R-:W0:Y:S01]  /*25920*/  LDSM.16.MT88.4 R8, [R28+0x22c00] ;  /* 0x022c00001c08783b */ /* 0x000e220000004200 */
[----:B---3--:R-:W-:Y:S02]  /*25930*/  MOV R5, R23 ;  /* 0x0000001700057202 */ /* 0x008fe40000000f00 */
[----:B------:R-:W-:Y:S01]  /*25940*/  MOV R6, R22 ;  /* 0x0000001600067202 */ /* 0x000fe20000000f00 */
[----:B0-----:R4:W-:Y:S02]  /*25950*/  STL.64 [R1+0x39a0], R10 ;  /* 0x0039a00a01007387 */ /* 0x0019e40000100a00 */
[----:B----4-:R-:W-:-:S02]  /*25960*/  MOV R10, R21 ;  /* 0x00000015000a7202 */ /* 0x010fc40000000f00 */
[----:B------:R-:W-:Y:S02]  /*25970*/  MOV R11, R20 ;  /* 0x00000014000b7202 */ /* 0x000fe40000000f00 */
[----:B------:R-:W0:Y:S04]  /*25980*/  LDSM.16.MT88.4 R20, [R0+0x22c00] ;  /* 0x022c00000014783b */ /* 0x000e280000004200 */
[----:B------:R-:W-:Y:S04]  /*25990*/  STL.64 [R1+0x3998], R8 ;  /* 0x0039980801007387 */ /* 0x000fe80000100a00 */
[----:B0-----:R-:W-:Y:S04]  /*259a0*/  STL [R1+0x3944], R22 ;  /* 0x0039441601007387 */ /* 0x001fe80000100800 */
[----:B------:R-:W-:Y:S04]  /*259b0*/  STL [R1+0x3940], R23 ;  /* 0x0039401701007387 */ /* 0x000fe80000100800 */
[----:B------:R0:W-:Y:S04]  /*259c0*/  STL.64 [R1+0x3970], R20 ;  /* 0x0039701401007387 */ /* 0x0001e80000100a00 */
[----:B0-----:R-:W3:Y:S04]  /*259d0*/  LDL.LU R20, [R1+0x50] ;  /* 0x0000500001147983 */ /* 0x001ee80000300800 */
[----:B------:R-:W3:Y:S04]  /*259e0*/  LDL.LU R21, [R1+0x54] ;  /* 0x0000540001157983 */ /* 0x000ee80000300800 */
[----:B------:R-:W3:Y:S04]  /*259f0*/  LDL.LU R22, [R1+0x58] ;  /* 0x0000580001167983 */ /* 0x000ee80000300800 */
[----:B------:R-:W3:Y:S01]  /*25a00*/  LDL.LU R23, [R1+0x5c] ;  /* 0x00005c0001177983 */ /* 0x000ee20000300800 */
[----:B--2---:R-:W-:Y:S03]  /*25a10*/  HMMA.16816.F32.BF16 R8, R16, R10, R12 ;  /* 0x0000000a1008723c */ /* 0x004fe6000004180c */
[----:B------:R-:W2:Y:S04]  /*25a20*/  LDL.LU.64 R14, [R1+0x3a30] ;  /* 0x003a3000010e7983 */ /* 0x000ea80000300a00 */
[----:B------:R-:W2:Y:S04]  /*25a30*/  LDL.LU.64 R12, [R1+0x3a28] ;  /* 0x003a2800010c7983 */ /* 0x000ea80000300a00 */
[----:B------:R-:W4:Y:S11]  /*25a40*/  LDL.LU.64 R16, [R1+0x90] ;  /* 0x0000900001107983 */ /* 0x000f360000300a00 */
[----:B------:R-:W-:Y:S01]  /*25a50*/  @!UPT UIADD3 URZ, URZ, URZ, URZ ;  /* 0x0000003f3f3ff290 */ /* 0x000fe2000fffe03f */
[----:B------:R-:W-:Y:S04]  /*25a60*/  STL.64 [R1+0x39b0], R10 ;  /* 0x0039b00a01007387 */ /* 0x000fe80000100a00 */
[----:B------:R0:W-:Y:S04]  /*25a70*/  STL.64 [R1+0x39a8], R8 ;  /* 0x0039a80801007387 */ /* 0x0001e80000100a00 */
[----:B0-----:R-:W3:Y:S04]  /*25a80*/  LDL.LU R8, [R1+0x80] ;  /* 0x0000800001087983 */ /* 0x001ee80000300800 */
[----:B------:R-:W3:Y:S01]  /*25a90*/  LDL.LU R9, [R1+0x84] ;  /* 0x0000840001097983 */ /* 0x000ee20000300800 */
[C---:B--2---:R-:W-:Y:S03]  /*25aa0*/  HMMA.16816.F32.BF16 R24, R12.reuse, R24, R4 ;  /* 0x000000180c18723c */ /* 0x044fe60000041804 */
[----:B------:R-:W2:Y:S04]  /*25ab0*/  LDL.LU.64 R6, [R1+0x3a20] ;  /* 0x003a200001067983 */ /* 0x000ea80000300a00 */
[----:B------:R-:W4:Y:S11]  /*25ac0*/  LDL.LU.64 R4, [R1+0x3a18] ;  /* 0x003a180001047983 */ /* 0x000f360000300a00 */
[----:B------:R-:W-:Y:S05]  /*25ad0*/  @!UPT UIADD3 URZ, URZ, URZ, URZ ;  /* 0x0000003f3f3ff290 */ /* 0x000fea000fffe03f */
[----:B------:R-:W-:Y:S04]  /*25ae0*/  STL.64 [R1+0x40], R24 ;  /* 0x0000401801007387 */ /* 0x000fe80000100a00 */
[----:B------:R0:W-:Y:S04]  /*25af0*/  STL.64 [R1+0x48], R26 ;  /* 0x0000481a01007387 */ /* 0x0001e80000100a00 */
[----:B0-----:R-:W4:Y:S04]  /*25b00*/  LDL.LU.64 R26, [R1+0x3a10] ;  /* 0x003a1000011a7983 */ /* 0x001f280000300a00 */
[----:B------:R-:W4:Y:S01]  /*25b10*/  LDL.LU.64 R24, [R1+0x3a08] ;  /* 0x003a080001187983 */ /* 0x000f220000300a00 */
[----:B---3--:R-:W-:Y:S03]  /*25b20*/  HMMA.16816.F32.BF16 R20, R12, R8, R20 ;  /* 0x000000080c14723c */ /* 0x008fe60000041814 */
[----:B------:R0:W-:Y:S04]  /*25b30*/  STL.64 [R1+0x39c8], R8 ;  /* 0x0039c80801007387 */ /* 0x0001e80000100a00 */
[----:B0-----:R-:W3:Y:S04]  /*25b40*/  LDL.LU R8, [R1+0x20] ;  /* 0x0000200001087983 */ /* 0x001ee80000300800 */
[----:B------:R-:W3:Y:S01]  /*25b50*/  LDL.LU R9, [R1+0x24] ;  /* 0x0000240001097983 */ /* 0x000ee20000300800 */
[----:B--2---:R-:W-:Y:S01]  /*25b60*/  IMAD.MOV.U32 R10, RZ, RZ, R7 ;  /* 0x000000ffff0a7224 */ /* 0x004fe200078e0007 */
[----:B------:R-:W-:-:S05]  /*25b70*/  MOV R11, R6 ;  /* 0x00000006000b7202 */ /* 0x000fca0000000f00 */
[----:B------:R-:W-:Y:S01]  /*25b80*/  STL.64 [R1+0x39e8], R10 ;  /* 0x0039e80a01007387 */ /* 0x000fe20000100a00 */
[----:B----4-:R-:W-:Y:S02]  /*25b90*/  MOV R6, R16 ;  /* 0x0000001000067202 */ /* 0x010fe40000000f00 */
[----:B------:R-:W-:Y:S01]  /*25ba0*/  MOV R7, R17 ;  /* 0x0000001100077202 */ /* 0x000fe20000000f00 */
[----:B------:R-:W-:Y:S01]  /*25bb0*/  HMMA.16816.F32.BF16 R24, R12, R16, R24 ;  /* 0x000000100c18723c */ /* 0x000fe20000041818 */
[----:B---3--:R0:W-:Y:S11]  /*25bc0*/  STL.64 [R1+0x39e0], R8 ;  /* 0x0039e00801007387 */ /* 0x0081f60000100a00 */
[----:B------:R-:W-:Y:S11]  /*25bd0*/  @!UPT UIADD3 URZ, URZ, URZ, URZ ;  /* 0x0000003f3f3ff290 */ /* 0x000ff6000fffe03f */
[----:B------:R-:W-:Y:S01]  /*25be0*/  @!UPT UIADD3 URZ, URZ, URZ, URZ ;  /* 0x0000003f3f3ff290 */ /* 0x000fe2000fffe03f */
[----:B------:R-:W-:Y:S01]  /*25bf0*/  MOV R17, R26 ;  /* 0x0000001a00117202 */ /* 0x000fe20000000f00 */
[----:B------:R-:W-:Y:S01]  /*25c00*/  IMAD.MOV.U32 R19, RZ, RZ, R24 ;  /* 0x000000ffff137224 */ /* 0x000fe200078e0018 */
[----:B------:R-:W-:Y:S01]  /*25c10*/  MOV R16, R27 ;  /* 0x0000001b00107202 */ /* 0x000fe20000000f00 */
[----:B0-----:R-:W2:Y:S04]  /*25c20*/  LDL.LU.64 R8, [R1+0xe0] ;  /* 0x0000e00001087983 */ /* 0x001ea80000300a00 */
[----:B------:R-:W-:Y:S01]  /*25c30*/  STL.64 [R1+0x3990], R22 ;  /* 0x0039901601007387 */ /* 0x000fe20000100a00 */
[----:B------:R-:W-:-:S03]  /*25c40*/  MOV R18, R25 ;  /* 0x0000001900127202 */ /* 0x000fc60000000f00 */
[----:B------:R0:W-:Y:S04]  /*25c50*/  STL.64 [R1+0x3988], R20 ;  /* 0x0039881401007387 */ /* 0x0001e80000100a00 */
[----:B0-----:R-:W3:Y:S04]  /*25c60*/  LDL.LU.64 R20, [R1+0x70] ;  /* 0x0000700001147983 */ /* 0x001ee80000300a00 */
[----:B------:R-:W4:Y:S04]  /*25c70*/  LDL.LU.64 R22, [R1+0x78] ;  /* 0x0000780001167983 */ /* 0x000f280000300a00 */
[----:B------:R-:W3:Y:S04]  /*25c80*/  LDL.LU.64 R26, [R1+0x3a00] ;  /* 0x003a0000011a7983 */ /* 0x000ee80000300a00 */
[----:B------:R-:W3:Y:S04]  /*25c90*/  LDL.LU.64 R24, [R1+0x39f8] ;  /* 0x0039f80001187983 */ /* 0x000ee80000300a00 */
[----:B------:R0:W-:Y:S04]  /*25ca0*/  STL.64 [R1+0x39c0], R18 ;  /* 0x0039c01201007387 */ /* 0x0001e80000100a00 */
[----:B------:R1:W-:Y:S01]  /*25cb0*/  STL.64 [R1+0x39b8], R16 ;  /* 0x0039b81001007387 */ /* 0x0003e20000100a00 */
[----:B0-----:R-:W-:-:S02]  /*25cc0*/  MOV R18, R29 ;  /* 0x0000001d00127202 */ /* 0x001fc40000000f00 */
[----:B------:R-:W-:Y:S01]  /*25cd0*/  MOV R19, R2 ;  /* 0x0000000200137202 */ /* 0x000fe20000000f00 */
[----:B-1----:R-:W-:Y:S01]  /*25ce0*/  IMAD.MOV.U32 R16, RZ, RZ, R4 ;  /* 0x000000ffff107224 */ /* 0x002fe200078e0004 */
[----:B------:R-:W-:Y:S01]  /*25cf0*/  MOV R17, R5 ;  /* 0x0000000500117202 */ /* 0x000fe20000000f00 */
[----:B------:R-:W4:Y:S04]  /*25d00*/  LDL.LU R4, [R1+0x39f4] ;  /* 0x0039f40001047983 */ /* 0x000f280000300800 */
[----:B------:R-:W4:Y:S04]  /*25d10*/  LDL.LU R5, [R1+0x39f0] ;  /* 0x0039f00001057983 */ /* 0x000f280000300800 */
[----:B------:R-:W4:Y:S01]  /*25d20*/  LDL.LU.64 R10, [R1+0x39e8] ;  /* 0x0039e800010a7983 */ /* 0x000f220000300a00 */
[----:B--2---:R-:W-:Y:S01]  /*25d30*/  IMAD.MOV.U32 R29, RZ, RZ, R8 ;  /* 0x000000ffff1d7224 */ /* 0x004fe200078e0008 */
[----:B------:R-:W-:Y:S01]  /*25d40*/  MOV R2, R9 ;  /* 0x0000000900027202 */ /* 0x000fe20000000f00 */
[----:B---3--:R-:W-:Y:S01]  /*25d50*/  HMMA.16816.F32.BF16 R24, R12, R8, R24 ;  /* 0x000000080c18723c */ /* 0x008fe20000041818 */
[----:B------:R-:W4:Y:S06]  /*25d60*/  LDL.LU.64 R8, [R1+0x39e0] ;  /* 0x0039e00001087983 */ /* 0x000f2c0000300a00 */
[----:B------:R-:W-:-:S02]  /*25d70*/  MOV R12, R6 ;  /* 0x00000006000c7202 */ /* 0x000fc40000000f00 */
[----:B------:R-:W4:Y:S01]  /*25d80*/  LDL.LU R6, [R1+0x39d8] ;  /* 0x0039d80001067983 */ /* 0x000f220000300800 */
[----:B------:R-:W-:-:S03]  /*25d90*/  MOV R13, R7 ;  /* 0x00000007000d7202 */ /* 0x000fc60000000f00 */
[----:B------:R-:W4:Y:S10]  /*25da0*/  LDL.LU R7, [R1+0x39d4] ;  /* 0x0039d40001077983 */ /* 0x000f340000300800 */
[----:B------:R0:W-:Y:S04]  /*25db0*/  STL.64 [R1+0x3960], R26 ;  /* 0x0039601a01007387 */ /* 0x0001e80000100a00 */
[----:B------:R1:W-:Y:S01]  /*25dc0*/  STL.64 [R1+0x3958], R24 ;  /* 0x0039581801007387 */ /* 0x0003e20000100a00 */
[----:B0-----:R-:W-:-:S03]  /*25dd0*/  IMAD.MOV.U32 R27, RZ, RZ, R3 ;  /* 0x000000ffff1b7224 */ /* 0x001fc600078e0003 */
[----:B-1----:R-:W2:Y:S04]  /*25de0*/  LDL.LU R24, [R1] ;  /* 0x0000000001187983 */ /* 0x002ea80000300800 */
[----:B------:R-:W2:Y:S04]  /*25df0*/  LDL.LU R25, [R1+0x4] ;  /* 0x0000040001197983 */ /* 0x000ea80000300800 */
[----:B------:R-:W2:Y:S04]  /*25e00*/  LDL.LU R26, [R1+0x8] ;  /* 0x00000800011a7983 */ /* 0x000ea80000300800 */
[----:B------:R-:W3:Y:S01]  /*25e10*/  LDL.LU R3, [R1+0x39d0] ;  /* 0x0039d00001037983 */ /* 0x000ee20000300800 */
[C---:B----4-:R-:W-:Y:S11]  /*25e20*/  HMMA.16816.F32.BF16 R8, R4.reuse, R20, R8 ;  /* 0x000000140408723c */ /* 0x050ff60000041808 */
[----:B------:R-:W-:Y:S11]  /*25e30*/  @!UPT UIADD3 URZ, URZ, URZ, URZ ;  /* 0x0000003f3f3ff290 */ /* 0x000ff6000fffe03f */
[----:B------:R-:W-:Y:S01]  /*25e40*/  @!UPT UIADD3 URZ, URZ, URZ, URZ ;  /* 0x0000003f3f3ff290 */ /* 0x000fe2000fffe03f */
[----:B------:R0:W-:Y:S04]  /*25e50*/  STL.64 [R1+0x20], R8 ;  /* 0x0000200801007387 */ /* 0x0001e80000100a00 */
[----:B------:R1:W-:Y:S04]  /*25e60*/  STL.64 [R1+0x28], R10 ;  /* 0x0000280a01007387 */ /* 0x0003e80000100a00 */
[----:B0-----:R-:W1:Y:S01]  /*25e70*/  LDL.LU.64 R8, [R1+0x39c8] ;  /* 0x0039c80001087983 */ /* 0x001e620000300a00 */
[C---:B--2---:R-:W-:Y:S03]  /*25e80*/  HMMA.16816.F32.BF16 R24, R4.reuse, R12, R24 ;  /* 0x0000000c0418723c */ /* 0x044fe60000041818 */
[----:B------:R-:W0:Y:S05]  /*25e90*/  LDSM.16.MT88.4 R12, [R28+0x23000] ;  /* 0x023000001c0c783b */ /* 0x000e2a0000004200 */
[----:B-1----:R-:W-:Y:S01]  /*25ea0*/  HMMA.16816.F32.BF16 R8, R4, R8, R16 ;  /* 0x000000080408723c */ /* 0x002fe20000041810 */
[----:B------:R-:W2:Y:S04]  /*25eb0*/  LDL.LU.64 R18, [R1+0x39c0] ;  /* 0x0039c00001127983 */ /* 0x000ea80000300a00 */
[----:B------:R-:W4:Y:S11]  /*25ec0*/  LDL.LU.64 R16, [R1+0x39b8] ;  /* 0x0039b80001107983 */ /* 0x000f360000300a00 */
[----:B------:R-:W-:Y:S07]  /*25ed0*/  @!UPT UIADD3 URZ, URZ, URZ, URZ ;  /* 0x0000003f3f3ff290 */ /* 0x000fee000fffe03f */
[----:B------:R-:W-:Y:S04]  /*25ee0*/  STL.64 [R1+0x10], R8 ;  /* 0x0000100801007387 */ /* 0x000fe80000100a00 */
[----:B------:R1:W-:Y:S04]  /*25ef0*/  STL.64 [R1+0x18], R10 ;  /* 0x0000180a01007387 */ /* 0x0003e80000100a00 */
[----:B-1----:R-:W4:Y:S04]  /*25f00*/  LDL.LU.64 R10, [R1+0x39b0] ;  /* 0x0039b000010a7983 */ /* 0x002f280000300a00 */
[----:B------:R-:W4:Y:S04]  /*25f10*/  LDL.LU.64 R8, [R1+0x39a8] ;  /* 0x0039a80001087983 */ /* 0x000f280000300a00 */
[----:B------:R-:W-:Y:S04]  /*25f20*/  STL [R1+0x3908], R28 ;  /* 0x0039081c01007387 */ /* 0x000fe80000100800 */
[----:B------:R-:W-:Y:S04]  /*25f30*/  STL.64 [R1], R24 ;  /* 0x0000001801007387 */ /* 0x000fe80000100a00 */
[----:B------:R-:W-:Y:S04]  /*25f40*/  STL.64 [R1+0x8], R26 ;  /* 0x0000081a01007387 */ /* 0x000fe80000100a00 */
[----:B---3--:R-:W1:Y:S04]  /*25f50*/  LDSM.16.M88.4 R24, [R3+0x180] ;  /* 0x000180000318783b */ /* 0x008e680000000200 */
[----:B0-----:R0:W-:Y:S04]  /*25f60*/  STL [R1+0x3904], R12 ;  /* 0x0039040c01007387 */ /* 0x0011e80000100800 */
[----:B------:R3:W-:Y:S04]  /*25f70*/  STL [R1+0x3900], R13 ;  /* 0x0039000d01007387 */ /* 0x0007e80000100800 */
[----:B------:R3:W-:Y:S04]  /*25f80*/  STL [R1+0x38fc], R14 ;  /* 0x0038fc0e01007387 */ /* 0x0007e80000100800 */
[----:B------:R3:W-:Y:S04]  /*25f90*/  STL [R1+0x38f8], R15 ;  /* 0x0038f80f01007387 */ /* 0x0007e80000100800 */
[----:B0-----:R-:W4:Y:S04]  /*25fa0*/  LDL.LU R12, [R1+0x40] ;  /* 0x00004000010c7983 */ /* 0x001f280000300800 */
[----:B---3--:R-:W3:Y:S04]  /*25fb0*/  LDL.LU R13, [R1+0x44] ;  /* 0x00004400010d7983 */ /* 0x008ee80000300800 */
[----:B------:R-:W3:Y:S04]  /*25fc0*/  LDL.LU R14, [R1+0x48] ;  /* 0x00004800010e7983 */ /* 0x000ee80000300800 */
[----:B------:R-:W3:Y:S04]  /*25fd0*/  LDL.LU R15, [R1+0x4c] ;  /* 0x00004c00010f7983 */ /* 0x000ee80000300800 */
[----:B-1----:R-:W-:Y:S04]  /*25fe0*/  STL.64 [R1+0xa0], R24 ;  /* 0x0000a01801007387 */ /* 0x002fe80000100a00 */
[----:B------:R-:W-:Y:S04]  /*25ff0*/  STL.64 [R1+0xa8], R26 ;  /* 0x0000a81a01007387 */ /* 0x000fe80000100a00 */
[----:B------:R-:W0:Y:S04]  /*26000*/  LDSM.16.M88.4 R24, [R3+0x8180] ;  /* 0x008180000318783b */ /* 0x000e280000000200 */
[----:B0-----:R-:W-:Y:S04]  /*26010*/  STL.64 [R1+0xb0], R24 ;  /* 0x0000b01801007387 */ /* 0x001fe80000100a00 */
[----:B------:R-:W-:Y:S04]  /*26020*/  STL.64 [R1+0xb8], R26 ;  /* 0x0000b81a01007387 */ /* 0x000fe80000100a00 */
[----:B------:R-:W0:Y:S04]  /*26030*/  LDSM.16.M88.4 R24, [R3+0x10180] ;  /* 0x010180000318783b */ /* 0x000e280000000200 */
[----:B0-----:R2:W-:Y:S04]  /*26040*/  STL.64 [R1+0xc0], R24 ;  /* 0x0000c01801007387 */ /* 0x0015e80000100a00 */
[----:B------:R4:W-:Y:S01]  /*26050*/  STL.64 [R1+0xc8], R26 ;  /* 0x0000c81a01007387 */ /* 0x0009e20000100a00 */
[----:B--2---:R-:W-:-:S02]  /*26060*/  MOV R24, R19 ;  /* 0x0000001300187202 */ /* 0x004fc40000000f00 */
[----:B------:R-:W-:Y:S02]  /*26070*/  MOV R25, R18 ;  /* 0x0000001200197202 */ /* 0x000fe40000000f00 */
[----:B----4-:R-:W-:Y:S01]  /*26080*/  MOV R26, R17 ;  /* 0x00000011001a7202 */ /* 0x010fe20000000f00 */
[----:B------:R-:W-:Y:S02]  /*26090*/  IMAD.MOV.U32 R27, RZ, RZ, R16 ;  /* 0x000000ffff1b7224 */ /* 0x000fe400078e0010 */
[----:B------:R-:W0:Y:S04]  /*260a0*/  LDSM.16.M88.4 R16, [R3+0x18180] ;  /* 0x018180000310783b */ /* 0x000e280000000200 */
[----:B------:R1:W-:Y:S04]  /*260b0*/  STL.64 [R1+0x3980], R26 ;  /* 0x0039801a01007387 */ /* 0x0003e80000100a00 */
[----:B------:R-:W-:Y:S04]  /*260c0*/  STL.64 [R1+0x3978], R24 ;  /* 0x0039781801007387 */ /* 0x000fe80000100a00 */
[----:B-1----:R-:W2:Y:S04]  /*260d0*/  LDL.LU.64 R26, [R1+0x88] ;  /* 0x00008800011a7983 */ /* 0x002ea80000300a00 */
[----:B------:R-:W-:Y:S04]  /*260e0*/  STL [R1+0x3720], R3 ;  /* 0x0037200301007387 */ /* 0x000fe80000100800 */
[----:B0-----:R-:W-:Y:S04]  /*260f0*/  STL.64 [R1+0xf0], R16 ;  /* 0x0000f01001007387 */ /* 0x001fe80000100a00 */
[----:B------:R-:W-:Y:S04]  /*26100*/  STL.64 [R1+0xf8], R18 ;  /* 0x0000f81201007387 */ /* 0x000fe80000100a00 */
[----:B------:R-:W0:Y:S04]  /*26110*/  LDSM.16.MT88.4 R16, [R0+0x23000] ;  /* 0x023000000010783b */ /* 0x000e280000004200 */
[----:B0-----:R0:W-:Y:S04]  /*26120*/  STL [R1+0x3914], R16 ;  /* 0x0039141001007387 */ /* 0x0011e80000100800 */
[----:B------:R1:W-:Y:S01]  /*26130*/  STL [R1+0x3910], R17 ;  /* 0x0039101101007387 */ /* 0x0003e20000100800 */
[----:B0-----:R-:W-:-:S02]  /*26140*/  MOV R16, R29 ;  /* 0x0000001d00107202 */ /* 0x001fc40000000f00 */
[----:B-1----:R-:W-:Y:S01]  /*26150*/  MOV R17, R2 ;  /* 0x0000000200117202 */ /* 0x002fe20000000f00 */
[----:B------:R-:W-:Y:S04]  /*26160*/  STL [R1+0x390c], R0 ;  /* 0x00390c0001007387 */ /* 0x000fe80000100800 */
[----:B------:R-:W-:Y:S04]  /*26170*/  STL [R1+0x38a4], R18 ;  /* 0x0038a41201007387 */ /* 0x000fe80000100800 */
[----:B------:R0:W-:Y:S02]  /*26180*/  STL [R1+0x38a0], R19 ;  /* 0x0038a01301007387 */ /* 0x0001e40000100800 */
[----:B0-----:R-:W-:Y:S02]  /*26190*/  HMMA.16816.F32.BF16 R16, R4, R16, R8 ;  /* 0x000000100410723c */ /* 0x001fe40000041808 */
[----:B------:R-:W3:Y:S04]  /*261a0*/  LDL.LU.64 R10, [R1+0x39a0] ;  /* 0x0039a000010a7983 */ /* 0x000ee80000300a00 */
[----:B------:R-:W3:Y:S11]  /*261b0*/  LDL.LU.64 R8, [R1+0x3998] ;  /* 0x0039980001087983 */ /* 0x000ef60000300a00 */
[----:B------:R-:W-:Y:S07]  /*261c0*/  @!UPT UIADD3 URZ, URZ, URZ, URZ ;  /* 0x0000003f3f3ff290 */ /* 0x000fee000fffe03f */
[----:B------:R-:W-:Y:S01]  /*261d0*/  IMAD.MOV.U32 R6, RZ, RZ, R17 ;  /* 0x000000ffff067224 */ /* 0x000fe200078e0011 */
[----:B------:R-:W-:Y:S02]  /*261e0*/  MOV R7, R16 ;  /* 0x0000001000077202 */ /* 0x000fe40000000f00 */
[----:B------:R-:W-:Y:S02]  /*261f0*/  MOV R5, R18 ;  /* 0x0000001200057202 */ /* 0x000fe40000000f00 */
[----:B------:R-:W-:Y:S01]  /*26200*/  MOV R4, R19 ;  /* 0x0000001300047202 */ /* 0x000fe20000000f00 */
[----:B------:R-:W-:Y:S01]  /*26210*/  STL [R1+0x391c], R6 ;  /* 0x00391c0601007387 */ /* 0x000fe20000100800 */
[----:B------:R-:W-:Y:S01]  /*26220*/  MOV R18, R22 ;  /* 0x0000001600127202 */ /* 0x000fe20000000f00 */
[----:B------:R-:W-:Y:S02]  /*26230*/  IMAD.MOV.U32 R19, RZ, RZ, R23 ;  /* 0x000000ffff137224 */ /* 0x000fe400078e0017 */
[----:B------:R0:W-:Y:S04]  /*26240*/  STL [R1+0x3918], R7 ;  /* 0x0039180701007387 */ /* 0x0001e80000100800 */
[----:B------:R-:W-:Y:S04]  /*26250*/  STL.64 [R1+0x3968], R4 ;  /* 0x0039680401007387 */ /* 0x000fe80000100a00 */
[----:B0-----:R-:W4:Y:S01]  /*26260*/  LDL.LU.64 R6, [R1+0x98] ;  /* 0x0000980001067983 */ /* 0x001f220000300a00 */
[C---:B---3--:R-:W-:Y:S03]  /*26270*/  HMMA.16816.F32.BF16 R12, R8.reuse, R22, R12 ;  /* 0x00000016080c723c */ /* 0x048fe6000004180c */
[----:B------:R-:W3:Y:S04]  /*26280*/  LDL.LU.64 R22, [R1+0x3990] ;  /* 0x0039900001167983 */ /* 0x000ee80000300a00 */
[----:B------:R-:W3:Y:S11]  /*26290*/  LDL.LU.64 R20, [R1+0x3988] ;  /* 0x0039880001147983 */ /* 0x000ef60000300a00 */
[----:B------:R-:W-:Y:S05]  /*262a0*/  @!UPT UIADD3 URZ, URZ, URZ, URZ ;  /* 0x0000003f3f3ff290 */ /* 0x000fea000fffe03f */
[----:B------:R0:W-:Y:S01]  /*262b0*/  STL [R1+0x40], R12 ;  /* 0x0000400c01007387 */ /* 0x0001e20000100800 */
[----:B------:R-:W-:Y:S02]  /*262c0*/  MOV R3, R14 ;  /* 0x0000000e00037202 */ /* 0x000fe40000000f00 */
[----:B------:R-:W-:Y:S01]  /*262d0*/  MOV R2, R15 ;  /* 0x0000000f00027202 */ /* 0x000fe20000000f00 */
[----:B--2---:R-:W-:Y:S01]  /*262e0*/  IMAD.MOV.U32 R15, RZ, RZ, R26 ;  /* 0x000000ffff0f7224 */ /* 0x004fe200078e001a */
[----:B------:R-:W-:Y:S01]  /*262f0*/  MOV R14, R27 ;  /* 0x0000001b000e7202 */ /* 0x000fe20000000f00 */
[C---:B---3--:R-:W-:Y:S01]  /*26300*/  HMMA.16816.F32.BF16 R20, R8.reuse, R26, R20 ;  /* 0x0000001a0814723c */ /* 0x048fe20000041814 */
[----:B------:R-:W2:Y:S04]  /*26310*/  LDL.LU.64 R26, [R1+0x3980] ;  /* 0x00398000011a7983 */ /* 0x000ea80000300a00 */
[----:B------:R-:W2:Y:S11]  /*26320*/  LDL.LU.64 R24, [R1+0x3978] ;  /* 0x0039780001187983 */ /* 0x000eb60000300a00 */
[----:B------:R-:W-:Y:S08]  /*26330*/  @!UPT UIADD3 URZ, URZ, URZ, URZ ;  /* 0x0000003f3f3ff290 */ /* 0x000ff0000fffe03f */
[----:B------:R-:W-:Y:S02]  /*26340*/  MOV R0, R20 ;  /* 0x0000001400007202 */ /* 0x000fe40000000f00 */
[----:B------:R-:W-:Y:S02]  /*26350*/  MOV R28, R21 ;  /* 0x00000015001c7202 */ /* 0x000fe40000000f00 */
[----:B------:R-:W3:Y:S01]  /*26360*/  LDL.LU.64 R20, [R1+0x3970] ;  /* 0x0039700001147983 */ /* 0x000ee20000300a00 */
[----:B------:R-:W-:Y:S01]  /*26370*/  MOV R29, R13 ;  /* 0x0000000d001d7202 */ /* 0x000fe20000000f00 */
[----:B0-----:R-:W-:Y:S01]  /*26380*/  IMAD.MOV.U32 R12, RZ, RZ, R22 ;  /* 0x000000ffff0c7224 */ /* 0x001fe200078e0016 */
[----:B------:R-:W-:Y:S01]  /*26390*/  MOV R13, R23 ;  /* 0x00000017000d7202 */ /* 0x000fe20000000f00 */
[----:B------:R-:W3:Y:S01]  /*263a0*/  LDL.LU.64 R4, [R1+0x3968] ;  /* 0x0039680001047983 */ /* 0x000ee20000300a00 */
[----:B----4-:R-:W-:Y:S02]  /*263b0*/  MOV R22, R6 ;  /* 0x0000000600167202 */ /* 0x010fe40000000f00 */
[----:B------:R-:W-:Y:S01]  /*263c0*/  MOV R23, R7 ;  /* 0x0000000700177202 */ /* 0x000fe20000000f00 */
        /* <DEDUP_REMOVED lines=9> */
[----:B------:R0:W-:Y:S04]  /*26460*/  STL.64 [R1+0x3950], R22 ;  /* 0x0039501601007387 */ /* 0x0001e80000100a00 */
[----:B---3--:R-:W-:Y:S04]  /*26470*/  STL.64 [R1+0x3948], R20 ;  /* 0x0039481401007387 */ /* 0x008fe80000100a00 */
[----:B0-----:R-:W2:Y:S04]  /*26480*/  LDL.LU.64 R22, [R1+0xe8] ;  /* 0x0000e80001167983 */ /* 0x001ea80000300a00 */
[----:B------:R-:W-:Y:S04]  /*26490*/  STL.64 [R1+0x3930], R16 ;  /* 0x0039301001007387 */ /* 0x000fe80000100a00 */
[----:B------:R0:W-:Y:S04]  /*264a0*/  STL.64 [R1+0x3928], R6 ;  /* 0x0039280601007387 */ /* 0x0001e80000100a00 */
[----:B------:R1:W-:Y:S01]  /*264b0*/  STL.64 [R1+0x3920], R4 ;  /* 0x0039200401007387 */ /* 0x0003e20000100a00 */
[----:B0-----:R-:W-:Y:S01]  /*264c0*/  IMAD.MOV.U32 R6, RZ, RZ, R15 ;  /* 0x000000ffff067224 */ /* 0x001fe200078e000f */
[----:B------:R-:W-:-:S05]  /*264d0*/  MOV R7, R14 ;  /* 0x0000000e00077202 */ /* 0x000fca0000000f00 */
[----:B------:R0:W-:Y:S04]  /*264e0*/  STL.64 [R1+0x3938], R6 ;  /* 0x0039380601007387 */ /* 0x0001e80000100a00 */
[----:B-1----:R-:W3:Y:S04]  /*264f0*/  LDL.LU R4, [R1+0x20] ;  /* 0x0000200001047983 */ /* 0x002ee80000300800 */
[----:B------:R-:W3:Y:S04]  /*26500*/  LDL.LU R5, [R1+0x24] ;  /* 0x0000240001057983 */ /* 0x000ee80000300800 */
[----:B0-----:R-:W3:Y:S04]  /*26510*/  LDL.LU R6, [R1+0x28] ;  /* 0x0000280001067983 */ /* 0x001ee80000300800 */
[----:B------:R-:W3:Y:S01]  /*26520*/  LDL.LU R7, [R1+0x2c] ;  /* 0x00002c0001077983 */ /* 0x000ee20000300800 */
[----:B--2---:R-:W-:Y:S01]  /*26530*/  HMMA.16816.F32.BF16 R24, R8, R22, R24 ;  /* 0x000000160818723c */ /* 0x004fe20000041818 */
[----:B------:R-:W-:-:S02]  /*26540*/  MOV R14, R22 ;  /* 0x00000016000e7202 */ /* 0x000fc40000000f00 */
[----:B------:R-:W-:Y:S02]  /*26550*/  MOV R15, R23 ;  /* 0x00000017000f7202 */ /* 0x000fe40000000f00 */
[----:B------:R-:W2:Y:S04]  /*26560*/  LDL.LU.64 R22, [R1+0x3950] ;  /* 0x0039500001167983 */ /* 0x000ea80000300a00 */
[----:B------:R-:W3:Y:S01]  /*26570*/  LDL.LU.64 R20, [R1+0x3948] ;  /* 0x0039480001147983 */ /* 0x000ee20000300a00 */
[----:B--2---:R-:W-:Y:S01]  /*26580*/  IMAD.MOV.U32 R10, RZ, RZ, R22 ;  /* 0x000000ffff0a7224 */ /* 0x004fe200078e0016 */
[----:B------:R-:W-:Y:S02]  /*26590*/  MOV R11, R23 ;  /* 0x00000017000b7202 */ /* 0x000fe40000000f00 */
[----:B------:R-:W3:Y:S04]  /*265a0*/  LDL.LU R22, [R1+0x3944] ;  /* 0x0039440001167983 */ /* 0x000ee80000300800 */
[----:B------:R-:W3:Y:S06]  /*265b0*/  LDL.LU R23, [R1+0x3940] ;  /* 0x0039400001177983 */ /* 0x000eec0000300800 */
[----:B------:R0:W-:Y:S04]  /*265c0*/  STL [R1+0x38c4], R24 ;  /* 0x0038c41801007387 */ /* 0x0001e80000100800 */
[----:B------:R1:W-:Y:S04]  /*265d0*/  STL [R1+0x38c0], R25 ;  /* 0x0038c01901007387 */ /* 0x0003e80000100800 */
[----:B------:R2:W-:Y:S04]  /*265e0*/  STL [R1+0x38bc], R26 ;  /* 0x0038bc1a01007387 */ /* 0x0005e80000100800 */
[----:B------:R4:W-:Y:S04]  /*265f0*/  STL [R1+0x38b8], R27 ;  /* 0x0038b81b01007387 */ /* 0x0009e80000100800 */
[----:B0-----:R-:W3:Y:S04]  /*26600*/  LDL.LU R24, [R1+0x10] ;  /* 0x0000100001187983 */ /* 0x001ee80000300800 */
[----:B-1----:R-:W3:Y:S04]  /*26610*/  LDL.LU R25, [R1+0x14] ;  /* 0x0000140001197983 */ /* 0x002ee80000300800 */
[----:B--2---:R-:W2:Y:S04]  /*26620*/  LDL.LU R26, [R1+0x18] ;  /* 0x00001800011a7983 */ /* 0x004ea80000300800 */
[----:B----4-:R-:W2:Y:S01]  /*26630*/  LDL.LU R27, [R1+0x1c] ;  /* 0x00001c00011b7983 */ /* 0x010ea20000300800 */
[C---:B---3--:R-:W-:Y:S03]  /*26640*/  HMMA.16816.F32.BF16 R16, R20.reuse, R18, R4 ;  /* 0x000000121410723c */ /* 0x048fe60000041804 */
[----:B------:R-:W2:Y:S11]  /*26650*/  LDL.LU.64 R6, [R1+0x3938] ;  /* 0x0039380001067983 */ /* 0x000eb60000300a00 */
[----:B------:R-:W-:Y:S09]  /*26660*/  @!UPT UIADD3 URZ, URZ, URZ, URZ ;  /* 0x0000003f3f3ff290 */ /* 0x000ff2000fffe03f */
[----:B------:R0:W-:Y:S04]  /*26670*/  STL.64 [R1+0x20], R16 ;  /* 0x0000201001007387 */ /* 0x0001e80000100a00 */
[----:B------:R-:W-:Y:S04]  /*26680*/  STL.64 [R1+0x28], R18 ;  /* 0x0000281201007387 */ /* 0x000fe80000100a00 */
[----:B0-----:R-:W3:Y:S01]  /*26690*/  LDL.LU.64 R16, [R1+0x3930] ;  /* 0x0039300001107983 */ /* 0x001ee20000300a00 */
[----:B--2---:R-:W-:Y:S11]  /*266a0*/  HMMA.16816.F32.BF16 R4, R20, R6, R24 ;  /* 0x000000061404723c */ /* 0x004ff60000041818 */
[----:B------:R-:W-:Y:S11]  /*266b0*/  @!UPT UIADD3 URZ, URZ, URZ, URZ ;  /* 0x0000003f3f3ff290 */ /* 0x000ff6000fffe03f */
[----:B------:R-:W-:Y:S02]  /*266c0*/  @!UPT UIADD3 URZ, URZ, URZ, URZ ;  /* 0x0000003f3f3ff290 */ /* 0x000fe4000fffe03f */
[----:B------:R-:W-:Y:S01]  /*266d0*/  IMAD.MOV.U32 R26, RZ, RZ, R6 ;  /* 0x000000ffff1a7224 */ /* 0x000fe200078e0006 */
[----:B------:R-:W-:Y:S02]  /*266e0*/  MOV R27, R7 ;  /* 0x00000007001b7202 */ /* 0x000fe40000000f00 */
[----:B------:R-:W-:Y:S01]  /*266f0*/  MOV R24, R4 ;  /* 0x0000000400187202 */ /* 0x000fe20000000f00 */
[----:B------:R-:W2:Y:S01]  /*26700*/  LDL.LU.64 R6, [R1+0x3928] ;  /* 0x0039280001067983 */ /* 0x000ea20000300a00 */
[----:B------:R-:W-:-:S03]  /*26710*/  MOV R25, R5 ;  /* 0x0000000500197202 */ /* 0x000fc60000000f00 */
[----:B------:R-:W4:Y:S04]  /*26720*/  LDL.LU.64 R4, [R1+0x3920] ;  /* 0x0039200001047983 */ /* 0x000f280000300a00 */
[----:B------:R-:W-:Y:S04]  /*26730*/  STL.64 [R1+0x38d0], R26 ;  /* 0x0038d01a01007387 */ /* 0x000fe80000100a00 */
[----:B------:R0:W-:Y:S04]  /*26740*/  STL.64 [R1+0x38c8], R24 ;  /* 0x0038c81801007387 */ /* 0x0001e80000100a00 */
[----:B0-----:R-:W2:Y:S04]  /*26750*/  LDL.LU R24, [R1] ;  /* 0x0000000001187983 */ /* 0x001ea80000300800 */
[----:B------:R-:W2:Y:S04]  /*26760*/  LDL.LU R25, [R1+0x4] ;  /* 0x0000040001197983 */ /* 0x000ea80000300800 */
[----:B------:R-:W2:Y:S04]  /*26770*/  LDL.LU R26, [R1+0x8] ;  /* 0x00000800011a7983 */ /* 0x000ea80000300800 */
[----:B------:R-:W2:Y:S02]  /*26780*/  LDL.LU R27, [R1+0xc] ;  /* 0x00000c00011b7983 */ /* 0x000ea40000300800 */
[----:B--2---:R-:W-:Y:S07]  /*26790*/  HMMA.16816.F32.BF16 R8, R20, R10, R24 ;  /* 0x0000000a1408723c */ /* 0x004fee0000041818 */
[----:B------:R-:W-:Y:S01]  /*267a0*/  IMAD.MOV.U32 R24, RZ, RZ, R6 ;  /* 0x000000ffff187224 */ /* 0x000fe200078e0006 */
[----:B---3--:R-:W-:-:S02]  /*267b0*/  MOV R26, R16 ;  /* 0x00000010001a7202 */ /* 0x008fc40000000f00 */
[----:B------:R-:W-:Y:S02]  /*267c0*/  MOV R27, R17 ;  /* 0x00000011001b7202 */ /* 0x000fe40000000f00 */
[----:B------:R-:W-:-:S11]  /*267d0*/  MOV R25, R7 ;  /* 0x0000000700197202 */ /* 0x000fd60000000f00 */
[----:B------:R-:W-:Y:S04]  /*267e0*/  STL.64 [R1+0x8], R10 ;  /* 0x0000080a01007387 */ /* 0x000fe80000100a00 */
[----:B------:R-:W2:Y:S04]  /*267f0*/  LDL.LU R6, [R1+0x391c] ;  /* 0x00391c0001067983 */ /* 0x000ea80000300800 */
[----:B------:R-:W3:Y:S04]  /*26800*/  LDL.LU R7, [R1+0x3918] ;  /* 0x0039180001077983 */ /* 0x000ee80000300800 */
[----:B------:R-:W2:Y:S04]  /*26810*/  LDL.LU R16, [R1+0x3914] ;  /* 0x0039140001107983 */ /* 0x000ea80000300800 */
[----:B------:R-:W2:Y:S04]  /*26820*/  LDL.LU R17, [R1+0x3910] ;  /* 0x0039100001117983 */ /* 0x000ea80000300800 */
[----:B------:R-:W-:Y:S04]  /*26830*/  STL.64 [R1+0x38e0], R26 ;  /* 0x0038e01a01007387 */ /* 0x000fe80000100a00 */
[----:B------:R0:W-:Y:S02]  /*26840*/  STL.64 [R1+0x38d8], R24 ;  /* 0x0038d81801007387 */ /* 0x0001e40000100a00 */
[----:B0-----:R-:W-:Y:S01]  /*26850*/  IMAD.MOV.U32 R24, RZ, RZ, R0 ;  /* 0x000000ffff187224 */ /* 0x001fe200078e0000 */
[----:B------:R-:W-:Y:S01]  /*26860*/  MOV R25, R28 ;  /* 0x0000001c00197202 */ /* 0x000fe20000000f00 */
[----:B------:R-:W2:Y:S04]  /*26870*/  LDL.LU R0, [R1+0x390c] ;  /* 0x00390c0001007983 */ /* 0x000ea80000300800 */
[----:B------:R-:W2:Y:S01]  /*26880*/  LDL.LU R28, [R1+0x3908] ;  /* 0x00390800011c7983 */ /* 0x000ea20000300800 */
[----:B------:R-:W-:-:S02]  /*26890*/  MOV R18, R8 ;  /* 0x0000000800127202 */ /* 0x000fc40000000f00 */
[----:B------:R-:W-:Y:S02]  /*268a0*/  MOV R19, R9 ;  /* 0x0000000900137202 */ /* 0x000fe40000000f00 */
[----:B------:R-:W-:Y:S02]  /*268b0*/  MOV R26, R12 ;  /* 0x0000000c001a7202 */ /* 0x000fe40000000f00 */
[----:B------:R-:W3:Y:S01]  /*268c0*/  LDL.LU R12, [R1+0x3904] ;  /* 0x00390400010c7983 */ /* 0x000ee20000300800 */
[----:B------:R-:W-:-:S03]  /*268d0*/  MOV R27, R13 ;  /* 0x0000000d001b7202 */ /* 0x000fc60000000f00 */
[----:B------:R-:W3:Y:S04]  /*268e0*/  LDL.LU R13, [R1+0x3900] ;  /* 0x00390000010d7983 */ /* 0x000ee80000300800 */
[----:B------:R0:W-:Y:S02]  /*268f0*/  STL.64 [R1+0x38b0], R18 ;  /* 0x0038b01201007387 */ /* 0x0001e40000100a00 */
[----:B0-----:R-:W-:Y:S01]  /*26900*/  IMAD.MOV.U32 R18, RZ, RZ, R14 ;  /* 0x000000ffff127224 */ /* 0x001fe200078e000e */
[----:B------:R-:W-:Y:S01]  /*26910*/  MOV R19, R15 ;  /* 0x0000000f00137202 */ /* 0x000fe20000000f00 */
[----:B--2---:R-:W0:Y:S04]  /*26920*/  LDSM.16.MT88.4 R8, [R28+0x23400] ;  /* 0x023400001c08783b */ /* 0x004e280000004200 */
[----:B------:R-:W-:Y:S04]  /*26930*/  STL.64 [R1+0x38a8], R16 ;  /* 0x0038a81001007387 */ /* 0x000fe80000100a00 */
[----:B------:R-:W2:Y:S04]  /*26940*/  LDL.LU R14, [R1+0x38fc] ;  /* 0x0038fc00010e7983 */ /* 0x000ea80000300800 */
[----:B------:R-:W2:Y:S04]  /*26950*/  LDL.LU R15, [R1+0x38f8] ;  /* 0x0038f800010f7983 */ /* 0x000ea80000300800 */
[----:B------:R-:W-:Y:S04]  /*26960*/  STL [R1+0x389c], R28 ;  /* 0x00389c1c01007387 */ /* 0x000fe80000100800 */
[----:B0-----:R4:W-:Y:S04]  /*26970*/  STL.64 [R1+0x3848], R10 ;  /* 0x0038480a01007387 */ /* 0x0019e80000100a00 */
[----:B------:R3:W-:Y:S01]  /*26980*/  STL.64 [R1+0x3840], R8 ;  /* 0x0038400801007387 */ /* 0x0007e20000100a00 */
[----:B----4-:R-:W-:Y:S01]  /*26990*/  IMAD.MOV.U32 R10, RZ, RZ, R5 ;  /* 0x000000ffff0a7224 */ /* 0x010fe200078e0005 */
[----:B------:R-:W-:-:S02]  /*269a0*/  MOV R11, R4 ;  /* 0x00000004000b7202 */ /* 0x000fc40000000f00 */
[----:B---3--:R-:W-:Y:S02]  /*269b0*/  MOV R8, R7 ;  /* 0x0000000700087202 */ /* 0x008fe40000000f00 */
[----:B------:R-:W-:Y:S02]  /*269c0*/  MOV R9, R6 ;  /* 0x0000000600097202 */ /* 0x000fe40000000f00 */
[----:B------:R-:W0:Y:S04]  /*269d0*/  LDSM.16.MT88.4 R4, [R0+0x23400] ;  /* 0x023400000004783b */ /* 0x000e280000004200 */
[----:B------:R-:W-:Y:S04]  /*269e0*/  STL [R1+0x3850], R0 ;  /* 0x0038500001007387 */ /* 0x000fe80000100800 */
[----:B0-----:R-:W-:Y:S04]  /*269f0*/  STL.64 [R1+0x3810], R6 ;  /* 0x0038100601007387 */ /* 0x001fe80000100a00 */
[----:B------:R0:W-:Y:S04]  /*26a00*/  STL.64 [R1+0x3808], R4 ;  /* 0x0038080401007387 */ /* 0x0001e80000100a00 */
[----:B0-----:R-:W3:Y:S04]  /*26a10*/  LDL.LU.64 R4, [R1+0xc0] ;  /* 0x0000c00001047983 */ /* 0x001ee80000300a00 */
[----:B------:R-:W4:Y:S01]  /*26a20*/  LDL.LU.64 R6, [R1+0xc8] ;  /* 0x0000c80001067983 */ /* 0x000f220000300a00 */
[----:B------:R-:W-:Y:S03]  /*26a30*/  HMMA.16816.F32.BF16 R8, R20, R18, R8 ;  /* 0x000000121408723c */ /* 0x000fe60000041808 */
[----:B----4-:R-:W-:Y:S04]  /*26a40*/  STL.64 [R1+0x38f0], R6 ;  /* 0x0038f00601007387 */ /* 0x010fe80000100a00 */
[----:B---3--:R0:W-:Y:S04]  /*26a50*/  STL.64 [R1+0x38e8], R4 ;  /* 0x0038e80401007387 */ /* 0x0081e80000100a00 */
[----:B0-----:R-:W2:Y:S04]  /*26a60*/  LDL.LU.64 R4, [R1+0xb0] ;  /* 0x0000b00001047983 */ /* 0x001ea80000300a00 */
[----:B------:R-:W3:Y:S04]  /*26a70*/  LDL.LU R20, [R1+0x40] ;  /* 0x0000400001147983 */ /* 0x000ee80000300800 */
[----:B------:R-:W4:Y:S04]  /*26a80*/  LDL.LU.64 R16, [R1+0xf0] ;  /* 0x0000f00001107983 */ /* 0x000f280000300a00 */
[----:B------:R-:W-:Y:S04]  /*26a90*/  STL [R1+0x3860], R8 ;  /* 0x0038600801007387 */ /* 0x000fe80000100800 */
[----:B------:R0:W-:Y:S04]  /*26aa0*/  STL [R1+0x385c], R9 ;  /* 0x00385c0901007387 */ /* 0x0001e80000100800 */
[----:B------:R-:W-:Y:S04]  /*26ab0*/  STL [R1+0x3858], R10 ;  /* 0x0038580a01007387 */ /* 0x000fe80000100800 */
[----:B------:R1:W-:Y:S04]  /*26ac0*/  STL [R1+0x3854], R11 ;  /* 0x0038540b01007387 */ /* 0x0003e80000100800 */
[----:B0-----:R-:W3:Y:S01]  /*26ad0*/  LDL.LU.64 R8, [R1+0xa0] ;  /* 0x0000a00001087983 */ /* 0x001ee20000300a00 */
[----:B------:R-:W-:Y:S01]  /*26ae0*/  MOV R21, R29 ;  /* 0x0000001d00157202 */ /* 0x000fe20000000f00 */
[----:B------:R-:W-:Y:S01]  /*26af0*/  IMAD.MOV.U32 R23, RZ, RZ, R2 ;  /* 0x000000ffff177224 */ /* 0x000fe200078e0002 */
[----:B------:R-:W-:Y:S01]  /*26b00*/  MOV R22, R3 ;  /* 0x0000000300167202 */ /* 0x000fe20000000f00 */
[C---:B--2---:R-:W-:Y:S08]  /*26b10*/  HMMA.16816.F32.BF16 R24, R12.reuse, R4, R24 ;  /* 0x000000040c18723c */ /* 0x044ff00000041818 */
[C---:B---3--:R-:W-:Y:S01]  /*26b20*/  HMMA.16816.F32.BF16 R20, R12.reuse, R8, R20 ;  /* 0x000000080c14723c */ /* 0x048fe20000041814 */
[----:B------:R-:W-:Y:S01]  /*26b30*/  MOV R18, R8 ;  /* 0x0000000800127202 */ /* 0x000fe20000000f00 */
[----:B------:R-:W-:Y:S01]  /*26b40*/  IMAD.MOV.U32 R28, RZ, RZ, R4 ;  /* 0x000000ffff1c7224 */ /* 0x000fe200078e0004 */
[----:B------:R-:W-:Y:S11]  /*26b50*/  MOV R2, R5 ;  /* 0x0000000500027202 */ /* 0x000ff60000000f00 */
[----:B------:R-:W-:Y:S02]  /*26b60*/  @!UPT UIADD3 URZ, URZ, URZ, URZ ;  /* 0x0000003f3f3ff290 */ /* 0x000fe4000fffe03f */
[----:B-1----:R-:W-:Y:S01]  /*26b70*/  IMAD.MOV.U32 R11, RZ, RZ, R26 ;  /* 0x000000ffff0b7224 */ /* 0x002fe200078e001a */
[----:B------:R-:W-:Y:S02]  /*26b80*/  MOV R0, R27 ;  /* 0x0000001b00007202 */ /* 0x000fe40000000f00 */
[----:B------:R-:W-:Y:S02]  /*26b90*/  MOV R8, R9 ;  /* 0x0000000900087202 */ /* 0x000fe40000000f00 */
[----:B------:R-:W-:Y:S02]  /*26ba0*/  MOV R9, R24 ;  /* 0x0000001800097202 */ /* 0x000fe40000000f00 */
[----:B------:R-:W-:Y:S02]  /*26bb0*/  MOV R10, R25 ;  /* 0x00000019000a7202 */ /* 0x000fe40000000f00 */
[----:B------:R-:W-:Y:S01]  /*26bc0*/  MOV R29, R22 ;  /* 0x00000016001d7202 */ /* 0x000fe20000000f00 */
[----:B------:R0:W-:Y:S04]  /*26bd0*/  STL.64 [R1+0x40], R20 ;  /* 0x0000401401007387 */ /* 0x0001e80000100a00 */
[----:B------:R-:W-:Y:S04]  /*26be0*/  STL [R1+0x3864], R29 ;  /* 0x0038641d01007387 */ /* 0x000fe80000100800 */
[----:B------:R-:W2:Y:S04]  /*26bf0*/  LDL.LU.64 R6, [R1+0x38f0] ;  /* 0x0038f00001067983 */ /* 0x000ea80000300a00 */
[----:B------:R-:W3:Y:S04]  /*26c00*/  LDL.LU.64 R4, [R1+0x38e8] ;  /* 0x0038e80001047983 */ /* 0x000ee80000300a00 */
[----:B------:R-:W3:Y:S04]  /*26c10*/  LDL.LU.64 R26, [R1+0x38e0] ;  /* 0x0038e000011a7983 */ /* 0x000ee80000300a00 */
[----:B------:R-:W3:Y:S02]  /*26c20*/  LDL.LU.64 R24, [R1+0x38d8] ;  /* 0x0038d80001187983 */ /* 0x000ee40000300a00 */
[----:B---3--:R-:W-:Y:S11]  /*26c30*/  HMMA.16816.F32.BF16 R24, R12, R4, R24 ;  /* 0x000000040c18723c */ /* 0x008ff60000041818 */
[----:B------:R-:W-:Y:S11]  /*26c40*/  @!UPT UIADD3 URZ, URZ, URZ, URZ ;  /* 0x0000003f3f3ff290 */ /* 0x000ff6000fffe03f */
[----:B------:R-:W-:Y:S02]  /*26c50*/  @!UPT UIADD3 URZ, URZ, URZ, URZ ;  /* 0x0000003f3f3ff290 */ /* 0x000fe4000fffe03f */
[----:B0-----:R-:W-:Y:S01]  /*26c60*/  IMAD.MOV.U32 R20, RZ, RZ, R26 ;  /* 0x000000ffff147224 */ /* 0x001fe200078e001a */
[----:B------:R-:W-:Y:S02]  /*26c70*/  MOV R3, R27 ;  /* 0x0000001b00037202 */ /* 0x000fe40000000f00 */
[----:B------:R-:W-:Y:S01]  /*26c80*/  MOV R22, R24 ;  /* 0x0000001800167202 */ /* 0x000fe20000000f00 */
[----:B------:R-:W3:Y:S01]  /*26c90*/  LDL.LU.64 R26, [R1+0x38d0] ;  /* 0x0038d000011a7983 */ /* 0x000ee20000300a00 */
[----:B------:R-:W-:-:S03]  /*26ca0*/  MOV R21, R25 ;  /* 0x0000001900157202 */ /* 0x000fc60000000f00 */
[----:B------:R-:W4:Y:S04]  /*26cb0*/  LDL.LU.64 R24, [R1+0x38c8] ;  /* 0x0038c80001187983 */ /* 0x000f280000300a00 */
[----:B------:R-:W-:Y:S04]  /*26cc0*/  STL.64 [R1+0x3880], R22 ;  /* 0x0038801601007387 */ /* 0x000fe80000100a00 */
[----:B------:R0:W-:Y:S04]  /*26cd0*/  STL.64 [R1+0x3878], R20 ;  /* 0x0038781401007387 */ /* 0x0001e80000100a00 */
[----:B--2---:R3:W-:Y:S04]  /*26ce0*/  STL.64 [R1+0x3870], R6 ;  /* 0x0038700601007387 */ /* 0x0047e80000100a00 */
[----:B------:R4:W-:Y:S01]  /*26cf0*/  STL.64 [R1+0x3868], R4 ;  /* 0x0038680401007387 */ /* 0x0009e20000100a00 */
[----:B0-----:R-:W-:-:S02]  /*26d00*/  MOV R20, R18 ;  /* 0x0000001200147202 */ /* 0x001fc40000000f00 */
[----:B---3--:R-:W-:Y:S02]  /*26d10*/  MOV R6, R26 ;  /* 0x0000001a00067202 */ /* 0x008fe40000000f00 */
[----:B------:R-:W-:Y:S01]  /*26d20*/  MOV R7, R27 ;  /* 0x0000001b00077202 */ /* 0x000fe20000000f00 */
[----:B----4-:R-:W-:Y:S01]  /*26d30*/  IMAD.MOV.U32 R4, RZ, RZ, R24 ;  /* 0x000000ffff047224 */ /* 0x010fe200078e0018 */
[----:B------:R-:W-:Y:S01]  /*26d40*/  MOV R5, R25 ;  /* 0x0000001900057202 */ /* 0x000fe20000000f00 */
[----:B------:R-:W2:Y:S04]  /*26d50*/  LDL.LU R24, [R1+0x38c4] ;  /* 0x0038c40001187983 */ /* 0x000ea80000300800 */
[----:B------:R-:W2:Y:S04]  /*26d60*/  LDL.LU R25, [R1+0x38c0] ;  /* 0x0038c00001197983 */ /* 0x000ea80000300800 */
[----:B------:R-:W2:Y:S04]  /*26d70*/  LDL.LU R26, [R1+0x38bc] ;  /* 0x0038bc00011a7983 */ /* 0x000ea80000300800 */
[----:B------:R-:W2:Y:S04]  /*26d80*/  LDL.LU R27, [R1+0x38b8] ;  /* 0x0038b800011b7983 */ /* 0x000ea80000300800 */
[----:B------:R-:W-:Y:S04]  /*26d90*/  STL.64 [R1+0x3890], R6 ;  /* 0x0038900601007387 */ /* 0x000fe80000100a00 */
[----:B------:R0:W-:Y:S04]  /*26da0*/  STL.64 [R1+0x3888], R4 ;  /* 0x0038880401007387 */ /* 0x0001e80000100a00 */
[----:B0-----:R-:W3:Y:S04]  /*26db0*/  LDL.LU R4, [R1+0x20] ;  /* 0x0000200001047983 */ /* 0x001ee80000300800 */
[----:B------:R-:W3:Y:S04]  /*26dc0*/  LDL.LU R5, [R1+0x24] ;  /* 0x0000240001057983 */ /* 0x000ee80000300800 */
[----:B------:R-:W3:Y:S04]  /*26dd0*/  LDL.LU R6, [R1+0x28] ;  /* 0x0000280001067983 */ /* 0x000ee80000300800 */
[----:B------:R-:W3:Y:S04]  /*26de0*/  LDL.LU R7, [R1+0x2c] ;  /* 0x00002c0001077983 */ /* 0x000ee80000300800 */
[----:B------:R-:W4:Y:S01]  /*26df0*/  LDL.LU.64 R18, [R1+0x38b0] ;  /* 0x0038b00001127983 */ /* 0x000f220000300a00 */
[----:B------:R-:W-:Y:S01]  /*26e00*/  MOV R21, R8 ;  /* 0x0000000800157202 */ /* 0x000fe20000000f00 */
[----:B------:R-:W-:Y:S01]  /*26e10*/  IMAD.MOV.U32 R29, RZ, RZ, R16 ;  /* 0x000000ffff1d7224 */ /* 0x000fe200078e0010 */
[----:B------:R-:W-:Y:S01]  /*26e20*/  MOV R8, R17 ;  /* 0x0000001100087202 */ /* 0x000fe20000000f00 */
[----:B--2---:R-:W-:Y:S01]  /*26e30*/  HMMA.16816.F32.BF16 R24, R12, R16, R24 ;  /* 0x000000100c18723c */ /* 0x004fe20000041818 */
[----:B------:R-:W3:Y:S06]  /*26e40*/  LDL.LU.64 R16, [R1+0x38a8] ;  /* 0x0038a80001107983 */ /* 0x000eec0000300a00 */
[----:B----4-:R-:W-:-:S02]  /*26e50*/  MOV R12, R18 ;  /* 0x00000012000c7202 */ /* 0x010fc40000000f00 */
[----:B------:R-:W3:Y:S01]  /*26e60*/  LDL.LU R18, [R1+0x38a4] ;  /* 0x0038a40001127983 */ /* 0x000ee20000300800 */
[----:B------:R-:W-:-:S03]  /*26e70*/  MOV R13, R19 ;  /* 0x00000013000d7202 */ /* 0x000fc60000000f00 */
[----:B------:R-:W3:Y:S04]  /*26e80*/  LDL.LU R19, [R1+0x38a0] ;  /* 0x0038a00001137983 */ /* 0x000ee80000300800 */
[----:B------:R-:W2:Y:S04]  /*26e90*/  LDL.LU R14, [R1+0x8] ;  /* 0x00000800010e7983 */ /* 0x000ea80000300800 */
[----:B------:R-:W2:Y:S04]  /*26ea0*/  LDL.LU R15, [R1+0xc] ;  /* 0x00000c00010f7983 */ /* 0x000ea80000300800 */
[----:B------:R-:W-:Y:S04]  /*26eb0*/  STL.64 [R1+0x3820], R26 ;  /* 0x0038201a01007387 */ /* 0x000fe80000100a00 */
[----:B------:R0:W-:Y:S02]  /*26ec0*/  STL.64 [R1+0x3818], R24 ;  /* 0x0038181801007387 */ /* 0x0001e40000100a00 */
[----:B0-----:R-:W-:Y:S01]  /*26ed0*/  IMAD.MOV.U32 R24, RZ, RZ, R28 ;  /* 0x000000ffff187224 */ /* 0x001fe200078e001c */
[----:B------:R-:W-:Y:S01]  /*26ee0*/  MOV R25, R2 ;  /* 0x0000000200197202 */ /* 0x000fe20000000f00 */
[----:B------:R-:W4:Y:S04]  /*26ef0*/  LDL.LU R28, [R1+0x389c] ;  /* 0x00389c00011c7983 */ /* 0x000f280000300800 */
[----:B------:R-:W2:Y:S01]  /*26f00*/  LDL.LU R2, [R1+0x3898] ;  /* 0x0038980001027983 */ /* 0x000ea20000300800 */
[C---:B---3--:R-:W-:Y:S03]  /*26f10*/  HMMA.16816.F32.BF16 R20, R16.reuse, R20, R4 ;  /* 0x000000141014723c */ /* 0x048fe60000041804 */
[----:B------:R-:W3:Y:S04]  /*26f20*/  LDL.LU.64 R6, [R1+0x3890] ;  /* 0x0038900001067983 */ /* 0x000ee80000300a00 */
[----:B------:R-:W3:Y:S11]  /*26f30*/  LDL.LU.64 R4, [R1+0x3888] ;  /* 0x0038880001047983 */ /* 0x000ef60000300a00 */
[----:B------:R-:W-:Y:S05]  /*26f40*/  @!UPT UIADD3 URZ, URZ, URZ, URZ ;  /* 0x0000003f3f3ff290 */ /* 0x000fea000fffe03f */
[----:B------:R-:W-:Y:S04]  /*26f50*/  STL.64 [R1+0x20], R20 ;  /* 0x0000201401007387 */ /* 0x000fe80000100a00 */
[----:B------:R0:W-:Y:S04]  /*26f60*/  STL.64 [R1+0x28], R22 ;  /* 0x0000281601007387 */ /* 0x0001e80000100a00 */
[----:B0-----:R-:W2:Y:S04]  /*26f70*/  LDL.LU.64 R22, [R1+0x3880] ;  /* 0x0038800001167983 */ /* 0x001ea80000300a00 */
[----:B------:R-:W2:Y:S01]  /*26f80*/  LDL.LU.64 R20, [R1+0x3878] ;  /* 0x0038780001147983 */ /* 0x000ea20000300a00 */
[C---:B---3--:R-:W-:Y:S03]  /*26f90*/  HMMA.16816.F32.BF16 R24, R16.reuse, R24, R4 ;  /* 0x000000181018723c */ /* 0x048fe60000041804 */
[----:B------:R-:W3:Y:S04]  /*26fa0*/  LDL.LU.64 R6, [R1+0x3870] ;  /* 0x0038700001067983 */ /* 0x000ee80000300a00 */
[----:B------:R-:W2:Y:S11]  /*26fb0*/  LDL.LU.64 R4, [R1+0x3868] ;  /* 0x0038680001047983 */ /* 0x000eb60000300a00 */
[----:B------:R-:W-:Y:S05]  /*26fc0*/  @!UPT UIADD3 URZ, URZ, URZ, URZ ;  /* 0x0000003f3f3ff290 */ /* 0x000fea000fffe03f */
[----:B------:R-:W-:Y:S04]  /*26fd0*/  STL.64 [R1+0x10], R24 ;  /* 0x0000101801007387 */ /* 0x000fe80000100a00 */
[----:B------:R2:W-:Y:S02]  /*26fe0*/  STL.64 [R1+0x18], R26 ;  /* 0x0000181a01007387 */ /* 0x0005e40000100a00 */
[----:B--2---:R-:W-:Y:S02]  /*26ff0*/  HMMA.16816.F32.BF16 R24, R16, R4, R12 ;  /* 0x000000041018723c */ /* 0x004fe4000004180c */
[----:B----4-:R-:W0:Y:S04]  /*27000*/  LDSM.16.MT88.4 R12, [R28+0x23800] ;  /* 0x023800001c0c783b */ /* 0x010e280000004200 */
[----:B---3--:R1:W-:Y:S11]  /*27010*/  STL.64 [R1+0x3828], R6 ;  /* 0x0038280601007387 */ /* 0x0083f60000100a00 */
[----:B------:R-:W-:Y:S06]  /*27020*/  @!UPT UIADD3 URZ, URZ, URZ, URZ ;  /* 0x0000003f3f3ff290 */ /* 0x000fec000fffe03f */
[----:B------:R-:W-:Y:S04]  /*27030*/  STL.64 [R1], R24 ;  /* 0x0000001801007387 */ /* 0x000fe80000100a00 */
[----:B------:R-:W-:Y:S04]  /*27040*/  STL.64 [R1+0x8], R26 ;  /* 0x0000081a01007387 */ /* 0x000fe80000100a00 */
[----:B------:R-:W2:Y:S01]  /*27050*/  LDSM.16.M88.4 R24, [R2+0x180] ;  /* 0x000180000218783b */ /* 0x000ea20000000200 */
[----:B------:R-:W-:-:S03]  /*27060*/  IMAD.MOV.U32 R4, RZ, RZ, R9 ;  /* 0x000000ffff047224 */ /* 0x000fc600078e0009 */
[----:B0-----:R-:W-:Y:S04]  /*27070*/  STL.64 [R1+0x37d8], R14 ;  /* 0x0037d80e01007387 */ /* 0x001fe80000100a00 */
[----:B------:R0:W-:Y:S01]  /*27080*/  STL.64 [R1+0x37d0], R12 ;  /* 0x0037d00c01007387 */ /* 0x0001e20000100a00 */
[----:B------:R-:W-:Y:S02]  /*27090*/  MOV R5, R10 ;  /* 0x0000000a00057202 */ /* 0x000fe40000000f00 */
[----:B-1----:R-:W-:Y:S02]  /*270a0*/  MOV R6, R11 ;  /* 0x0000000b00067202 */ /* 0x002fe40000000f00 */
[----:B0-----:R-:W-:Y:S02]  /*270b0*/  MOV R12, R29 ;  /* 0x0000001d000c7202 */ /* 0x001fe40000000f00 */
[----:B------:R-:W3:Y:S01]  /*270c0*/  LDL.LU R29, [R1+0x3864] ;  /* 0x00386400011d7983 */ /* 0x000ee20000300800 */
[----:B------:R-:W-:-:S03]  /*270d0*/  MOV R13, R8 ;  /* 0x00000008000d7202 */ /* 0x000fc60000000f00 */
[----:B------:R-:W4:Y:S04]  /*270e0*/  LDL.LU R8, [R1+0x3860] ;  /* 0x0038600001087983 */ /* 0x000f280000300800 */
[----:B------:R-:W4:Y:S04]  /*270f0*/  LDL.LU R14, [R1+0xf8] ;  /* 0x0000f800010e7983 */ /* 0x000f280000300800 */
[----:B------:R-:W4:Y:S04]  /*27100*/  LDL.LU R15, [R1+0xfc] ;  /* 0x0000fc00010f7983 */ /* 0x000f280000300800 */
[----:B------:R-:W4:Y:S01]  /*27110*/  LDL.LU R9, [R1+0x385c] ;  /* 0x00385c0001097983 */ /* 0x000f220000300800 */
[----:B------:R-:W-:-:S03]  /*27120*/  MOV R7, R0 ;  /* 0x0000000000077202 */ /* 0x000fc60000000f00 */
[----:B--2---:R-:W-:Y:S04]  /*27130*/  STL.64 [R1+0x70], R24 ;  /* 0x0000701801007387 */ /* 0x004fe80000100a00 */
[----:B------:R-:W-:Y:S04]  /*27140*/  STL.64 [R1+0x78], R26 ;  /* 0x0000781a01007387 */ /* 0x000fe80000100a00 */
[----:B------:R-:W4:Y:S04]  /*27150*/  LDL.LU R10, [R1+0x3858] ;  /* 0x00385800010a7983 */ /* 0x000f280000300800 */
[----:B------:R-:W4:Y:S04]  /*27160*/  LDL.LU R11, [R1+0x3854] ;  /* 0x00385400010b7983 */ /* 0x000f280000300800 */
[----:B------:R-:W2:Y:S04]  /*27170*/  LDL.LU R0, [R1+0x3850] ;  /* 0x0038500001007983 */ /* 0x000ea80000300800 */
[----:B------:R-:W0:Y:S04]  /*27180*/  LDSM.16.M88.4 R24, [R2+0x8180] ;  /* 0x008180000218783b */ /* 0x000e280000000200 */
[----:B------:R-:W-:Y:S04]  /*27190*/  STL.64 [R1+0x3838], R6 ;  /* 0x0038380601007387 */ /* 0x000fe80000100a00 */
[----:B------:R1:W-:Y:S04]  /*271a0*/  STL.64 [R1+0x3830], R4 ;  /* 0x0038300401007387 */ /* 0x0003e80000100a00 */
[----:B-1----:R-:W4:Y:S04]  /*271b0*/  LDL.LU R4, [R1+0x40] ;  /* 0x0000400001047983 */ /* 0x002f280000300800 */
[----:B------:R-:W4:Y:S04]  /*271c0*/  LDL.LU R5, [R1+0x44] ;  /* 0x0000440001057983 */ /* 0x000f280000300800 */
[----:B0-----:R-:W-:Y:S04]  /*271d0*/  STL.64 [R1+0x80], R24 ;  /* 0x0000801801007387 */ /* 0x001fe80000100a00 */
[----:B------:R-:W-:Y:S04]  /*271e0*/  STL.64 [R1+0x88], R26 ;  /* 0x0000881a01007387 */ /* 0x000fe80000100a00 */
[----:B------:R-:W0:Y:S01]  /*271f0*/  LDSM.16.M88.4 R24, [R2+0x10180] ;  /* 0x010180000218783b */ /* 0x000e220000000200 */
[----:B------:R-:W-:-:S03]  /*27200*/  MOV R7, R23 ;  /* 0x0000001700077202 */ /* 0x000fc60000000f00 */
[----:B0-----:R0:W-:Y:S04]  /*27210*/  STL.64 [R1+0x90], R24 ;  /* 0x0000901801007387 */ /* 0x0011e80000100a00 */
[----:B------:R1:W-:Y:S01]  /*27220*/  STL [R1+0x98], R26 ;  /* 0x0000981a01007387 */ /* 0x0003e20000100800 */
[----:B0-----:R-:W-:Y:S01]  /*27230*/  MOV R24, R22 ;  /* 0x0000001600187202 */ /* 0x001fe20000000f00 */
[----:B------:R-:W-:Y:S01]  /*27240*/  IMAD.MOV.U32 R25, RZ, RZ, R21 ;  /* 0x000000ffff197224 */ /* 0x000fe200078e0015 */
[----:B-1----:R-:W-:Y:S02]  /*27250*/  MOV R26, R20 ;  /* 0x00000014001a7202 */ /* 0x002fe40000000f00 */
[----:B------:R-:W0:Y:S01]  /*27260*/  LDSM.16.M88.4 R20, [R2+0x18180] ;  /* 0x018180000214783b */ /* 0x000e220000000200 */
[----:B---3--:R-:W-:Y:S01]  /*27270*/  IMAD.MOV.U32 R6, RZ, RZ, R29 ;  /* 0x000000ffff067224 */ /* 0x008fe200078e001d */
[----:B------:R-:W-:-:S05]  /*27280*/  MOV R29, R27 ;  /* 0x0000001b001d7202 */ /* 0x000fca0000000f00 */
[----:B------:R-:W-:Y:S04]  /*27290*/  STL [R1+0x36f0], R29 ;  /* 0x0036f01d01007387 */ /* 0x000fe80000100800 */
[----:B------:R-:W-:Y:S04]  /*272a0*/  STL [R1+0x35c8], R2 ;  /* 0x0035c80201007387 */ /* 0x000fe80000100800 */
[----:B0-----:R-:W-:Y:S04]  /*272b0*/  STL.64 [R1+0xd0], R20 ;  /* 0x0000d01401007387 */ /* 0x001fe80000100a00 */
[----:B------:R-:W-:Y:S04]  /*272c0*/  STL.64 [R1+0xd8], R22 ;  /* 0x0000d81601007387 */ /* 0x000fe80000100a00 */
[----:B--2---:R-:W0:Y:S01]  /*272d0*/  LDSM.16.MT88.4 R20, [R0+0x23800] ;  /* 0x023800000014783b */ /* 0x004e220000004200 */
[----:B----4-:R-:W-:Y:S11]  /*272e0*/  HMMA.16816.F32.BF16 R8, R16, R12, R8 ;  /* 0x0000000c1008723c */ /* 0x010ff60000041808 */
[----:B------:R-:W-:Y:S11]  /*272f0*/  @!UPT UIADD3 URZ, URZ, URZ, URZ ;  /* 0x0000003f3f3ff290 */ /* 0x000ff6000fffe03f */
[----:B------:R-:W-:Y:S02]  /*27300*/  @!UPT UIADD3 URZ, URZ, URZ, URZ ;  /* 0x0000003f3f3ff290 */ /* 0x000fe4000fffe03f */
[----:B------:R-:W-:Y:S01]  /*27310*/  IMAD.MOV.U32 R18, RZ, RZ, R10 ;  /* 0x000000ffff127224 */ /* 0x000fe200078e000a */
[----:B------:R-:W-:Y:S02]  /*27320*/  MOV R17, R11 ;  /* 0x0000000b00117202 */ /* 0x000fe40000000f00 */
[----:B------:R-:W-:Y:S01]  /*27330*/  MOV R19, R9 ;  /* 0x0000000900137202 */ /* 0x000fe20000000f00 */
[----:B0-----:R-:W-:Y:S04]  /*27340*/  STL [R1+0x376c], R20 ;  /* 0x00376c1401007387 */ /* 0x001fe80000100800 */
[----:B------:R-:W-:Y:S04]  /*27350*/  STL [R1+0x3768], R21 ;  /* 0x0037681501007387 */ /* 0x000fe80000100800 */
[----:B------:R0:W-:Y:S04]  /*27360*/  STL [R1+0x3764], R22 ;  /* 0x0037641601007387 */ /* 0x0001e80000100800 */
[----:B------:R1:W-:Y:S04]  /*27370*/  STL [R1+0x3760], R23 ;  /* 0x0037601701007387 */ /* 0x0003e80000100800 */
[----:B0-----:R-:W2:Y:S04]  /*27380*/  LDL.LU R22, [R1+0xa8] ;  /* 0x0000a80001167983 */ /* 0x001ea80000300800 */
[----:B-1----:R-:W2:Y:S04]  /*27390*/  LDL.LU R23, [R1+0xac] ;  /* 0x0000ac0001177983 */ /* 0x002ea80000300800 */
[----:B------:R0:W-:Y:S04]  /*273a0*/  STL [R1+0x30], R8 ;  /* 0x0000300801007387 */ /* 0x0001e80000100800 */
[----:B------:R-:W2:Y:S04]  /*273b0*/  LDL.LU.64 R10, [R1+0x3848] ;  /* 0x00384800010a7983 */ /* 0x000ea80000300a00 */
[----:B0-----:R-:W2:Y:S02]  /*273c0*/  LDL.LU.64 R8, [R1+0x3840] ;  /* 0x0038400001087983 */ /* 0x001ea40000300a00 */
[C---:B--2---:R-:W-:Y:S11]  /*273d0*/  HMMA.16816.F32.BF16 R4, R8.reuse, R22, R4 ;  /* 0x000000160804723c */ /* 0x044ff60000041804 */
        /* <DEDUP_REMOVED lines=9> */
[----:B------:R1:W-:Y:S04]  /*27470*/  STL.64 [R1+0x37f0], R16 ;  /* 0x0037f01001007387 */ /* 0x0003e80000100a00 */
[----:B0-----:R-:W2:Y:S04]  /*27480*/  LDL.LU R18, [R1+0xb8] ;  /* 0x0000b80001127983 */ /* 0x001ea80000300800 */
[----:B------:R-:W2:Y:S01]  /*27490*/  LDL.LU R19, [R1+0xbc] ;  /* 0x0000bc0001137983 */ /* 0x000ea20000300800 */
[----:B------:R-:W-:Y:S01]  /*274a0*/  MOV R27, R3 ;  /* 0x00000003001b7202 */ /* 0x000fe20000000f00 */
[C---:B--2---:R-:W-:Y:S11]  /*274b0*/  HMMA.16816.F32.BF16 R4, R8.reuse, R18, R4 ;  /* 0x000000120804723c */ /* 0x044ff60000041804 */
[----:B------:R-:W-:Y:S11]  /*274c0*/  @!UPT UIADD3 URZ, URZ, URZ, URZ ;  /* 0x0000003f3f3ff290 */ /* 0x000ff6000fffe03f */
[----:B------:R-:W-:Y:S01]  /*274d0*/  @!UPT UIADD3 URZ, URZ, URZ, URZ ;  /* 0x0000003f3f3ff290 */ /* 0x000fe2000fffe03f */
[----:B------:R-:W-:Y:S01]  /*274e0*/  STL.64 [R1+0x50], R4 ;  /* 0x0000500401007387 */ /* 0x000fe20000100a00 */
[----:B------:R-:W-:Y:S02]  /*274f0*/  MOV R29, R6 ;  /* 0x00000006001d7202 */ /* 0x000fe40000000f00 */
[----:B------:R-:W-:Y:S02]  /*27500*/  MOV R3, R7 ;  /* 0x0000000700037202 */ /* 0x000fe40000000f00 */
[----:B------:R-:W2:Y:S04]  /*27510*/  LDL.LU.64 R6, [R1+0x3828] ;  /* 0x0038280001067983 */ /* 0x000ea80000300a00 */
[----:B------:R0:W-:Y:S04]  /*27520*/  STL.64 [R1+0x3800], R18 ;  /* 0x0038001201007387 */ /* 0x0001e80000100a00 */
[----:B-1----:R-:W3:Y:S04]  /*27530*/  LDL.LU R16, [R1+0x20] ;  /* 0x0000200001107983 */ /* 0x002ee80000300800 */
[----:B------:R-:W3:Y:S04]  /*27540*/  LDL.LU R17, [R1+0x24] ;  /* 0x0000240001117983 */ /* 0x000ee80000300800 */
[----:B0-----:R-:W3:Y:S04]  /*27550*/  LDL.LU R18, [R1+0x28] ;  /* 0x0000280001127983 */ /* 0x001ee80000300800 */
[----:B------:R-:W3:Y:S01]  /*27560*/  LDL.LU R19, [R1+0x2c] ;  /* 0x00002c0001137983 */ /* 0x000ee20000300800 */
[----:B--2---:R-:W-:Y:S11]  /*27570*/  HMMA.16816.F32.BF16 R24, R8, R6, R24 ;  /* 0x000000060818723c */ /* 0x004ff60000041818 */
[----:B------:R-:W-:Y:S11]  /*27580*/  @!UPT UIADD3 URZ, URZ, URZ, URZ ;  /* 0x0000003f3f3ff290 */ /* 0x000ff6000fffe03f */
[----:B------:R-:W-:Y:S01]  /*27590*/  @!UPT UIADD3 URZ, URZ, URZ, URZ ;  /* 0x0000003f3f3ff290 */ /* 0x000fe2000fffe03f */
[----:B------:R-:W-:Y:S04]  /*275a0*/  STL.64 [R1+0x60], R24 ;  /* 0x0000601801007387 */ /* 0x000fe80000100a00 */
[----:B------:R0:W-:Y:S04]  /*275b0*/  STL.64 [R1+0x68], R26 ;  /* 0x0000681a01007387 */ /* 0x0001e80000100a00 */
[----:B0-----:R-:W2:Y:S04]  /*275c0*/  LDL.LU.64 R26, [R1+0x3820] ;  /* 0x00382000011a7983 */ /* 0x001ea80000300a00 */
[----:B------:R-:W2:Y:S01]  /*275d0*/  LDL.LU.64 R24, [R1+0x3818] ;  /* 0x0038180001187983 */ /* 0x000ea20000300a00 */
[----:B------:R-:W-:Y:S01]  /*275e0*/  IMAD.MOV.U32 R21, RZ, RZ, R6 ;  /* 0x000000ffff157224 */ /* 0x000fe200078e0006 */
[----:B------:R-:W-:-:S02]  /*275f0*/  MOV R20, R7 ;  /* 0x0000000700147202 */ /* 0x000fc40000000f00 */
[----:B------:R-:W3:Y:S04]  /*27600*/  LDL.LU.64 R6, [R1+0x3810] ;  /* 0x0038100001067983 */ /* 0x000ee80000300a00 */
[----:B------:R-:W3:Y:S01]  /*27610*/  LDL.LU.64 R4, [R1+0x3808] ;  /* 0x0038080001047983 */ /* 0x000ee20000300a00 */
[----:B--2---:R-:W-:Y:S07]  /*27620*/  HMMA.16816.F32.BF16 R24, R8, R14, R24 ;  /* 0x0000000e0818723c */ /* 0x004fee0000041818 */
[----:B------:R-:W-:-:S02]  /*27630*/  MOV R10, R21 ;  /* 0x00000015000a7202 */ /* 0x000fc40000000f00 */
[----:B------:R-:W-:Y:S02]  /*27640*/  MOV R11, R20 ;  /* 0x00000014000b7202 */ /* 0x000fe40000000f00 */
[----:B---3--:R-:W-:Y:S11]  /*27650*/  HMMA.16816.F32.BF16 R20, R4, R22, R16 ;  /* 0x000000160414723c */ /* 0x008ff60000041810 */
[----:B------:R-:W-:Y:S01]  /*27660*/  @!UPT UIADD3 URZ, URZ, URZ, URZ ;  /* 0x0000003f3f3ff290 */ /* 0x000fe2000fffe03f */
[----:B------:R0:W-:Y:S04]  /*27670*/  STL [R1+0x377c], R24 ;  /* 0x00377c1801007387 */ /* 0x0001e80000100800 */
[----:B------:R1:W-:Y:S04]  /*27680*/  STL [R1+0x3778], R25 ;  /* 0x0037781901007387 */ /* 0x0003e80000100800 */
[----:B------:R2:W-:Y:S04]  /*27690*/  STL [R1+0x3774], R26 ;  /* 0x0037741a01007387 */ /* 0x0005e80000100800 */
[----:B------:R3:W-:Y:S04]  /*276a0*/  STL [R1+0x3770], R27 ;  /* 0x0037701b01007387 */ /* 0x0007e80000100800 */
[----:B0-----:R-:W4:Y:S04]  /*276b0*/  LDL.LU R24, [R1+0x10] ;  /* 0x0000100001187983 */ /* 0x001f280000300800 */
[----:B-1----:R-:W4:Y:S04]  /*276c0*/  LDL.LU R25, [R1+0x14] ;  /* 0x0000140001197983 */ /* 0x002f280000300800 */
[----:B--2---:R-:W4:Y:S04]  /*276d0*/  LDL.LU R26, [R1+0x18] ;  /* 0x00001800011a7983 */ /* 0x004f280000300800 */
[----:B---3--:R-:W4:Y:S04]  /*276e0*/  LDL.LU R27, [R1+0x1c] ;  /* 0x00001c00011b7983 */ /* 0x008f280000300800 */
[----:B------:R-:W4:Y:S04]  /*276f0*/  LDL.LU.64 R18, [R1+0x3800] ;  /* 0x0038000001127983 */ /* 0x000f280000300a00 */
[----:B------:R-:W-:Y:S04]  /*27700*/  STL [R1+0x24], R21 ;  /* 0x0000241501007387 */ /* 0x000fe80000100800 */
[----:B------:R0:W-:Y:S02]  /*27710*/  STL.64 [R1+0x28], R22 ;  /* 0x0000281601007387 */ /* 0x0001e40000100a00 */
[----:B0-----:R-:W-:-:S05]  /*27720*/  IMAD.MOV.U32 R23, RZ, RZ, R20 ;  /* 0x000000ffff177224 */ /* 0x001fca00078e0014 */
[----:B------:R-:W-:Y:S01]  /*27730*/  STL [R1+0x3780], R23 ;  /* 0x0037801701007387 */ /* 0x000fe20000100800 */
[C---:B----4-:R-:W-:Y:S11]  /*27740*/  HMMA.16816.F32.BF16 R16, R4.reuse, R18, R24 ;  /* 0x000000120410723c */ /* 0x050ff60000041818 */
[----:B------:R-:W-:Y:S11]  /*27750*/  @!UPT UIADD3 URZ, URZ, URZ, URZ ;  /* 0x0000003f3f3ff290 */ /* 0x000ff6000fffe03f */
[----:B------:R-:W-:Y:S02]  /*27760*/  @!UPT UIADD3 URZ, URZ, URZ, URZ ;  /* 0x0000003f3f3ff290 */ /* 0x000fe4000fffe03f */
[----:B------:R-:W-:Y:S01]  /*27770*/  MOV R20, R17 ;  /* 0x0000001100147202 */ /* 0x000fe20000000f00 */
[----:B------:R-:W-:Y:S01]  /*27780*/  IMAD.MOV.U32 R22, RZ, RZ, R19 ;  /* 0x000000ffff167224 */ /* 0x000fe200078e0013 */
[----:B------:R-:W-:Y:S02]  /*27790*/  MOV R27, R16 ;  /* 0x00000010001b7202 */ /* 0x000fe40000000f00 */
[----:B------:R-:W-:Y:S02]  /*277a0*/  MOV R21, R18 ;  /* 0x0000001200157202 */ /* 0x000fe40000000f00 */
[----:B------:R-:W2:Y:S04]  /*277b0*/  LDL.LU.64 R18, [R1+0x37f8] ;  /* 0x0037f80001127983 */ /* 0x000ea80000300a00 */
[----:B------:R-:W3:Y:S04]  /*277c0*/  LDL.LU.64 R16, [R1+0x37f0] ;  /* 0x0037f00001107983 */ /* 0x000ee80000300a00 */
[----:B------:R-:W-:Y:S04]  /*277d0*/  STL [R1+0x3788], R20 ;  /* 0x0037881401007387 */ /* 0x000fe80000100800 */
[----:B------:R0:W-:Y:S04]  /*277e0*/  STL [R1+0x3784], R27 ;  /* 0x0037841b01007387 */ /* 0x0001e80000100800 */
[----:B------:R-:W4:Y:S04]  /*277f0*/  LDL.LU R24, [R1] ;  /* 0x0000000001187983 */ /* 0x000f280000300800 */
[----:B------:R-:W4:Y:S04]  /*27800*/  LDL.LU R25, [R1+0x4] ;  /* 0x0000040001197983 */ /* 0x000f280000300800 */
[----:B------:R-:W4:Y:S04]  /*27810*/  LDL.LU R26, [R1+0x8] ;  /* 0x00000800011a7983 */ /* 0x000f280000300800 */
[----:B0-----:R-:W4:Y:S02]  /*27820*/  LDL.LU R27, [R1+0xc] ;  /* 0x00000c00011b7983 */ /* 0x001f240000300800 */
[----:B----4-:R-:W-:Y:S01]  /*27830*/  HMMA.16816.F32.BF16 R8, R4, R10, R24 ;  /* 0x0000000a0408723c */ /* 0x010fe20000041818 */
[----:B---3--:R-:W-:-:S06]  /*27840*/  IMAD.MOV.U32 R20, RZ, RZ, R16 ;  /* 0x000000ffff147224 */ /* 0x008fcc00078e0010 */
[----:B------:R-:W-:Y:S11]  /*27850*/  MOV R27, R17 ;  /* 0x00000011001b7202 */ /* 0x000ff60000000f00 */
[----:B------:R-:W-:Y:S06]  /*27860*/  @!UPT UIADD3 URZ, URZ, URZ, URZ ;  /* 0x0000003f3f3ff290 */ /* 0x000fec000fffe03f */
[----:B------:R-:W-:Y:S01]  /*27870*/  IMAD.MOV.U32 R26, RZ, RZ, R11 ;  /* 0x000000ffff1a7224 */ /* 0x000fe200078e000b */
[----:B------:R-:W-:Y:S02]  /*27880*/  MOV R23, R8 ;  /* 0x0000000800177202 */ /* 0x000fe40000000f00 */
[----:B------:R-:W-:Y:S02]  /*27890*/  MOV R24, R9 ;  /* 0x0000000900187202 */ /* 0x000fe40000000f00 */
[----:B------:R-:W-:Y:S02]  /*278a0*/  MOV R25, R10 ;  /* 0x0000000a00197202 */ /* 0x000fe40000000f00 */
[----:B------:R-:W0:Y:S04]  /*278b0*/  LDSM.16.MT88.4 R8, [R28+0x23c00] ;  /* 0x023c00001c08783b */ /* 0x000e280000004200 */
[----:B------:R2:W-:Y:S04]  /*278c0*/  STL [R1+0x37e8], R26 ;  /* 0x0037e81a01007387 */ /* 0x0005e80000100800 */
[----:B------:R1:W-:Y:S01]  /*278d0*/  STL.64 [R1+0x37e0], R24 ;  /* 0x0037e01801007387 */ /* 0x0003e20000100a00 */
[----:B--2---:R-:W-:-:S02]  /*278e0*/  MOV R26, R18 ;  /* 0x00000012001a7202 */ /* 0x004fc40000000f00 */
[----:B-1----:R-:W-:Y:S01]  /*278f0*/  MOV R25, R19 ;  /* 0x0000001300197202 */ /* 0x002fe20000000f00 */
[----:B------:R-:W2:Y:S04]  /*27900*/  LDL.LU R24, [R1+0x30] ;  /* 0x0000300001187983 */ /* 0x000ea80000300800 */
[----:B------:R-:W1:Y:S04]  /*27910*/  LDSM.16.MT88.4 R16, [R0+0x23c00] ;  /* 0x023c00000010783b */ /* 0x000e680000004200 */
[----:B------:R-:W-:Y:S04]  /*27920*/  STL.64 [R1+0x37c8], R22 ;  /* 0x0037c81601007387 */ /* 0x000fe80000100a00 */
[----:B------:R-:W-:Y:S04]  /*27930*/  STL [R1+0x37c0], R21 ;  /* 0x0037c01501007387 */ /* 0x000fe80000100800 */
[----:B0-----:R-:W-:Y:S04]  /*27940*/  STL [R1+0x3700], R8 ;  /* 0x0037000801007387 */ /* 0x001fe80000100800 */
[----:B------:R0:W-:Y:S04]  /*27950*/  STL [R1+0x36fc], R9 ;  /* 0x0036fc0901007387 */ /* 0x0001e80000100800 */
[----:B------:R-:W-:Y:S04]  /*27960*/  STL [R1+0x36f8], R10 ;  /* 0x0036f80a01007387 */ /* 0x000fe80000100800 */
[----:B------:R-:W-:Y:S04]  /*27970*/  STL [R1+0x36f4], R11 ;  /* 0x0036f40b01007387 */ /* 0x000fe80000100800 */
[----:B0-----:R-:W3:Y:S04]  /*27980*/  LDL.LU.64 R8, [R1+0x80] ;  /* 0x0000800001087983 */ /* 0x001ee80000300a00 */
[----:B------:R-:W-:Y:S04]  /*27990*/  STL [R1+0x3704], R0 ;  /* 0x0037040001007387 */ /* 0x000fe80000100800 */
[----:B-1----:R-:W-:Y:S04]  /*279a0*/  STL.64 [R1+0x36a0], R18 ;  /* 0x0036a01201007387 */ /* 0x002fe80000100a00 */
[----:B------:R0:W-:Y:S04]  /*279b0*/  STL.64 [R1+0x3698], R16 ;  /* 0x0036981001007387 */ /* 0x0001e80000100a00 */
[----:B0-----:R-:W4:Y:S04]  /*279c0*/  LDL.LU.64 R16, [R1+0xd0] ;  /* 0x0000d00001107983 */ /* 0x001f280000300a00 */
[----:B------:R-:W3:Y:S01]  /*279d0*/  LDL.LU.64 R18, [R1+0xd8] ;  /* 0x0000d80001127983 */ /* 0x000ee20000300a00 */
[----:B------:R-:W-:-:S02]  /*279e0*/  MOV R21, R13 ;  /* 0x0000000d00157202 */ /* 0x000fc40000000f00 */
[----:B------:R-:W-:Y:S01]  /*279f0*/  MOV R22, R12 ;  /* 0x0000000c00167202 */ /* 0x000fe20000000f00 */
[----:B--2---:R-:W-:Y:S01]  /*27a00*/  HMMA.16816.F32.BF16 R4, R4, R14, R24 ;  /* 0x0000000e0404723c */ /* 0x004fe20000041818 */
[----:B---3--:R-:W-:Y:S04]  /*27a10*/  STL [R1+0x36ac], R18 ;  /* 0x0036ac1201007387 */ /* 0x008fe80000100800 */
[----:B------:R-:W-:Y:S04]  /*27a20*/  STL [R1+0x36a8], R19 ;  /* 0x0036a81301007387 */ /* 0x000fe80000100800 */
[----:B------:R-:W2:Y:S04]  /*27a30*/  LDL.LU R26, [R1+0x37e8] ;  /* 0x0037e800011a7983 */ /* 0x000ea80000300800 */
[----:B------:R-:W3:Y:S04]  /*27a40*/  LDL.LU.64 R24, [R1+0x37e0] ;  /* 0x0037e00001187983 */ /* 0x000ee80000300a00 */
[----:B------:R-:W2:Y:S04]  /*27a50*/  LDL.LU.64 R14, [R1+0x37d8] ;  /* 0x0037d800010e7983 */ /* 0x000ea80000300a00 */
[----:B------:R-:W2:Y:S04]  /*27a60*/  LDL.LU.64 R12, [R1+0x37d0] ;  /* 0x0037d000010c7983 */ /* 0x000ea80000300a00 */
[----:B------:R0:W-:Y:S04]  /*27a70*/  STL.64 [R1+0x30], R4 ;  /* 0x0000300401007387 */ /* 0x0001e80000100a00 */
[----:B------:R-:W-:Y:S04]  /*27a80*/  STL [R1+0x38], R6 ;  /* 0x0000380601007387 */ /* 0x000fe80000100800 */
[----:B0-----:R-:W2:Y:S01]  /*27a90*/  LDL.LU.64 R4, [R1+0x70] ;  /* 0x0000700001047983 */ /* 0x001ea20000300a00 */
[----:B------:R-:W-:Y:S01]  /*27aa0*/  MOV R23, R2 ;  /* 0x0000000200177202 */ /* 0x000fe20000000f00 */
[----:B------:R-:W-:-:S05]  /*27ab0*/  IMAD.MOV.U32 R28, RZ, RZ, R7 ;  /* 0x000000ffff1c7224 */ /* 0x000fca00078e0007 */
[----:B------:R-:W-:Y:S01]  /*27ac0*/  STL [R1+0x3724], R28 ;  /* 0x0037241c01007387 */ /* 0x000fe20000100800 */
[----:B--2---:R-:W-:Y:S01]  /*27ad0*/  HMMA.16816.F32.BF16 R20, R12, R4, R20 ;  /* 0x000000040c14723c */ /* 0x004fe20000041814 */
[----:B------:R-:W-:Y:S02]  /*27ae0*/  MOV R19, R4 ;  /* 0x0000000400137202 */ /* 0x000fe40000000f00 */
[----:B------:R-:W-:Y:S11]  /*27af0*/  MOV R18, R5 ;  /* 0x0000000500127202 */ /* 0x000ff60000000f00 */
[----:B------:R-:W-:Y:S10]  /*27b00*/  @!UPT UIADD3 URZ, URZ, URZ, URZ ;  /* 0x0000003f3f3ff290 */ /* 0x000ff4000fffe03f */
[----:B------:R-:W-:Y:S01]  /*27b10*/  MOV R4, R22 ;  /* 0x0000001600047202 */ /* 0x000fe20000000f00 */
[----:B------:R-:W-:Y:S01]  /*27b20*/  IMAD.MOV.U32 R5, RZ, RZ, R21 ;  /* 0x000000ffff057224 */ /* 0x000fe200078e0015 */
[----:B------:R-:W-:Y:S02]  /*27b30*/  MOV R2, R23 ;  /* 0x0000001700027202 */ /* 0x000fe40000000f00 */
[----:B------:R-:W2:Y:S04]  /*27b40*/  LDL.LU.64 R22, [R1+0x37c8] ;  /* 0x0037c80001167983 */ /* 0x000ea80000300a00 */
[----:B------:R-:W2:Y:S04]  /*27b50*/  LDL.LU R21, [R1+0x37c0] ;  /* 0x0037c00001157983 */ /* 0x000ea80000300800 */
[----:B------:R-:W-:Y:S04]  /*27b60*/  STL.64 [R1+0x3798], R18 ;  /* 0x0037981201007387 */ /* 0x000fe80000100a00 */
[----:B----4-:R0:W-:Y:S04]  /*27b70*/  STL.64 [R1+0x3790], R16 ;  /* 0x0037901001007387 */ /* 0x0101e80000100a00 */
[----:B0-----:R-:W4:Y:S04]  /*27b80*/  LDL.LU R16, [R1+0x60] ;  /* 0x0000600001107983 */ /* 0x001f280000300800 */
[----:B------:R-:W4:Y:S04]  /*27b90*/  LDL.LU R17, [R1+0x64] ;  /* 0x0000640001117983 */ /* 0x000f280000300800 */
[----:B------:R-:W2:Y:S04]  /*27ba0*/  LDL.LU R18, [R1+0x68] ;  /* 0x0000680001127983 */ /* 0x000ea80000300800 */
[----:B------:R-:W2:Y:S04]  /*27bb0*/  LDL.LU R19, [R1+0x6c] ;  /* 0x00006c0001137983 */ /* 0x000ea80000300800 */
[----:B--2---:R-:W-:Y:S04]  /*27bc0*/  STL.64 [R1+0x37b8], R18 ;  /* 0x0037b81201007387 */ /* 0x004fe80000100a00 */
[----:B----4-:R0:W-:Y:S04]  /*27bd0*/  STL.64 [R1+0x37b0], R16 ;  /* 0x0037b01001007387 */ /* 0x0101e80000100a00 */
[----:B0-----:R-:W2:Y:S04]  /*27be0*/  LDL.LU R16, [R1+0x50] ;  /* 0x0000500001107983 */ /* 0x001ea80000300800 */
[----:B------:R-:W2:Y:S01]  /*27bf0*/  LDL.LU R17, [R1+0x54] ;  /* 0x0000540001117983 */ /* 0x000ea20000300800 */
[----:B------:R-:W-:Y:S01]  /*27c00*/  MOV R18, R29 ;  /* 0x0000001d00127202 */ /* 0x000fe20000000f00 */
[----:B------:R-:W-:Y:S01]  /*27c10*/  IMAD.MOV.U32 R19, RZ, RZ, R3 ;  /* 0x000000ffff137224 */ /* 0x000fe200078e0003 */
[----:B------:R-:W-:-:S02]  /*27c20*/  MOV R6, R20 ;  /* 0x0000001400067202 */ /* 0x000fc40000000f00 */
[----:B------:R-:W-:-:S03]  /*27c30*/  MOV R20, R8 ;  /* 0x0000000800147202 */ /* 0x000fc60000000f00 */
[----:B------:R-:W-:Y:S01]  /*27c40*/  STL [R1+0x3708], R6 ;  /* 0x0037080601007387 */ /* 0x000fe20000100800 */
        /* <DEDUP_REMOVED lines=10> */
[----:B------:R0:W-:Y:S04]  /*27cf0*/  STL.64 [R1+0x37a0], R20 ;  /* 0x0037a01401007387 */ /* 0x0001e80000100a00 */
[----:B0-----:R-:W2:Y:S04]  /*27d00*/  LDL.LU.64 R20, [R1+0x90] ;  /* 0x0000900001147983 */ /* 0x001ea80000300a00 */
[----:B------:R-:W4:Y:S01]  /*27d10*/  LDL.LU.64 R22, [R1+0x37a8] ;  /* 0x0037a80001167983 */ /* 0x000f220000300a00 */
[----:B------:R-:W-:Y:S01]  /*27d20*/  MOV R27, R9 ;  /* 0x00000009001b7202 */ /* 0x000fe20000000f00 */
        /* <DEDUP_REMOVED lines=8> */
[----:B------:R-:W3:Y:S01]  /*27db0*/  LDL.LU.64 R18, [R1+0x3798] ;  /* 0x0037980001127983 */ /* 0x000ee20000300a00 */
[----:B------:R-:W-:-:S03]  /*27dc0*/  MOV R0, R17 ;  /* 0x0000001100007202 */ /* 0x000fc60000000f00 */
[----:B------:R-:W3:Y:S04]  /*27dd0*/  LDL.LU.64 R16, [R1+0x3790] ;  /* 0x0037900001107983 */ /* 0x000ee80000300a00 */
[----:B------:R-:W-:Y:S04]  /*27de0*/  STL.64 [R1+0x3730], R10 ;  /* 0x0037300a01007387 */ /* 0x000fe80000100a00 */
[----:B------:R0:W-:Y:S02]  /*27df0*/  STL.64 [R1+0x3728], R8 ;  /* 0x0037280801007387 */ /* 0x0001e40000100a00 */
[----:B0-----:R-:W-:-:S02]  /*27e00*/  MOV R9, R27 ;  /* 0x0000001b00097202 */ /* 0x001fc40000000f00 */
[----:B--2---:R-:W-:Y:S02]  /*27e10*/  MOV R8, R20 ;  /* 0x0000001400087202 */ /* 0x004fe40000000f00 */
[----:B------:R-:W2:Y:S04]  /*27e20*/  LDL.LU R20, [R1+0x3788] ;  /* 0x0037880001147983 */ /* 0x000ea80000300800 */
[----:B------:R-:W2:Y:S04]  /*27e30*/  LDL.LU R27, [R1+0x3784] ;  /* 0x00378400011b7983 */ /* 0x000ea80000300800 */
[----:B------:R-:W-:Y:S04]  /*27e40*/  STL.64 [R1+0x3748], R8 ;  /* 0x0037480801007387 */ /* 0x000fe80000100a00 */
[----:B------:R-:W-:Y:S04]  /*27e50*/  STL.64 [R1+0x3718], R6 ;  /* 0x0037180601007387 */ /* 0x000fe80000100a00 */
[----:B------:R4:W-:Y:S02]  /*27e60*/  STL.64 [R1+0x3710], R4 ;  /* 0x0037100401007387 */ /* 0x0009e40000100a00 */
[----:B----4-:R-:W-:-:S02]  /*27e70*/  MOV R4, R23 ;  /* 0x0000001700047202 */ /* 0x010fc40000000f00 */
[----:B------:R-:W4:Y:S01]  /*27e80*/  LDL.LU R23, [R1+0x3780] ;  /* 0x0037800001177983 */ /* 0x000f220000300800 */
[----:B---3--:R-:W-:Y:S01]  /*27e90*/  MOV R6, R25 ;  /* 0x0000001900067202 */ /* 0x008fe20000000f00 */
[----:B------:R-:W-:Y:S01]  /*27ea0*/  IMAD.MOV.U32 R7, RZ, RZ, R26 ;  /* 0x000000ffff077224 */ /* 0x000fe200078e001a */
[----:B------:R-:W-:Y:S02]  /*27eb0*/  MOV R5, R24 ;  /* 0x0000001800057202 */ /* 0x000fe40000000f00 */
[----:B------:R-:W3:Y:S04]  /*27ec0*/  LDL.LU R24, [R1+0x377c] ;  /* 0x00377c0001187983 */ /* 0x000ee80000300800 */
[----:B------:R-:W3:Y:S04]  /*27ed0*/  LDL.LU R25, [R1+0x3778] ;  /* 0x0037780001197983 */ /* 0x000ee80000300800 */
[----:B------:R-:W3:Y:S04]  /*27ee0*/  LDL.LU R26, [R1+0x3774] ;  /* 0x00377400011a7983 */ /* 0x000ee80000300800 */
[----:B------:R0:W-:Y:S04]  /*27ef0*/  STL.64 [R1+0x3740], R6 ;  /* 0x0037400601007387 */ /* 0x0001e80000100a00 */
[----:B------:R2:W-:Y:S01]  /*27f00*/  STL.64 [R1+0x3738], R4 ;  /* 0x0037380401007387 */ /* 0x0005e20000100a00 */
[----:B0-----:R-:W-:Y:S01]  /*27f10*/  MOV R6, R21 ;  /* 0x0000001500067202 */ /* 0x001fe20000000f00 */
[----:B------:R-:W-:Y:S01]  /*27f20*/  IMAD.MOV.U32 R7, RZ, RZ, R22 ;  /* 0x000000ffff077224 */ /* 0x000fe200078e0016 */
[----:B--2---:R-:W-:-:S02]  /*27f30*/  MOV R5, R20 ;  /* 0x0000001400057202 */ /* 0x004fc40000000f00 */
[----:B------:R-:W-:Y:S02]  /*27f40*/  MOV R4, R27 ;  /* 0x0000001b00047202 */ /* 0x000fe40000000f00 */
[----:B------:R-:W3:Y:S04]  /*27f50*/  LDL.LU R27, [R1+0x3770] ;  /* 0x00377000011b7983 */ /* 0x000ee80000300800 */
[----:B------:R-:W2:Y:S04]  /*27f60*/  LDL.LU R20, [R1+0x376c] ;  /* 0x00376c0001147983 */ /* 0x000ea80000300800 */
[----:B------:R-:W2:Y:S04]  /*27f70*/  LDL.LU R21, [R1+0x3768] ;  /* 0x0037680001157983 */ /* 0x000ea80000300800 */
[----:B------:R-:W2:Y:S04]  /*27f80*/  LDL.LU R22, [R1+0x3764] ;  /* 0x0037640001167983 */ /* 0x000ea80000300800 */
[----:B------:R-:W-:Y:S04]  /*27f90*/  STL.64 [R1+0x3758], R6 ;  /* 0x0037580601007387 */ /* 0x000fe80000100a00 */
[----:B------:R4:W-:Y:S02]  /*27fa0*/  STL.64 [R1+0x3750], R4 ;  /* 0x0037500401007387 */ /* 0x0009e40000100a00 */
[----:B----4-:R-:W-:-:S02]  /*27fb0*/  MOV R4, R23 ;  /* 0x0000001700047202 */ /* 0x010fc40000000f00 */
[----:B------:R-:W2:Y:S04]  /*27fc0*/  LDL.LU R23, [R1+0x3760] ;  /* 0x0037600001177983 */ /* 0x000ea80000300800 */
[----:B------:R-:W2:Y:S04]  /*27fd0*/  LDL.LU R5, [R1+0x24] ;  /* 0x0000240001057983 */ /* 0x000ea80000300800 */
[----:B------:R-:W2:Y:S04]  /*27fe0*/  LDL.LU R6, [R1+0x28] ;  /* 0x0000280001067983 */ /* 0x000ea80000300800 */
[----:B------:R-:W2:Y:S01]  /*27ff0*/  LDL.LU R7, [R1+0x2c] ;  /* 0x00002c0001077983 */ /* 0x000ea20000300800 */
[----:B------:R-:W-:Y:S01]  /*28000*/  MOV R8, R19 ;  /* 0x0000001300087202 */ /* 0x000fe20000000f00 */
[----:B------:R-:W-:Y:S01]  /*28010*/  IMAD.MOV.U32 R9, RZ, RZ, R18 ;  /* 0x000000ffff097224 */ /* 0x000fe200078e0012 */
[----:B---3--:R-:W-:Y:S01]  /*28020*/  HMMA.16816.F32.BF16 R24, R12, R16, R24 ;  /* 0x000000100c18723c */ /* 0x008fe20000041818 */
[----:B------:R-:W3:Y:S11]  /*28030*/  LDL R15, [R1+0x464] ;  /* 0x00046400010f7983 */ /* 0x000ef60000100800 */
[----:B------:R-:W-:Y:S11]  /*28040*/  @!UPT UIADD3 URZ, URZ, URZ, URZ ;  /* 0x0000003f3f3ff290 */ /* 0x000ff6000fffe03f */
[----:B------:R-:W-:Y:S01]  /*28050*/  STL [R1+0x36b4], R26 ;  /* 0x0036b41a01007387 */ /* 0x000fe20000100800 */
[C---:B--2---:R-:W-:Y:S03]  /*28060*/  HMMA.16816.F32.BF16 R8, R20.reuse, R8, R4 ;  /* 0x000000081408723c */ /* 0x044fe60000041804 */
[----:B------:R-:W-:Y:S04]  /*28070*/  STL [R1+0x36b0], R27 ;  /* 0x0036b01b01007387 */ /* 0x000fe80000100800 */
[----:B------:R-:W2:Y:S04]  /*28080*/  LDL.LU.64 R6, [R1+0x3758] ;  /* 0x0037580001067983 */ /* 0x000ea80000300a00 */
[----:B------:R-:W2:Y:S11]  /*28090*/  LDL.LU.64 R4, [R1+0x3750] ;  /* 0x0037500001047983 */ /* 0x000eb60000300a00 */
[----:B------:R-:W-:Y:S01]  /*280a0*/  @!UPT UIADD3 URZ, URZ, URZ, URZ ;  /* 0x0000003f3f3ff290 */ /* 0x000fe2000fffe03f */
[----:B------:R0:W-:Y:S04]  /*280b0*/  STL.64 [R1+0x20], R8 ;  /* 0x0000200801007387 */ /* 0x0001e80000100a00 */
[----:B------:R2:W-:Y:S04]  /*280c0*/  STL.64 [R1+0x28], R10 ;  /* 0x0000280a01007387 */ /* 0x0005e80000100a00 */
[----:B0-----:R-:W2:Y:S04]  /*280d0*/  LDL.LU.64 R8, [R1+0x3748] ;  /* 0x0037480001087983 */ /* 0x001ea80000300a00 */
[----:B---3--:R-:W0:Y:S01]  /*280e0*/  LDSM.16.MT88.4 R12, [R15+0x24000] ;  /* 0x024000000f0c783b */ /* 0x008e220000004200 */
[----:B--2---:R-:W-:Y:S03]  /*280f0*/  HMMA.16816.F32.BF16 R8, R20, R8, R4 ;  /* 0x000000081408723c */ /* 0x004fe60000041804 */
[----:B------:R-:W2:Y:S04]  /*28100*/  LDL.LU.64 R6, [R1+0x3740] ;  /* 0x0037400001067983 */ /* 0x000ea80000300a00 */
[----:B------:R-:W2:Y:S11]  /*28110*/  LDL.LU.64 R4, [R1+0x3738] ;  /* 0x0037380001047983 */ /* 0x000eb60000300a00 */
[----:B------:R-:W-:Y:S06]  /*28120*/  @!UPT UIADD3 URZ, URZ, URZ, URZ ;  /* 0x0000003f3f3ff290 */ /* 0x000fec000fffe03f */
[----:B------:R-:W-:Y:S02]  /*28130*/  MOV R26, R8 ;  /* 0x00000008001a7202 */ /* 0x000fe40000000f00 */
[----:B------:R-:W-:Y:S01]  /*28140*/  MOV R27, R9 ;  /* 0x00000009001b7202 */ /* 0x000fe20000000f00 */
[----:B------:R-:W-:Y:S01]  /*28150*/  IMAD.MOV.U32 R18, RZ, RZ, R10 ;  /* 0x000000ffff127224 */ /* 0x000fe200078e000a */
[----:B------:R-:W-:Y:S02]  /*28160*/  MOV R19, R11 ;  /* 0x0000000b00137202 */ /* 0x000fe40000000f00 */
[----:B------:R-:W3:Y:S04]  /*28170*/  LDL.LU.64 R10, [R1+0x3730] ;  /* 0x00373000010a7983 */ /* 0x000ee80000300a00 */
[----:B------:R-:W4:Y:S04]  /*28180*/  LDL.LU.64 R8, [R1+0x3728] ;  /* 0x0037280001087983 */ /* 0x000f280000300a00 */
[----:B------:R-:W-:Y:S04]  /*28190*/  STL.64 [R1+0x36c0], R26 ;  /* 0x0036c01a01007387 */ /* 0x000fe80000100a00 */
[----:B------:R1:W-:Y:S02]  /*281a0*/  STL.64 [R1+0x36b8], R24 ;  /* 0x0036b81801007387 */ /* 0x0003e40000100a00 */
[----:B-1----:R-:W-:-:S02]  /*281b0*/  MOV R24, R28 ;  /* 0x0000001c00187202 */ /* 0x002fc40000000f00 */
[----:B------:R-:W3:Y:S01]  /*281c0*/  LDL.LU R28, [R1+0x3724] ;  /* 0x00372400011c7983 */ /* 0x000ee20000300800 */
[----:B------:R-:W-:-:S03]  /*281d0*/  MOV R25, R3 ;  /* 0x0000000300197202 */ /* 0x000fc60000000f00 */
[----:B------:R-:W3:Y:S04]  /*281e0*/  LDL.LU R3, [R1+0x3720] ;  /* 0x0037200001037983 */ /* 0x000ee80000300800 */
[----:B--2---:R-:W-:Y:S01]  /*281f0*/  HMMA.16816.F32.BF16 R24, R20, R24, R4 ;  /* 0x000000181418723c */ /* 0x004fe20000041804 */
[----:B------:R-:W2:Y:S04]  /*28200*/  LDL.LU.64 R6, [R1+0x3718] ;  /* 0x0037180001067983 */ /* 0x000ea80000300a00 */
[----:B------:R-:W2:Y:S04]  /*28210*/  LDL.LU.64 R4, [R1+0x3710] ;  /* 0x0037100001047983 */ /* 0x000ea80000300a00 */
[----:B0-----:R-:W-:Y:S11]  /*28220*/  STL.64 [R1+0x3638], R14 ;  /* 0x0036380e01007387 */ /* 0x001ff60000100a00 */
[----:B------:R-:W-:Y:S03]  /*28230*/  @!UPT UIADD3 URZ, URZ, URZ, URZ ;  /* 0x0000003f3f3ff290 */ /* 0x000fe6000fffe03f */
[----:B------:R-:W-:Y:S04]  /*28240*/  STL.64 [R1], R24 ;  /* 0x0000001801007387 */ /* 0x000fe80000100a00 */
[----:B------:R-:W-:Y:S04]  /*28250*/  STL.64 [R1+0x8], R26 ;  /* 0x0000081a01007387 */ /* 0x000fe80000100a00 */
[----:B---3--:R-:W0:Y:S04]  /*28260*/  LDSM.16.M88.4 R24, [R3+0x200] ;  /* 0x000200000318783b */ /* 0x008e280000000200 */
[----:B------:R1:W-:Y:S04]  /*28270*/  STL.64 [R1+0x3630], R12 ;  /* 0x0036300c01007387 */ /* 0x0003e80000100a00 */
[----:B-1----:R-:W3:Y:S04]  /*28280*/  LDL.LU R12, [R1+0x30] ;  /* 0x00003000010c7983 */ /* 0x002ee80000300800 */
[----:B------:R-:W3:Y:S04]  /*28290*/  LDL.LU R13, [R1+0x34] ;  /* 0x00003400010d7983 */ /* 0x000ee80000300800 */
[----:B------:R-:W3:Y:S04]  /*282a0*/  LDL.LU R14, [R1+0x38] ;  /* 0x00003800010e7983 */ /* 0x000ee80000300800 */
[----:B0-----:R-:W-:Y:S04]  /*282b0*/  STL.64 [R1+0xa0], R24 ;  /* 0x0000a01801007387 */ /* 0x001fe80000100a00 */
[----:B------:R-:W-:Y:S04]  /*282c0*/  STL.64 [R1+0xa8], R26 ;  /* 0x0000a81a01007387 */ /* 0x000fe80000100a00 */
[----:B------:R-:W0:Y:S04]  /*282d0*/  LDSM.16.M88.4 R24, [R3+0x8200] ;  /* 0x008200000318783b */ /* 0x000e280000000200 */
[----:B0-----:R-:W-:Y:S04]  /*282e0*/  STL.64 [R1+0xb0], R24 ;  /* 0x0000b01801007387 */ /* 0x001fe80000100a00 */
[----:B------:R-:W-:Y:S04]  /*282f0*/  STL.64 [R1+0xb8], R26 ;  /* 0x0000b81a01007387 */ /* 0x000fe80000100a00 */
[----:B------:R-:W0:Y:S04]  /*28300*/  LDSM.16.M88.4 R24, [R3+0x10200] ;  /* 0x010200000318783b */ /* 0x000e280000000200 */
[----:B0-----:R-:W-:Y:S04]  /*28310*/  STL.64 [R1+0xc0], R24 ;  /* 0x0000c01801007387 */ /* 0x001fe80000100a00 */
[----:B------:R-:W-:Y:S04]  /*28320*/  STL.64 [R1+0xc8], R26 ;  /* 0x0000c81a01007387 */ /* 0x000fe80000100a00 */
[----:B------:R-:W0:Y:S01]  /*28330*/  LDSM.16.M88.4 R24, [R3+0x18200] ;  /* 0x018200000318783b */ /* 0x000e220000000200 */
[----:B------:R-:W-:-:S03]  /*28340*/  IMAD.MOV.U32 R15, RZ, RZ, R28 ;  /* 0x000000ffff0f7224 */ /* 0x000fc600078e001c */
[----:B0-----:R0:W-:Y:S04]  /*28350*/  STL.64 [R1+0xf0], R24 ;  /* 0x0000f01801007387 */ /* 0x0011e80000100a00 */
[----:B------:R4:W-:Y:S01]  /*28360*/  STL [R1+0xf8], R26 ;  /* 0x0000f81a01007387 */ /* 0x0009e20000100800 */
[----:B0-----:R-:W-:Y:S02]  /*28370*/  MOV R25, R0 ;  /* 0x0000000000197202 */ /* 0x001fe40000000f00 */
[----:B------:R-:W-:Y:S01]  /*28380*/  MOV R28, R27 ;  /* 0x0000001b001c7202 */ /* 0x000fe20000000f00 */
[----:B----4-:R-:W-:Y:S01]  /*28390*/  IMAD.MOV.U32 R26, RZ, RZ, R8 ;  /* 0x000000ffff1a7224 */ /* 0x010fe200078e0008 */
[----:B------:R-:W-:Y:S02]  /*283a0*/  MOV R27, R9 ;  /* 0x00000009001b7202 */ /* 0x000fe40000000f00 */
[----:B--2---:R-:W-:-:S02]  /*283b0*/  MOV R24, R6 ;  /* 0x0000000600187202 */ /* 0x004fc40000000f00 */
[----:B------:R-:W2:Y:S04]  /*283c0*/  LDL.LU R6, [R1+0x3708] ;  /* 0x0037080001067983 */ /* 0x000ea80000300800 */
[----:B------:R-:W4:Y:S04]  /*283d0*/  LDL.LU R0, [R1+0x3704] ;  /* 0x0037040001007983 */ /* 0x000f280000300800 */
[----:B------:R-:W3:Y:S04]  /*283e0*/  LDL.LU R8, [R1+0x3700] ;  /* 0x0037000001087983 */ /* 0x000ee80000300800 */
[----:B------:R-:W3:Y:S04]  /*283f0*/  LDL.LU R9, [R1+0x36fc] ;  /* 0x0036fc0001097983 */ /* 0x000ee80000300800 */
[----:B------:R0:W-:Y:S04]  /*28400*/  STL.64 [R1+0x36d0], R26 ;  /* 0x0036d01a01007387 */ /* 0x0001e80000100a00 */
[----:B------:R1:W-:Y:S01]  /*28410*/  STL.64 [R1+0x36c8], R24 ;  /* 0x0036c81801007387 */ /* 0x0003e20000100a00 */
[----:B0-----:R-:W-:Y:S01]  /*28420*/  IMAD.MOV.U32 R26, RZ, RZ, R29 ;  /* 0x000000ffff1a7224 */ /* 0x001fe200078e001d */
[----:B------:R-:W-:-:S02]  /*28430*/  MOV R27, R7 ;  /* 0x00000007001b7202 */ /* 0x000fc40000000f00 */
[----:B-1----:R-:W-:Y:S02]  /*28440*/  MOV R24, R10 ;  /* 0x0000000a00187202 */ /* 0x002fe40000000f00 */
[----:B------:R-:W-:Y:S01]  /*28450*/  MOV R25, R11 ;  /* 0x0000000b00197202 */ /* 0x000fe20000000f00 */
[----:B------:R-:W3:Y:S04]  /*28460*/  LDL.LU R10, [R1+0x36f8] ;  /* 0x0036f800010a7983 */ /* 0x000ee80000300800 */
[----:B------:R-:W3:Y:S04]  /*28470*/  LDL.LU R11, [R1+0x36f4] ;  /* 0x0036f400010b7983 */ /* 0x000ee80000300800 */
[----:B------:R-:W3:Y:S04]  /*28480*/  LDL.LU R29, [R1+0x36f0] ;  /* 0x0036f000011d7983 */ /* 0x000ee80000300800 */
[----:B------:R-:W-:Y:S04]  /*28490*/  STL.64 [R1+0x36e0], R26 ;  /* 0x0036e01a01007387 */ /* 0x000fe80000100a00 */
[----:B------:R-:W-:Y:S04]  /*284a0*/  STL.64 [R1+0x36d8], R24 ;  /* 0x0036d81801007387 */ /* 0x000fe80000100a00 */
[----:B------:R-:W-:Y:S04]  /*284b0*/  STL [R1+0x35cc], R28 ;  /* 0x0035cc1c01007387 */ /* 0x000fe80000100800 */
[----:B------:R0:W-:Y:S04]  /*284c0*/  STL [R1+0x3438], R3 ;  /* 0x0034380301007387 */ /* 0x0001e80000100800 */
[----:B0-----:R-:W3:Y:S01]  /*284d0*/  LDL R3, [R1+0x464] ;  /* 0x0004640001037983 */ /* 0x001ee20000100800 */
[----:B------:R-:W-:Y:S01]  /*284e0*/  MOV R25, R5 ;  /* 0x0000000500197202 */ /* 0x000fe20000000f00 */
[----:B------:R-:W-:Y:S01]  /*284f0*/  IMAD.MOV.U32 R26, RZ, RZ, R4 ;  /* 0x000000ffff1a7224 */ /* 0x000fe200078e0004 */
[----:B--2---:R-:W-:-:S02]  /*28500*/  MOV R24, R6 ;  /* 0x0000000600187202 */ /* 0x004fc40000000f00 */
[----:B----4-:R-:W0:Y:S04]  /*28510*/  LDSM.16.MT88.4 R4, [R0+0x24000] ;  /* 0x024000000004783b */ /* 0x010e280000004200 */
[----:B---3--:R-:W-:Y:S04]  /*28520*/  STL [R1+0x3640], R3 ;  /* 0x0036400301007387 */ /* 0x008fe80000100800 */
[----:B------:R-:W-:Y:S04]  /*28530*/  STL [R1+0x3644], R0 ;  /* 0x0036440001007387 */ /* 0x000fe80000100800 */
[----:B0-----:R-:W-:Y:S04]  /*28540*/  STL.64 [R1+0x35d8], R6 ;  /* 0x0035d80601007387 */ /* 0x001fe80000100a00 */
[----:B------:R-:W-:Y:S04]  /*28550*/  STL.64 [R1+0x35d0], R4 ;  /* 0x0035d00401007387 */ /* 0x000fe80000100a00 */
[----:B------:R0:W-:Y:S04]  /*28560*/  STL.64 [R1+0x36e8], R18 ;  /* 0x0036e81201007387 */ /* 0x0001e80000100a00 */
[----:B0-----:R-:W2:Y:S01]  /*28570*/  LDL.LU.64 R18, [R1+0x78] ;  /* 0x0000780001127983 */ /* 0x001ea20000300a00 */
[----:B------:R-:W-:Y:S01]  /*28580*/  MOV R27, R2 ;  /* 0x00000002001b7202 */ /* 0x000fe20000000f00 */
[----:B------:R-:W-:Y:S11]  /*28590*/  HMMA.16816.F32.BF16 R12, R20, R16, R12 ;  /* 0x00000010140c723c */ /* 0x000ff6000004180c */
[----:B------:R-:W-:Y:S11]  /*285a0*/  @!UPT UIADD3 URZ, URZ, URZ, URZ ;  /* 0x0000003f3f3ff290 */ /* 0x000ff6000fffe03f */
[----:B------:R-:W-:Y:S01]  /*285b0*/  @!UPT UIADD3 URZ, URZ, URZ, URZ ;  /* 0x0000003f3f3ff290 */ /* 0x000fe2000fffe03f */
[----:B------:R-:W-:Y:S04]  /*285c0*/  STL [R1+0x3654], R12 ;  /* 0x0036540c01007387 */ /* 0x000fe80000100800 */
[----:B------:R-:W-:Y:S04]  /*285d0*/  STL [R1+0x3650], R13 ;  /* 0x0036500d01007387 */ /* 0x000fe80000100800 */
[----:B------:R-:W-:Y:S04]  /*285e0*/  STL [R1+0x364c], R14 ;  /* 0x00364c0e01007387 */ /* 0x000fe80000100800 */
[----:B------:R0:W-:Y:S04]  /*285f0*/  STL [R1+0x3648], R15 ;  /* 0x0036480f01007387 */ /* 0x0001e80000100800 */
[----:B0-----:R-:W3:Y:S04]  /*28600*/  LDL.LU.64 R14, [R1+0x88] ;  /* 0x00008800010e7983 */ /* 0x001ee80000300a00 */
[----:B------:R-:W4:Y:S01]  /*28610*/  LDL.LU R22, [R1+0x98] ;  /* 0x0000980001167983 */ /* 0x000f220000300800 */
        /* <DEDUP_REMOVED lines=10> */
[----:B------:R-:W2:Y:S01]  /*286c0*/  LDL.LU.64 R24, [R1+0x36d8] ;  /* 0x0036d80001187983 */ /* 0x000ea20000300a00 */
[----:B------:R-:W-:-:S03]  /*286d0*/  MOV R23, R29 ;  /* 0x0000001d00177202 */ /* 0x000fc60000000f00 */
[----:B------:R0:W-:Y:S01]  /*286e0*/  STL [R1+0x3658], R28 ;  /* 0x0036581c01007387 */ /* 0x0001e20000100800 */
[----:B---3--:R-:W-:Y:S01]  /*286f0*/  MOV R4, R15 ;  /* 0x0000000f00047202 */ /* 0x008fe20000000f00 */
[C---:B--2---:R-:W-:Y:S11]  /*28700*/  HMMA.16816.F32.BF16 R24, R8.reuse, R14, R24 ;  /* 0x0000000e0818723c */ /* 0x044ff60000041818 */
[----:B------:R-:W-:Y:S11]  /*28710*/  @!UPT UIADD3 URZ, URZ, URZ, URZ ;  /* 0x0000003f3f3ff290 */ /* 0x000ff6000fffe03f */
[----:B------:R-:W-:Y:S02]  /*28720*/  @!UPT UIADD3 URZ, URZ, URZ, URZ ;  /* 0x0000003f3f3ff290 */ /* 0x000fe4000fffe03f */
[----:B------:R-:W-:Y:S01]  /*28730*/  MOV R3, R26 ;  /* 0x0000001a00037202 */ /* 0x000fe20000000f00 */
[----:B------:R-:W-:Y:S01]  /*28740*/  IMAD.MOV.U32 R0, RZ, RZ, R25 ;  /* 0x000000ffff007224 */ /* 0x000fe200078e0019 */
[----:B------:R-:W-:Y:S02]  /*28750*/  MOV R29, R27 ;  /* 0x0000001b001d7202 */ /* 0x000fe40000000f00 */
[----:B------:R-:W-:Y:S01]  /*28760*/  MOV R15, R24 ;  /* 0x00000018000f7202 */ /* 0x000fe20000000f00 */
[----:B------:R-:W4:Y:S04]  /*28770*/  LDL.LU.64 R26, [R1+0x36d0] ;  /* 0x0036d000011a7983 */ /* 0x000f280000300a00 */
[----:B------:R-:W4:Y:S01]  /*28780*/  LDL.LU.64 R24, [R1+0x36c8] ;  /* 0x0036c80001187983 */ /* 0x000f220000300a00 */
[----:B------:R-:W-:Y:S01]  /*28790*/  MOV R5, R14 ;  /* 0x0000000e00057202 */ /* 0x000fe20000000f00 */
[----:B----4-:R-:W-:Y:S11]  /*287a0*/  HMMA.16816.F32.BF16 R24, R8, R22, R24 ;  /* 0x000000160818723c */ /* 0x010ff60000041818 */
[----:B------:R-:W-:Y:S11]  /*287b0*/  @!UPT UIADD3 URZ, URZ, URZ, URZ ;  /* 0x0000003f3f3ff290 */ /* 0x000ff6000fffe03f */
[----:B------:R-:W-:Y:S02]  /*287c0*/  @!UPT UIADD3 URZ, URZ, URZ, URZ ;  /* 0x0000003f3f3ff290 */ /* 0x000fe4000fffe03f */
[----:B------:R-:W-:Y:S02]  /*287d0*/  MOV R13, R26 ;  /* 0x0000001a000d7202 */ /* 0x000fe40000000f00 */
[----:B------:R-:W-:Y:S02]  /*287e0*/  MOV R14, R27 ;  /* 0x0000001b000e7202 */ /* 0x000fe40000000f00 */
[----:B------:R-:W2:Y:S01]  /*287f0*/  LDL.LU.64 R26, [R1+0x36c0] ;  /* 0x0036c000011a7983 */ /* 0x000ea20000300a00 */
[----:B------:R-:W-:Y:S01]  /*28800*/  IMAD.MOV.U32 R12, RZ, RZ, R25 ;  /* 0x000000ffff0c7224 */ /* 0x000fe200078e0019 */
[----:B0-----:R-:W-:Y:S02]  /*28810*/  MOV R28, R24 ;  /* 0x00000018001c7202 */ /* 0x001fe40000000f00 */
[----:B------:R-:W3:Y:S04]  /*28820*/  LDL.LU.64 R24, [R1+0x36b8] ;  /* 0x0036b80001187983 */ /* 0x000ee80000300a00 */
[----:B------:R0:W-:Y:S04]  /*28830*/  STL.64 [R1+0x3678], R14 ;  /* 0x0036780e01007387 */ /* 0x0001e80000100a00 */
[----:B------:R2:W-:Y:S01]  /*28840*/  STL.64 [R1+0x3670], R12 ;  /* 0x0036700c01007387 */ /* 0x0005e20000100a00 */
[----:B0-----:R-:W-:-:S02]  /*28850*/  MOV R14, R18 ;  /* 0x00000012000e7202 */ /* 0x001fc40000000f00 */
[----:B------:R-:W-:Y:S02]  /*28860*/  MOV R15, R19 ;  /* 0x00000013000f7202 */ /* 0x000fe40000000f00 */
[----:B--2---:R-:W-:Y:S01]  /*28870*/  MOV R12, R26 ;  /* 0x0000001a000c7202 */ /* 0x004fe20000000f00 */
[----:B------:R-:W-:Y:S01]  /*28880*/  IMAD.MOV.U32 R13, RZ, RZ, R27 ;  /* 0x000000ffff0d7224 */ /* 0x000fe200078e001b */
[----:B------:R-:W3:Y:S04]  /*28890*/  LDL.LU R26, [R1+0x36b4] ;  /* 0x0036b400011a7983 */ /* 0x000ee80000300800 */
[----:B------:R-:W3:Y:S04]  /*288a0*/  LDL.LU R27, [R1+0x36b0] ;  /* 0x0036b000011b7983 */ /* 0x000ee80000300800 */
[----:B------:R-:W2:Y:S04]  /*288b0*/  LDL.LU R18, [R1+0x36ac] ;  /* 0x0036ac0001127983 */ /* 0x000ea80000300800 */
[----:B------:R-:W3:Y:S04]  /*288c0*/  LDL.LU R19, [R1+0x36a8] ;  /* 0x0036a80001137983 */ /* 0x000ee80000300800 */
[----:B------:R-:W-:Y:S04]  /*288d0*/  STL.64 [R1+0x3688], R14 ;  /* 0x0036880e01007387 */ /* 0x000fe80000100a00 */
[----:B------:R-:W-:Y:S04]  /*288e0*/  STL.64 [R1+0x3680], R12 ;  /* 0x0036800c01007387 */ /* 0x000fe80000100a00 */
[----:B------:R0:W-:Y:S04]  /*288f0*/  STL.64 [R1+0x3668], R22 ;  /* 0x0036681601007387 */ /* 0x0001e80000100a00 */
[----:B------:R1:W-:Y:S01]  /*28900*/  STL.64 [R1+0x3660], R20 ;  /* 0x0036601401007387 */ /* 0x0003e20000100a00 */
[----:B0-----:R-:W-:-:S02]  /*28910*/  MOV R22, R5 ;  /* 0x0000000500167202 */ /* 0x001fc40000000f00 */
[----:B------:R-:W-:-:S05]  /*28920*/  MOV R23, R4 ;  /* 0x0000000400177202 */ /* 0x000fca0000000f00 */
[----:B------:R0:W-:Y:S04]  /*28930*/  STL.64 [R1+0x3690], R22 ;  /* 0x0036901601007387 */ /* 0x0001e80000100a00 */
[----:B-1----:R-:W4:Y:S04]  /*28940*/  LDL.LU R20, [R1+0x20] ;  /* 0x0000200001147983 */ /* 0x002f280000300800 */
[----:B------:R-:W4:Y:S04]  /*28950*/  LDL.LU R21, [R1+0x24] ;  /* 0x0000240001157983 */ /* 0x000f280000300800 */
[----:B0-----:R-:W4:Y:S04]  /*28960*/  LDL.LU R22, [R1+0x28] ;  /* 0x0000280001167983 */ /* 0x001f280000300800 */
[----:B------:R-:W4:Y:S01]  /*28970*/  LDL.LU R23, [R1+0x2c] ;  /* 0x00002c0001177983 */ /* 0x000f220000300800 */
[----:B--2---:R-:W-:Y:S01]  /*28980*/  MOV R5, R18 ;  /* 0x0000001200057202 */ /* 0x004fe20000000f00 */
[----:B---3--:R-:W-:Y:S01]  /*28990*/  HMMA.16816.F32.BF16 R24, R8, R18, R24 ;  /* 0x000000120818723c */ /* 0x008fe20000041818 */
[----:B------:R-:W-:-:S02]  /*289a0*/  IMAD.MOV.U32 R4, RZ, RZ, R19 ;  /* 0x000000ffff047224 */ /* 0x000fc400078e0013 */
[----:B------:R-:W4:Y:S04]  /*289b0*/  LDL.LU.64 R18, [R1+0x36a0] ;  /* 0x0036a00001127983 */ /* 0x000f280000300a00 */
[----:B------:R-:W4:Y:S01]  /*289c0*/  LDL.LU.64 R16, [R1+0x3698] ;  /* 0x0036980001107983 */ /* 0x000f220000300a00 */
[----:B------:R-:W-:Y:S01]  /*289d0*/  MOV R14, R7 ;  /* 0x00000007000e7202 */ /* 0x000fe20000000f00 */
[----:B------:R-:W-:Y:S02]  /*289e0*/  IMAD.MOV.U32 R15, RZ, RZ, R6 ;  /* 0x000000ffff0f7224 */ /* 0x000fe400078e0006 */
[----:B------:R-:W2:Y:S04]  /*289f0*/  LDL.LU R8, [R1] ;  /* 0x0000000001087983 */ /* 0x000ea80000300800 */
[----:B------:R-:W2:Y:S04]  /*28a00*/  LDL.LU R9, [R1+0x4] ;  /* 0x0000040001097983 */ /* 0x000ea80000300800 */
[----:B------:R-:W2:Y:S04]  /*28a10*/  LDL.LU R10, [R1+0x8] ;  /* 0x00000800010a7983 */ /* 0x000ea80000300800 */
[----:B------:R-:W2:Y:S04]  /*28a20*/  LDL.LU R11, [R1+0xc] ;  /* 0x00000c00010b7983 */ /* 0x000ea80000300800 */
[----:B------:R-:W-:Y:S04]  /*28a30*/  STL [R1+0x35e8], R25 ;  /* 0x0035e81901007387 */ /* 0x000fe80000100800 */
[----:B------:R-:W-:Y:S04]  /*28a40*/  STL [R1+0x35e4], R26 ;  /* 0x0035e41a01007387 */ /* 0x000fe80000100800 */
[----:B------:R-:W-:Y:S01]  /*28a50*/  STL [R1+0x35e0], R27 ;  /* 0x0035e01b01007387 */ /* 0x000fe20000100800 */
[C---:B----4-:R-:W-:Y:S03]  /*28a60*/  HMMA.16816.F32.BF16 R12, R16.reuse, R14, R20 ;  /* 0x0000000e100c723c */ /* 0x050fe60000041814 */
[----:B------:R-:W3:Y:S11]  /*28a70*/  LDL.LU.64 R22, [R1+0x3690] ;  /* 0x0036900001167983 */ /* 0x000ef60000300a00 */
[----:B------:R-:W-:Y:S09]  /*28a80*/  @!UPT UIADD3 URZ, URZ, URZ, URZ ;  /* 0x0000003f3f3ff290 */ /* 0x000ff2000fffe03f */
[----:B------:R0:W-:Y:S01]  /*28a90*/  STL.64 [R1+0x20], R12 ;  /* 0x0000200c01007387 */ /* 0x0001e20000100a00 */
[----:B------:R-:W-:Y:S02]  /*28aa0*/  MOV R7, R14 ;  /* 0x0000000e00077202 */ /* 0x000fe40000000f00 */
[----:B------:R-:W-:Y:S02]  /*28ab0*/  MOV R6, R15 ;  /* 0x0000000f00067202 */ /* 0x000fe40000000f00 */
[----:B------:R-:W3:Y:S04]  /*28ac0*/  LDL.LU.64 R14, [R1+0x3688] ;  /* 0x00368800010e7983 */ /* 0x000ee80000300a00 */
[----:B0-----:R-:W3:Y:S02]  /*28ad0*/  LDL.LU.64 R12, [R1+0x3680] ;  /* 0x00368000010c7983 */ /* 0x001ee40000300a00 */
[----:B---3--:R-:W-:Y:S02]  /*28ae0*/  HMMA.16816.F32.BF16 R20, R16, R22, R12 ;  /* 0x000000161014723c */ /* 0x008fe4000004180c */
[----:B------:R-:W3:Y:S04]  /*28af0*/  LDL.LU.64 R14, [R1+0x3678] ;  /* 0x00367800010e7983 */ /* 0x000ee80000300a00 */
[----:B------:R-:W4:Y:S11]  /*28b00*/  LDL.LU.64 R12, [R1+0x3670] ;  /* 0x00367000010c7983 */ /* 0x000f360000300a00 */
[----:B------:R-:W-:Y:S06]  /*28b10*/  @!UPT UIADD3 URZ, URZ, URZ, URZ ;  /* 0x0000003f3f3ff290 */ /* 0x000fec000fffe03f */
[----:B------:R0:W-:Y:S01]  /*28b20*/  STL [R1+0x1c], R23 ;  /* 0x00001c1701007387 */ /* 0x0001e20000100800 */
[----:B------:R-:W-:Y:S01]  /*28b30*/  MOV R27, R22 ;  /* 0x00000016001b7202 */ /* 0x000fe20000000f00 */
[----:B------:R-:W-:Y:S02]  /*28b40*/  IMAD.MOV.U32 R26, RZ, RZ, R21 ;  /* 0x000000ffff1a7224 */ /* 0x000fe400078e0015 */
[----:B0-----:R-:W2:Y:S01]  /*28b50*/  LDL.LU.64 R22, [R1+0x3668] ;  /* 0x0036680001167983 */ /* 0x001ea20000300a00 */
[----:B------:R-:W-:-:S03]  /*28b60*/  MOV R25, R20 ;  /* 0x0000001400197202 */ /* 0x000fc60000000f00 */
[----:B------:R-:W2:Y:S04]  /*28b70*/  LDL.LU.64 R20, [R1+0x3660] ;  /* 0x0036600001147983 */ /* 0x000ea80000300a00 */
[----:B------:R-:W-:Y:S04]  /*28b80*/  STL.64 [R1+0x35f8], R26 ;  /* 0x0035f81a01007387 */ /* 0x000fe80000100a00 */
[----:B------:R0:W-:Y:S02]  /*28b90*/  STL.64 [R1+0x35f0], R24 ;  /* 0x0035f01801007387 */ /* 0x0001e40000100a00 */
[----:B0-----:R-:W-:-:S02]  /*28ba0*/  MOV R24, R28 ;  /* 0x0000001c00187202 */ /* 0x001fc40000000f00 */
[----:B------:R-:W2:Y:S01]  /*28bb0*/  LDL.LU R28, [R1+0x3658] ;  /* 0x00365800011c7983 */ /* 0x000ea20000300800 */
[----:B---3--:R-:W-:Y:S01]  /*28bc0*/  MOV R27, R14 ;  /* 0x0000000e001b7202 */ /* 0x008fe20000000f00 */
[----:B----4-:R-:W-:Y:S01]  /*28bd0*/  IMAD.MOV.U32 R26, RZ, RZ, R13 ;  /* 0x000000ffff1a7224 */ /* 0x010fe200078e000d */
[----:B------:R-:W-:Y:S02]  /*28be0*/  MOV R25, R12 ;  /* 0x0000000c00197202 */ /* 0x000fe40000000f00 */
[----:B------:R-:W3:Y:S04]  /*28bf0*/  LDL.LU R12, [R1+0x3654] ;  /* 0x00365400010c7983 */ /* 0x000ee80000300800 */
[----:B------:R-:W3:Y:S04]  /*28c00*/  LDL.LU R13, [R1+0x3650] ;  /* 0x00365000010d7983 */ /* 0x000ee80000300800 */
[----:B------:R-:W3:Y:S04]  /*28c10*/  LDL.LU R14, [R1+0x364c] ;  /* 0x00364c00010e7983 */ /* 0x000ee80000300800 */
[----:B------:R0:W-:Y:S04]  /*28c20*/  STL.64 [R1+0x3608], R26 ;  /* 0x0036081a01007387 */ /* 0x0001e80000100a00 */
[----:B------:R1:W-:Y:S01]  /*28c30*/  STL.64 [R1+0x3600], R24 ;  /* 0x0036001801007387 */ /* 0x0003e20000100a00 */
[----:B0-----:R-:W-:Y:S01]  /*28c40*/  IMAD.MOV.U32 R26, RZ, RZ, R3 ;  /* 0x000000ffff1a7224 */ /* 0x001fe200078e0003 */
[----:B-1----:R-:W-:-:S02]  /*28c50*/  MOV R24, R15 ;  /* 0x0000000f00187202 */ /* 0x002fc40000000f00 */
[----:B------:R-:W3:Y:S01]  /*28c60*/  LDL.LU R15, [R1+0x3648] ;  /* 0x00364800010f7983 */ /* 0x000ee20000300800 */
[----:B------:R-:W-:-:S03]  /*28c70*/  MOV R25, R0 ;  /* 0x0000000000197202 */ /* 0x000fc60000000f00 */
[----:B------:R-:W4:Y:S04]  /*28c80*/  LDL.LU R0, [R1+0x3644] ;  /* 0x0036440001007983 */ /* 0x000f280000300800 */
[----:B------:R-:W3:Y:S01]  /*28c90*/  LDL.LU R3, [R1+0x3640] ;  /* 0x0036400001037983 */ /* 0x000ee20000300800 */
[----:B--2---:R-:W-:Y:S01]  /*28ca0*/  HMMA.16816.F32.BF16 R8, R16, R22, R8 ;  /* 0x000000161008723c */ /* 0x004fe20000041808 */
[----:B------:R-:W-:-:S05]  /*28cb0*/  MOV R27, R29 ;  /* 0x0000001d001b7202 */ /* 0x000fca0000000f00 */
[----:B------:R0:W-:Y:S04]  /*28cc0*/  STL.64 [R1+0x3628], R26 ;  /* 0x0036281a01007387 */ /* 0x0001e80000100a00 */
[----:B------:R1:W-:Y:S01]  /*28cd0*/  STL.64 [R1+0x3620], R24 ;  /* 0x0036201801007387 */ /* 0x0003e20000100a00 */
[----:B0-----:R-:W-:Y:S02]  /*28ce0*/  MOV R27, R2 ;  /* 0x00000002001b7202 */ /* 0x001fe40000000f00 */
[----:B-1----:R-:W-:-:S10]  /*28cf0*/  MOV R24, R28 ;  /* 0x0000001c00187202 */ /* 0x002fd40000000f00 */
[----:B------:R-:W-:Y:S01]  /*28d00*/  STL [R1], R8 ;  /* 0x0000000801007387 */ /* 0x000fe20000100800 */
[----:B------:R-:W-:Y:S01]  /*28d10*/  MOV R28, R9 ;  /* 0x00000009001c7202 */ /* 0x000fe20000000f00 */
[----:B------:R-:W-:Y:S01]  /*28d20*/  IMAD.MOV.U32 R29, RZ, RZ, R11 ;  /* 0x000000ffff1d7224 */ /* 0x000fe200078e000b */
[----:B------:R-:W-:Y:S01]  /*28d30*/  MOV R2, R10 ;  /* 0x0000000a00027202 */ /* 0x000fe20000000f00 */
[----:B------:R-:W-:Y:S01]  /*28d40*/  IMAD.MOV.U32 R26, RZ, RZ, R20 ;  /* 0x000000ffff1a7224 */ /* 0x000fe200078e0014 */
[----:B------:R-:W-:Y:S02]  /*28d50*/  MOV R25, R21 ;  /* 0x0000001500197202 */ /* 0x000fe40000000f00 */
[----:B----4-:R-:W-:Y:S04]  /*28d60*/  LDSM.16.MT88.4 R20, [R0+0x24400] ;  /* 0x024400000014783b */ /* 0x010fe80000004200 */
[----:B---3--:R-:W0:Y:S04]  /*28d70*/  LDSM.16.MT88.4 R8, [R3+0x24400] ;  /* 0x024400000308783b */ /* 0x008e280000004200 */
[----:B0-----:R0:W-:Y:S04]  /*28d80*/  STL.64 [R1+0x3580], R10 ;  /* 0x0035800a01007387 */ /* 0x0011e80000100a00 */
[----:B------:R1:W-:Y:S04]  /*28d90*/  STL.64 [R1+0x3578], R8 ;  /* 0x0035780801007387 */ /* 0x0003e80000100a00 */
[----:B------:R-:W-:Y:S01]  /*28da0*/  STL [R1+0x3588], R0 ;  /* 0x0035880001007387 */ /* 0x000fe20000100800 */
[----:B0-----:R-:W-:-:S02]  /*28db0*/  MOV R10, R5 ;  /* 0x00000005000a7202 */ /* 0x001fc40000000f00 */
[----:B------:R-:W-:Y:S01]  /*28dc0*/  MOV R11, R4 ;  /* 0x00000004000b7202 */ /* 0x000fe20000000f00 */
[----:B------:R-:W-:Y:S04]  /*28dd0*/  STL [R1+0x3530], R20 ;  /* 0x0035301401007387 */ /* 0x000fe80000100800 */
[----:B------:R0:W-:Y:S02]  /*28de0*/  STL [R1+0x352c], R21 ;  /* 0x00352c1501007387 */ /* 0x0001e40000100800 */
[----:B-1----:R-:W-:Y:S02]  /*28df0*/  HMMA.16816.F32.BF16 R8, R16, R10, R12 ;  /* 0x0000000a1008723c */ /* 0x002fe4000004180c */
[----:B------:R-:W-:Y:S04]  /*28e00*/  STL [R1+0x3528], R22 ;  /* 0x0035281601007387 */ /* 0x000fe80000100800 */
[----:B------:R-:W-:Y:S04]  /*28e10*/  STL [R1+0x3524], R23 ;  /* 0x0035241701007387 */ /* 0x000fe80000100800 */
[----:B0-----:R-:W2:Y:S04]  /*28e20*/  LDL.LU.64 R20, [R1+0xa0] ;  /* 0x0000a00001147983 */ /* 0x001ea80000300a00 */
[----:B------:R-:W2:Y:S04]  /*28e30*/  LDL.LU.64 R14, [R1+0x3638] ;  /* 0x00363800010e7983 */ /* 0x000ea80000300a00 */
[----:B------:R-:W2:Y:S04]  /*28e40*/  LDL.LU.64 R12, [R1+0x3630] ;  /* 0x00363000010c7983 */ /* 0x000ea80000300a00 */
[----:B------:R-:W3:Y:S04]  /*28e50*/  LDL.LU.64 R16, [R1+0xc0] ;  /* 0x0000c00001107983 */ /* 0x000ee80000300a00 */
[----:B------:R-:W4:Y:S04]  /*28e60*/  LDL.LU.64 R4, [R1+0xf0] ;  /* 0x0000f00001047983 */ /* 0x000f280000300a00 */
[----:B------:R-:W-:Y:S01]  /*28e70*/  STL.64 [R1+0x3618], R6 ;  /* 0x0036180601007387 */ /* 0x000fe20000100a00 */
[----:B--2---:R-:W-:Y:S01]  /*28e80*/  HMMA.16816.F32.BF16 R24, R12, R20, R24 ;  /* 0x000000140c18723c */ /* 0x004fe20000041818 */
[----:B------:R-:W-:-:S02]  /*28e90*/  IMAD.MOV.U32 R0, RZ, RZ, R21 ;  /* 0x000000ffff007224 */ /* 0x000fc400078e0015 */
[----:B----4-:R0:W-:Y:S04]  /*28ea0*/  STL.64 [R1+0x3610], R4 ;  /* 0x0036100401007387 */ /* 0x0101e80000100a00 */
[----:B0-----:R-:W2:Y:S04]  /*28eb0*/  LDL.LU.64 R4, [R1+0xb0] ;  /* 0x0000b00001047983 */ /* 0x001ea80000300a00 */
[----:B------:R-:W-:Y:S11]  /*28ec0*/  STL [R1+0x358c], R11 ;  /* 0x00358c0b01007387 */ /* 0x000ff60000100800 */
[----:B------:R-:W-:Y:S02]  /*28ed0*/  @!UPT UIADD3 URZ, URZ, URZ, URZ ;  /* 0x0000003f3f3ff290 */ /* 0x000fe4000fffe03f */
[----:B------:R-:W-:Y:S02]  /*28ee0*/  MOV R22, R26 ;  /* 0x0000001a00167202 */ /* 0x000fe40000000f00 */
[----:B------:R-:W-:Y:S01]  /*28ef0*/  MOV R21, R27 ;  /* 0x0000001b00157202 */ /* 0x000fe20000000f00 */
[----:B------:R0:W-:Y:S04]  /*28f00*/  STL.64 [R1+0x40], R24 ;  /* 0x0000401801007387 */ /* 0x0001e80000100a00 */
[----:B------:R-:W2:Y:S04]  /*28f10*/  LDL.LU.64 R26, [R1+0x3628] ;  /* 0x00362800011a7983 */ /* 0x000ea80000300a00 */
[----:B0-----:R-:W2:Y:S01]  /*28f20*/  LDL.LU.64 R24, [R1+0x3620] ;  /* 0x0036200001187983 */ /* 0x001ea20000300a00 */
[----:B------:R-:W-:-:S03]  /*28f30*/  MOV R11, R20 ;  /* 0x00000014000b7202 */ /* 0x000fc60000000f00 */
[----:B------:R-:W4:Y:S01]  /*28f40*/  LDL.LU.64 R6, [R1+0x3618] ;  /* 0x0036180001067983 */ /* 0x000f220000300a00 */
[----:B--2---:R-:W-:Y:S01]  /*28f50*/  HMMA.16816.F32.BF16 R24, R12, R4, R24 ;  /* 0x000000040c18723c */ /* 0x004fe20000041818 */
[----:B------:R-:W-:Y:S01]  /*28f60*/  MOV R19, R4 ;  /* 0x0000000400137202 */ /* 0x000fe20000000f00 */
[----:B------:R-:W-:Y:S02]  /*28f70*/  IMAD.MOV.U32 R18, RZ, RZ, R5 ;  /* 0x000000ffff127224 */ /* 0x000fe400078e0005 */
[----:B------:R-:W2:Y:S11]  /*28f80*/  LDL.LU.64 R4, [R1+0x3610] ;  /* 0x0036100001047983 */ /* 0x000eb60000300a00 */
[----:B------:R-:W-:Y:S08]  /*28f90*/  @!UPT UIADD3 URZ, URZ, URZ, URZ ;  /* 0x0000003f3f3ff290 */ /* 0x000ff0000fffe03f */
[----:B------:R0:W-:Y:S01]  /*28fa0*/  STL.64 [R1+0x50], R24 ;  /* 0x0000501801007387 */ /* 0x0001e20000100a00 */
[----:B------:R-:W-:Y:S02]  /*28fb0*/  MOV R23, R26 ;  /* 0x0000001a00177202 */ /* 0x000fe40000000f00 */
[----:B------:R-:W-:Y:S02]  /*28fc0*/  MOV R20, R27 ;  /* 0x0000001b00147202 */ /* 0x000fe40000000f00 */
[----:B------:R-:W2:Y:S04]  /*28fd0*/  LDL.LU.64 R26, [R1+0x3608] ;  /* 0x00360800011a7983 */ /* 0x000ea80000300a00 */
[----:B0-----:R-:W2:Y:S04]  /*28fe0*/  LDL.LU.64 R24, [R1+0x3600] ;  /* 0x0036000001187983 */ /* 0x001ea80000300a00 */
[----:B------:R3:W-:Y:S04]  /*28ff0*/  STL.64 [R1+0x3598], R22 ;  /* 0x0035981601007387 */ /* 0x0007e80000100a00 */
[----:B------:R0:W-:Y:S01]  /*29000*/  STL.64 [R1+0x3590], R20 ;  /* 0x0035901401007387 */ /* 0x0001e20000100a00 */
[----:B---3--:R-:W-:-:S02]  /*29010*/  MOV R23, R16 ;  /* 0x0000001000177202 */ /* 0x008fc40000000f00 */
[----:B0-----:R-:W-:Y:S01]  /*29020*/  MOV R20, R19 ;  /* 0x0000001300147202 */ /* 0x001fe20000000f00 */
[----:B------:R-:W-:Y:S02]  /*29030*/  IMAD.MOV.U32 R21, RZ, RZ, R18 ;  /* 0x000000ffff157224 */ /* 0x000fe400078e0012 */
[----:B------:R-:W-:-:S03]  /*29040*/  IMAD.MOV.U32 R22, RZ, RZ, R17 ;  /* 0x000000ffff167224 */ /* 0x000fc600078e0011 */
[----:B------:R-:W-:Y:S01]  /*29050*/  STL.64 [R1+0x35b0], R20 ;  /* 0x0035b01401007387 */ /* 0x000fe20000100a00 */
[----:B--2---:R-:W-:Y:S11]  /*29060*/  HMMA.16816.F32.BF16 R24, R12, R16, R24 ;  /* 0x000000100c18723c */ /* 0x004ff60000041818 */
[----:B------:R-:W-:Y:S11]  /*29070*/  @!UPT UIADD3 URZ, URZ, URZ, URZ ;  /* 0x0000003f3f3ff290 */ /* 0x000ff6000fffe03f */
[----:B------:R-:W-:Y:S02]  /*29080*/  @!UPT UIADD3 URZ, URZ, URZ, URZ ;  /* 0x0000003f3f3ff290 */ /* 0x000fe4000fffe03f */
[----:B------:R-:W-:Y:S01]  /*29090*/  MOV R17, R26 ;  /* 0x0000001a00117202 */ /* 0x000fe20000000f00 */
[----:B------:R-:W-:Y:S01]  /*290a0*/  IMAD.MOV.U32 R16, RZ, RZ, R27 ;  /* 0x000000ffff107224 */ /* 0x000fe200078e001b */
[----:B------:R-:W-:Y:S01]  /*290b0*/  MOV R19, R24 ;  /* 0x0000001800137202 */ /* 0x000fe20000000f00 */
[----:B------:R-:W2:Y:S01]  /*290c0*/  LDL.LU.64 R26, [R1+0x35f8] ;  /* 0x0035f800011a7983 */ /* 0x000ea20000300a00 */
[----:B------:R-:W-:-:S03]  /*290d0*/  MOV R18, R25 ;  /* 0x0000001900127202 */ /* 0x000fc60000000f00 */
[----:B------:R-:W3:Y:S04]  /*290e0*/  LDL.LU.64 R24, [R1+0x35f0] ;  /* 0x0035f00001187983 */ /* 0x000ee80000300a00 */
[----:B------:R-:W-:Y:S04]  /*290f0*/  STL.64 [R1+0x35a8], R18 ;  /* 0x0035a81201007387 */ /* 0x000fe80000100a00 */
[----:B------:R2:W-:Y:S02]  /*29100*/  STL.64 [R1+0x35a0], R16 ;  /* 0x0035a01001007387 */ /* 0x0005e40000100a00 */
[----:B--2---:R-:W-:-:S02]  /*29110*/  MOV R17, R26 ;  /* 0x0000001a00117202 */ /* 0x004fc40000000f00 */
[----:B------:R-:W-:Y:S02]  /*29120*/  MOV R18, R27 ;  /* 0x0000001b00127202 */ /* 0x000fe40000000f00 */
[----:B---3--:R-:W-:Y:S02]  /*29130*/  MOV R16, R25 ;  /* 0x0000001900107202 */ /* 0x008fe40000000f00 */
[----:B------:R-:W2:Y:S04]  /*29140*/  LDL.LU R25, [R1+0x35e8] ;  /* 0x0035e80001197983 */ /* 0x000ea80000300800 */
[----:B------:R-:W2:Y:S04]  /*29150*/  LDL.LU R26, [R1+0x35e4] ;  /* 0x0035e400011a7983 */ /* 0x000ea80000300800 */
[----:B------:R-:W2:Y:S04]  /*29160*/  LDL.LU R27, [R1+0x35e0] ;  /* 0x0035e000011b7983 */ /* 0x000ea80000300800 */
[----:B------:R-:W3:Y:S01]  /*29170*/  LDL.LU R19, [R1+0x1c] ;  /* 0x00001c0001137983 */ /* 0x000ee20000300800 */
[----:B------:R-:W-:-:S02]  /*29180*/  MOV R20, R11 ;  /* 0x0000000b00147202 */ /* 0x000fc40000000f00 */
[----:B------:R-:W-:Y:S02]  /*29190*/  MOV R21, R0 ;  /* 0x0000000000157202 */ /* 0x000fe40000000f00 */
[----:B------:R-:W-:Y:S02]  /*291a0*/  MOV R11, R4 ;  /* 0x00000004000b7202 */ /* 0x000fe40000000f00 */
[----:B------:R-:W-:Y:S01]  /*291b0*/  MOV R0, R5 ;  /* 0x0000000500007202 */ /* 0x000fe20000000f00 */
[----:B--2---:R-:W-:Y:S01]  /*291c0*/  HMMA.16816.F32.BF16 R24, R12, R4, R24 ;  /* 0x000000040c18723c */ /* 0x004fe20000041818 */
[----:B---3--:R4:W-:Y:S04]  /*291d0*/  STL.64 [R1+0x35c0], R18 ;  /* 0x0035c01201007387 */ /* 0x0089e80000100a00 */
[----:B------:R0:W-:Y:S01]  /*291e0*/  STL.64 [R1+0x35b8], R16 ;  /* 0x0035b81001007387 */ /* 0x0001e20000100a00 */
[----:B----4-:R-:W-:Y:S01]  /*291f0*/  IMAD.MOV.U32 R18, RZ, RZ, R7 ;  /* 0x000000ffff127224 */ /* 0x010fe200078e0007 */
[----:B------:R-:W-:-:S02]  /*29200*/  MOV R19, R6 ;  /* 0x0000000600137202 */ /* 0x000fc40000000f00 */
[----:B0-----:R-:W2:Y:S04]  /*29210*/  LDL.LU R16, [R1+0x20] ;  /* 0x0000200001107983 */ /* 0x001ea80000300800 */
[----:B------:R-:W2:Y:S04]  /*29220*/  LDL.LU R17, [R1+0x24] ;  /* 0x0000240001117983 */ /* 0x000ea80000300800 */
[----:B------:R-:W2:Y:S04]  /*29230*/  LDL.LU.64 R6, [R1+0x35d8] ;  /* 0x0035d80001067983 */ /* 0x000ea80000300a00 */
[----:B------:R-:W2:Y:S04]  /*29240*/  LDL.LU.64 R4, [R1+0x35d0] ;  /* 0x0035d00001047983 */ /* 0x000ea80000300a00 */
[----:B------:R0:W-:Y:S04]  /*29250*/  STL [R1+0x3544], R24 ;  /* 0x0035441801007387 */ /* 0x0001e80000100800 */
[----:B------:R1:W-:Y:S04]  /*29260*/  STL [R1+0x3540], R25 ;  /* 0x0035401901007387 */ /* 0x0003e80000100800 */
[----:B------:R3:W-:Y:S04]  /*29270*/  STL [R1+0x353c], R26 ;  /* 0x00353c1a01007387 */ /* 0x0007e80000100800 */
[----:B------:R-:W-:Y:S04]  /*29280*/  STL [R1+0x3538], R27 ;  /* 0x0035381b01007387 */ /* 0x000fe80000100800 */
[----:B0-----:R-:W4:Y:S01]  /*29290*/  LDL.LU R24, [R1] ;  /* 0x0000000001187983 */ /* 0x001f220000300800 */
[----:B------:R-:W-:Y:S01]  /*292a0*/  IMAD.MOV.U32 R12, RZ, RZ, R23 ;  /* 0x000000ffff0c7224 */ /* 0x000fe200078e0017 */
[----:B------:R-:W-:-:S02]  /*292b0*/  MOV R13, R22 ;  /* 0x00000016000d7202 */ /* 0x000fc40000000f00 */
[----:B-1----:R-:W-:Y:S02]  /*292c0*/  MOV R25, R28 ;  /* 0x0000001c00197202 */ /* 0x002fe40000000f00 */
[----:B---3--:R-:W-:Y:S01]  /*292d0*/  MOV R26, R2 ;  /* 0x00000002001a7202 */ /* 0x008fe20000000f00 */
[----:B------:R-:W3:Y:S01]  /*292e0*/  LDL.LU R28, [R1+0x35cc] ;  /* 0x0035cc00011c7983 */ /* 0x000ee20000300800 */
[----:B------:R-:W3:Y:S01]  /*292f0*/  LDL.LU R2, [R1+0x35c8] ;  /* 0x0035c80001027983 */ /* 0x000ee20000300800 */
[----:B--2---:R-:W-:Y:S02]  /*29300*/  HMMA.16816.F32.BF16 R20, R4, R20, R16 ;  /* 0x000000140414723c */ /* 0x004fe40000041810 */
[----:B------:R-:W2:Y:S01]  /*29310*/  LDL.LU.64 R18, [R1+0x35c0] ;  /* 0x0035c00001127983 */ /* 0x000ea20000300a00 */
[----:B------:R-:W2:Y:S11]  /*29320*/  LDL.LU.64 R16, [R1+0x35b8] ;  /* 0x0035b80001107983 */ /* 0x000eb60000300a00 */
[----:B------:R-:W-:Y:S09]  /*29330*/  @!UPT UIADD3 URZ, URZ, URZ, URZ ;  /* 0x0000003f3f3ff290 */ /* 0x000ff2000fffe03f */
[----:B------:R0:W-:Y:S01]  /*29340*/  STL.64 [R1+0x20], R20 ;  /* 0x0000201401007387 */ /* 0x0001e20000100a00 */
[----:B------:R2:W-:Y:S03]  /*29350*/  STL.64 [R1+0x28], R22 ;  /* 0x0000281601007387 */ /* 0x0005e60000100a00 */
[----:B0-----:R-:W2:Y:S01]  /*29360*/  LDL.LU.64 R20, [R1+0x35b0] ;  /* 0x0035b00001147983 */ /* 0x001ea20000300a00 */
[----:B------:R-:W-:-:S07]  /*29370*/  IMAD.MOV.U32 R27, RZ, RZ, R29 ;  /* 0x000000ffff1b7224 */ /* 0x000fce00078e001d */
[C---:B----4-:R-:W-:Y:S11]  /*29380*/  HMMA.16816.F32.BF16 R12, R4.reuse, R12, R24 ;  /* 0x0000000c040c723c */ /* 0x050ff60000041818 */
[----:B------:R-:W-:Y:S11]  /*29390*/  @!UPT UIADD3 URZ, URZ, URZ, URZ ;  /* 0x0000003f3f3ff290 */ /* 0x000ff6000fffe03f */
[----:B------:R-:W-:Y:S02]  /*293a0*/  @!UPT UIADD3 URZ, URZ, URZ, URZ ;  /* 0x0000003f3f3ff290 */ /* 0x000fe4000fffe03f */
[----:B------:R-:W-:Y:S02]  /*293b0*/  MOV R24, R12 ;  /* 0x0000000c00187202 */ /* 0x000fe40000000f00 */
[----:B------:R-:W-:Y:S01]  /*293c0*/  MOV R25, R13 ;  /* 0x0000000d00197202 */ /* 0x000fe20000000f00 */
[----:B------:R-:W-:Y:S01]  /*293d0*/  IMAD.MOV.U32 R26, RZ, RZ, R14 ;  /* 0x000000ffff1a7224 */ /* 0x000fe200078e000e */
[----:B------:R-:W-:Y:S02]  /*293e0*/  MOV R27, R15 ;  /* 0x0000000f001b7202 */ /* 0x000fe40000000f00 */
[----:B------:R-:W0:Y:S01]  /*293f0*/  LDSM.16.MT88.4 R12, [R3+0x24800] ;  /* 0x02480000030c783b */ /* 0x000e220000004200 */
[----:B--2---:R-:W-:Y:S03]  /*29400*/  HMMA.16816.F32.BF16 R20, R4, R20, R16 ;  /* 0x000000140414723c */ /* 0x004fe60000041810 */
[----:B------:R-:W2:Y:S01]  /*29410*/  LDL.LU.64 R18, [R1+0x35a8] ;  /* 0x0035a80001127983 */ /* 0x000ea20000300a00 */
[----:B------:R-:W4:Y:S11]  /*29420*/  LDL.LU.64 R16, [R1+0x35a0] ;  /* 0x0035a00001107983 */ /* 0x000f360000300a00 */
[----:B------:R-:W-:Y:S08]  /*29430*/  @!UPT UIADD3 URZ, URZ, URZ, URZ ;  /* 0x0000003f3f3ff290 */ /* 0x000ff0000fffe03f */
[----:B------:R-:W-:Y:S01]  /*29440*/  STL.64 [R1+0x10], R20 ;  /* 0x0000101401007387 */ /* 0x000fe20000100a00 */
[----:B------:R-:W-:Y:S01]  /*29450*/  MOV R29, R23 ;  /* 0x00000017001d7202 */ /* 0x000fe20000000f00 */
[----:B------:R1:W-:Y:S02]  /*29460*/  STL [R1+0x18], R22 ;  /* 0x0000181601007387 */ /* 0x0003e40000100800 */
[----:B-1----:R-:W4:Y:S01]  /*29470*/  LDL.LU.64 R22, [R1+0x3598] ;  /* 0x0035980001167983 */ /* 0x002f220000300a00 */
[----:B------:R-:W4:Y:S02]  /*29480*/  LDL.LU.64 R20, [R1+0x3590] ;  /* 0x0035900001147983 */ /* 0x000f240000300a00 */
[----:B------:R-:W-:Y:S02]  /*29490*/  STL [R1+0x3534], R29 ;  /* 0x0035341d01007387 */ /* 0x000fe40000100800 */
[----:B------:R-:W-:Y:S01]  /*294a0*/  STL.64 [R1+0x3550], R26 ;  /* 0x0035501a01007387 */ /* 0x000fe20000100a00 */
[----:B------:R-:W-:Y:S01]  /*294b0*/  STL.64 [R1+0x3548], R24 ;  /* 0x0035481801007387 */ /* 0x000fe20000100a00 */
[----:B------:R-:W-:Y:S02]  /*294c0*/  STL [R1+0x3520], R3 ;  /* 0x0035200301007387 */ /* 0x000fe40000100800 */
[----:B0-----:R-:W-:Y:S02]  /*294d0*/  STL.64 [R1+0x34b8], R14 ;  /* 0x0034b80e01007387 */ /* 0x001fe40000100a00 */
[----:B------:R0:W-:Y:S01]  /*294e0*/  STL.64 [R1+0x34b0], R12 ;  /* 0x0034b00c01007387 */ /* 0x0001e20000100a00 */
[----:B---3--:R-:W1:Y:S01]  /*294f0*/  LDSM.16.M88.4 R24, [R2+0x200] ;  /* 0x000200000218783b */ /* 0x008e620000000200 */
[----:B0-----:R-:W-:-:S02]  /*29500*/  MOV R12, R11 ;  /* 0x0000000b000c7202 */ /* 0x001fc40000000f00 */
[----:B------:R-:W-:Y:S01]  /*29510*/  MOV R13, R0 ;  /* 0x00000000000d7202 */ /* 0x000fe20000000f00 */
[----:B------:R-:W3:Y:S01]  /*29520*/  LDL.LU R11, [R1+0x358c] ;  /* 0x00358c00010b7983 */ /* 0x000ee20000300800 */
[----:B------:R-:W3:Y:S02]  /*29530*/  LDL.LU R0, [R1+0x3588] ;  /* 0x0035880001007983 */ /* 0x000ee40000300800 */
[----:B------:R-:W3:Y:S01]  /*29540*/  LDL.LU R14, [R1+0xf8] ;  /* 0x0000f800010e7983 */ /* 0x000ee20000300800 */
[----:B-1----:R-:W-:Y:S01]  /*29550*/  STL.64 [R1+0x70], R24 ;  /* 0x0000701801007387 */ /* 0x002fe20000100a00 */
[----:B------:R-:W-:Y:S02]  /*29560*/  STL.64 [R1+0x78], R26 ;  /* 0x0000781a01007387 */ /* 0x000fe40000100a00 */
[----:B------:R-:W0:Y:S02]  /*29570*/  LDSM.16.M88.4 R24, [R2+0x8200] ;  /* 0x008200000218783b */ /* 0x000e240000000200 */
[----:B0-----:R-:W-:Y:S02]  /*29580*/  STL.64 [R1+0x80], R24 ;  /* 0x0000801801007387 */ /* 0x001fe40000100a00 */
[----:B------:R-:W-:Y:S02]  /*29590*/  STL.64 [R1+0x88], R26 ;  /* 0x0000881a01007387 */ /* 0x000fe40000100a00 */
[----:B------:R-:W0:Y:S04]  /*295a0*/  LDSM.16.M88.4 R24, [R2+0x10200] ;  /* 0x010200000218783b */ /* 0x000e280000000200 */
[----:B------:R-:W-:Y:S01]  /*295b0*/  IMAD.MOV.U32 R15, RZ, RZ, R28 ;  /* 0x000000ffff0f7224 */ /* 0x000fe200078e001c */
[----:B0-----:R-:W-:Y:S01]  /*295c0*/  STL.64 [R1+0x90], R24 ;  /* 0x0000901801007387 */ /* 0x001fe20000100a00 */
[----:B------:R-:W-:Y:S01]  /*295d0*/  STL.64 [R1+0x98], R26 ;  /* 0x0000981a01007387 */ /* 0x000fe20000100a00 */
[----:B------:R-:W-:-:S02]  /*295e0*/  MOV R28, R25 ;  /* 0x00000019001c7202 */ /* 0x000fc40000000f00 */
[----:B------:R-:W0:Y:S04]  /*295f0*/  LDSM.16.M88.4 R24, [R2+0x18200] ;  /* 0x018200000218783b */ /* 0x000e280000000200 */
[----:B------:R-:W-:Y:S04]  /*29600*/  STL [R1+0x34d0], R28 ;  /* 0x0034d01c01007387 */ /* 0x000fe80000100800 */
[----:B0-----:R2:W-:Y:S01]  /*29610*/  STL.64 [R1+0xe0], R24 ;  /* 0x0000e01801007387 */ /* 0x0015e20000100a00 */
[----:B------:R4:W-:Y:S01]  /*29620*/  STL.64 [R1+0xe8], R26 ;  /* 0x0000e81a01007387 */ /* 0x0009e20000100a00 */
[----:B--2---:R-:W-:-:S02]  /*29630*/  MOV R24, R19 ;  /* 0x0000001300187202 */ /* 0x004fc40000000f00 */
[----:B------:R-:W-:Y:S01]  /*29640*/  MOV R25, R18 ;  /* 0x0000001200197202 */ /* 0x000fe20000000f00 */
[----:B----4-:R-:W-:Y:S01]  /*29650*/  IMAD.MOV.U32 R26, RZ, RZ, R17 ;  /* 0x000000ffff1a7224 */ /* 0x010fe200078e0011 */
[----:B------:R-:W-:-:S05]  /*29660*/  MOV R27, R16 ;  /* 0x00000010001b7202 */ /* 0x000fca0000000f00 */
[----:B------:R0:W-:Y:S01]  /*29670*/  STL.64 [R1+0x3570], R26 ;  /* 0x0035701a01007387 */ /* 0x0001e20000100a00 */
[----:B------:R-:W-:Y:S03]  /*29680*/  STL.64 [R1+0x3568], R24 ;  /* 0x0035681801007387 */ /* 0x000fe60000100a00 */
[----:B0-----:R-:W2:Y:S04]  /*29690*/  LDL.LU.64 R26, [R1+0xb8] ;  /* 0x0000b800011a7983 */ /* 0x001ea80000300a00 */
[----:B---3--:R-:W0:Y:S01]  /*296a0*/  LDSM.16.MT88.4 R16, [R0+0x24800] ;  /* 0x024800000010783b */ /* 0x008e220000004200 */
[----:B------:R-:W-:Y:S01]  /*296b0*/  HMMA.16816.F32.BF16 R8, R4, R12, R8 ;  /* 0x0000000c0408723c */ /* 0x000fe20000041808 */
[----:B------:R1:W-:Y:S02]  /*296c0*/  STL [R1+0x32f4], R2 ;  /* 0x0032f40201007387 */ /* 0x0003e40000100800 */
[----:B------:R-:W-:Y:S11]  /*296d0*/  STL [R1+0x34d4], R0 ;  /* 0x0034d40001007387 */ /* 0x000ff60000100800 */
[----:B------:R-:W-:Y:S10]  /*296e0*/  @!UPT UIADD3 URZ, URZ, URZ, URZ ;  /* 0x0000003f3f3ff290 */ /* 0x000ff4000fffe03f */
[----:B-1----:R-:W-:Y:S01]  /*296f0*/  MOV R2, R11 ;  /* 0x0000000b00027202 */ /* 0x002fe20000000f00 */
[----:B------:R-:W-:Y:S01]  /*29700*/  IMAD.MOV.U32 R4, RZ, RZ, R10 ;  /* 0x000000ffff047224 */ /* 0x000fe200078e000a */
[----:B------:R-:W-:Y:S02]  /*29710*/  MOV R5, R9 ;  /* 0x0000000900057202 */ /* 0x000fe40000000f00 */
[----:B------:R-:W-:Y:S01]  /*29720*/  MOV R6, R8 ;  /* 0x0000000800067202 */ /* 0x000fe20000000f00 */
[----:B0-----:R0:W-:Y:S01]  /*29730*/  STL.64 [R1+0x3478], R18 ;  /* 0x0034781201007387 */ /* 0x0011e20000100a00 */
[----:B------:R-:W-:Y:S03]  /*29740*/  STL.64 [R1+0x3470], R16 ;  /* 0x0034701001007387 */ /* 0x000fe60000100a00 */
[----:B0-----:R-:W3:Y:S01]  /*29750*/  LDL.LU.64 R18, [R1+0xa8] ;  /* 0x0000a80001127983 */ /* 0x001ee20000300a00 */
[----:B------:R-:W3:Y:S02]  /*29760*/  LDL.LU.64 R10, [R1+0x3580] ;  /* 0x00358000010a7983 */ /* 0x000ee40000300a00 */
[----:B------:R-:W3:Y:S02]  /*29770*/  LDL.LU.64 R8, [R1+0x3578] ;  /* 0x0035780001087983 */ /* 0x000ee40000300a00 */
[----:B------:R-:W-:Y:S01]  /*29780*/  STL [R1+0x34e4], R2 ;  /* 0x0034e40201007387 */ /* 0x000fe20000100800 */
[----:B------:R0:W-:Y:S01]  /*29790*/  STL [R1+0x34e0], R4 ;  /* 0x0034e00401007387 */ /* 0x0001e20000100800 */
[----:B------:R1:W-:Y:S02]  /*297a0*/  STL [R1+0x34dc], R5 ;  /* 0x0034dc0501007387 */ /* 0x0003e40000100800 */
[----:B------:R4:W-:Y:S01]  /*297b0*/  STL [R1+0x34d8], R6 ;  /* 0x0034d80601007387 */ /* 0x0009e20000100800 */
[----:B0-----:R-:W3:Y:S01]  /*297c0*/  LDL.LU R4, [R1+0x40] ;  /* 0x0000400001047983 */ /* 0x001ee20000300800 */
[----:B-1----:R-:W3:Y:S01]  /*297d0*/  LDL.LU R5, [R1+0x44] ;  /* 0x0000440001057983 */ /* 0x002ee20000300800 */
[----:B----4-:R-:W-:-:S02]  /*297e0*/  MOV R6, R22 ;  /* 0x0000001600067202 */ /* 0x010fc40000000f00 */
[----:B------:R-:W-:Y:S01]  /*297f0*/  MOV R7, R21 ;  /* 0x0000001500077202 */ /* 0x000fe20000000f00 */
[----:B------:R0:W-:Y:S06]  /*29800*/  STL.64 [R1+0x3560], R14 ;  /* 0x0035600e01007387 */ /* 0x0001ec0000100a00 */
[----:B---3--:R-:W-:Y:S11]  /*29810*/  HMMA.16816.F32.BF16 R4, R8, R18, R4 ;  /* 0x000000120804723c */ /* 0x008ff60000041804 */
[----:B------:R-:W-:Y:S11]  /*29820*/  @!UPT UIADD3 URZ, URZ, URZ, URZ ;  /* 0x0000003f3f3ff290 */ /* 0x000ff6000fffe03f */
[----:B------:R-:W-:Y:S02]  /*29830*/  @!UPT UIADD3 URZ, URZ, URZ, URZ ;  /* 0x0000003f3f3ff290 */ /* 0x000fe4000fffe03f */
[----:B------:R-:W-:Y:S01]  /*29840*/  MOV R13, R5 ;  /* 0x00000005000d7202 */ /* 0x000fe20000000f00 */
[----:B------:R-:W-:Y:S01]  /*29850*/  IMAD.MOV.U32 R12, RZ, RZ, R6 ;  /* 0x000000ffff0c7224 */ /* 0x000fe200078e0006 */
[----:B------:R-:W-:-:S04]  /*29860*/  MOV R16, R4 ;  /* 0x0000000400107202 */ /* 0x000fc80000000f00 */
[----:B------:R-:W-:Y:S01]  /*29870*/  STL.64 [R1+0x3558], R12 ;  /* 0x0035580c01007387 */ /* 0x000fe20000100a00 */
[----:B0-----:R-:W3:Y:S02]  /*29880*/  LDL.LU.64 R14, [R1+0xc8] ;  /* 0x0000c800010e7983 */ /* 0x001ee40000300a00 */
[----:B------:R0:W-:Y:S02]  /*29890*/  STL [R1+0x34e8], R16 ;  /* 0x0034e81001007387 */ /* 0x0001e40000100800 */
[----:B0-----:R-:W4:Y:S01]  /*298a0*/  LDL.LU R16, [R1+0x50] ;  /* 0x0000500001107983 */ /* 0x001f220000300800 */
[----:B------:R-:W4:Y:S02]  /*298b0*/  LDL.LU R17, [R1+0x54] ;  /* 0x0000540001117983 */ /* 0x000f240000300800 */
[----:B------:R-:W-:Y:S01]  /*298c0*/  IMAD.MOV.U32 R21, RZ, RZ, R18 ;  /* 0x000000ffff157224 */ /* 0x000fe200078e0012 */
[----:B------:R-:W-:Y:S02]  /*298d0*/  MOV R22, R19 ;  /* 0x0000001300167202 */ /* 0x000fe40000000f00 */
[----:B------:R-:W-:Y:S01]  /*298e0*/  MOV R18, R23 ;  /* 0x0000001700127202 */ /* 0x000fe20000000f00 */
[----:B------:R-:W-:Y:S01]  /*298f0*/  MOV R19, R20 ;  /* 0x0000001400137202 */ /* 0x000fe20000000f00 */
[----:B--2---:R-:W-:Y:S01]  /*29900*/  MOV R29, R26 ;  /* 0x0000001a001d7202 */ /* 0x004fe20000000f00 */
[----:B------:R-:W-:-:S05]  /*29910*/  IMAD.MOV.U32 R20, RZ, RZ, R27 ;  /* 0x000000ffff147224 */ /* 0x000fca00078e001b */
[C---:B----4-:R-:W-:Y:S01]  /*29920*/  HMMA.16816.F32.BF16 R16, R8.reuse, R26, R16 ;  /* 0x0000001a0810723c */ /* 0x050fe20000041810 */
[----:B------:R-:W2:Y:S01]  /*29930*/  LDL.LU.64 R26, [R1+0x3570] ;  /* 0x00357000011a7983 */ /* 0x000ea20000300a00 */
[----:B------:R-:W2:Y:S01]  /*29940*/  LDL.LU.64 R24, [R1+0x3568] ;  /* 0x0035680001187983 */ /* 0x000ea20000300a00 */
[----:B---3--:R-:W-:Y:S02]  /*29950*/  MOV R23, R14 ;  /* 0x0000000e00177202 */ /* 0x008fe40000000f00 */
[----:B------:R-:W-:Y:S11]  /*29960*/  MOV R3, R15 ;  /* 0x0000000f00037202 */ /* 0x000ff60000000f00 */
[----:B------:R-:W-:Y:S08]  /*29970*/  @!UPT UIADD3 URZ, URZ, URZ, URZ ;  /* 0x0000003f3f3ff290 */ /* 0x000ff0000fffe03f */
[----:B------:R-:W-:Y:S01]  /*29980*/  MOV R6, R16 ;  /* 0x0000001000067202 */ /* 0x000fe20000000f00 */
[----:B--2---:R-:W-:Y:S01]  /*29990*/  HMMA.16816.F32.BF16 R24, R8, R14, R24 ;  /* 0x0000000e0818723c */ /* 0x004fe20000041818 */
[----:B------:R-:W2:Y:S01]  /*299a0*/  LDL.LU.64 R14, [R1+0x3560] ;  /* 0x00356000010e7983 */ /* 0x000ea20000300a00 */
[----:B------:R-:W3:Y:S11]  /*299b0*/  LDL.LU.64 R12, [R1+0x3558] ;  /* 0x00355800010c7983 */ /* 0x000ef60000300a00 */
[----:B------:R-:W-:Y:S11]  /*299c0*/  @!UPT UIADD3 URZ, URZ, URZ, URZ ;  /* 0x0000003f3f3ff290 */ /* 0x000ff6000fffe03f */
[----:B------:R-:W-:Y:S02]  /*299d0*/  MOV R4, R26 ;  /* 0x0000001a00047202 */ /* 0x000fe40000000f00 */
[----:B------:R-:W-:Y:S02]  /*299e0*/  MOV R5, R27 ;  /* 0x0000001b00057202 */ /* 0x000fe40000000f00 */
[----:B------:R-:W-:Y:S01]  /*299f0*/  MOV R16, R24 ;  /* 0x0000001800107202 */ /* 0x000fe20000000f00 */
[----:B------:R-:W-:Y:S01]  /*29a00*/  IMAD.MOV.U32 R2, RZ, RZ, R25 ;  /* 0x000000ffff027224 */ /* 0x000fe200078e0019 */
[----:B------:R-:W4:Y:S01]  /*29a10*/  LDL.LU.64 R26, [R1+0x3550] ;  /* 0x00355000011a7983 */ /* 0x000f220000300a00 */
[----:B------:R-:W2:Y:S01]  /*29a20*/  LDL.LU.64 R24, [R1+0x3548] ;  /* 0x0035480001187983 */ /* 0x000ea20000300a00 */
[----:B------:R-:W-:Y:S01]  /*29a30*/  MOV R0, R17 ;  /* 0x0000001100007202 */ /* 0x000fe20000000f00 */
[----:B------:R-:W-:Y:S01]  /*29a40*/  IMAD.MOV.U32 R17, RZ, RZ, R19 ;  /* 0x000000ffff117224 */ /* 0x000fe200078e0013 */
[----:B------:R-:W-:-:S04]  /*29a50*/  MOV R28, R18 ;  /* 0x00000012001c7202 */ /* 0x000fc80000000f00 */
[----:B------:R0:W-:Y:S04]  /*29a60*/  STL.64 [R1+0x3518], R16 ;  /* 0x0035181001007387 */ /* 0x0001e80000100a00 */
[----:B0-----:R-:W3:Y:S01]  /*29a70*/  LDL.LU R16, [R1+0x20] ;  /* 0x0000200001107983 */ /* 0x001ee20000300800 */
[----:B------:R-:W3:Y:S02]  /*29a80*/  LDL.LU R17, [R1+0x24] ;  /* 0x0000240001117983 */ /* 0x000ee40000300800 */
[----:B------:R-:W3:Y:S02]  /*29a90*/  LDL.LU R18, [R1+0x28] ;  /* 0x0000280001127983 */ /* 0x000ee40000300800 */
[----:B------:R-:W3:Y:S01]  /*29aa0*/  LDL.LU R19, [R1+0x2c] ;  /* 0x00002c0001137983 */ /* 0x000ee20000300800 */
[----:B------:R-:W-:Y:S01]  /*29ab0*/  STL.64 [R1+0x34f8], R6 ;  /* 0x0034f80601007387 */ /* 0x000fe20000100a00 */
[----:B------:R2:W-:Y:S02]  /*29ac0*/  STL.64 [R1+0x34f0], R4 ;  /* 0x0034f00401007387 */ /* 0x0005e40000100a00 */
[----:B--2---:R-:W-:Y:S01]  /*29ad0*/  MOV R4, R24 ;  /* 0x0000001800047202 */ /* 0x004fe20000000f00 */
[----:B------:R-:W-:Y:S01]  /*29ae0*/  IMAD.MOV.U32 R5, RZ, RZ, R25 ;  /* 0x000000ffff057224 */ /* 0x000fe200078e0019 */
[----:B------:R-:W2:Y:S01]  /*29af0*/  LDL.LU R24, [R1+0x3544] ;  /* 0x0035440001187983 */ /* 0x000ea20000300800 */
[----:B------:R-:W2:Y:S01]  /*29b00*/  LDL.LU R25, [R1+0x3540] ;  /* 0x0035400001197983 */ /* 0x000ea20000300800 */
[----:B----4-:R-:W-:-:S02]  /*29b10*/  MOV R6, R26 ;  /* 0x0000001a00067202 */ /* 0x010fc40000000f00 */
[----:B------:R-:W-:Y:S01]  /*29b20*/  MOV R7, R27 ;  /* 0x0000001b00077202 */ /* 0x000fe20000000f00 */
[----:B------:R-:W2:Y:S01]  /*29b30*/  LDL.LU R26, [R1+0x353c] ;  /* 0x00353c00011a7983 */ /* 0x000ea20000300800 */
[----:B------:R-:W2:Y:S03]  /*29b40*/  LDL.LU R27, [R1+0x3538] ;  /* 0x00353800011b7983 */ /* 0x000ea60000300800 */
[----:B------:R0:W-:Y:S01]  /*29b50*/  STL.64 [R1+0x3508], R6 ;  /* 0x0035080601007387 */ /* 0x0001e20000100a00 */
[----:B------:R-:W-:Y:S01]  /*29b60*/  STL.64 [R1+0x3500], R4 ;  /* 0x0035000401007387 */ /* 0x000fe20000100a00 */
[----:B0-----:R-:W-:Y:S01]  /*29b70*/  MOV R6, R29 ;  /* 0x0000001d00067202 */ /* 0x001fe20000000f00 */
[----:B------:R-:W-:Y:S01]  /*29b80*/  IMAD.MOV.U32 R7, RZ, RZ, R20 ;  /* 0x000000ffff077224 */ /* 0x000fe200078e0014 */
[----:B------:R-:W4:Y:S01]  /*29b90*/  LDL.LU R29, [R1+0x3534] ;  /* 0x00353400011d7983 */ /* 0x000f220000300800 */
[----:B------:R-:W3:Y:S03]  /*29ba0*/  LDL.LU R20, [R1+0x3530] ;  /* 0x0035300001147983 */ /* 0x000ee60000300800 */
[----:B------:R0:W-:Y:S02]  /*29bb0*/  STL.64 [R1+0x3510], R6 ;  /* 0x0035100601007387 */ /* 0x0001e40000100a00 */
[----:B0-----:R-:W-:-:S02]  /*29bc0*/  MOV R6, R21 ;  /* 0x0000001500067202 */ /* 0x001fc40000000f00 */
[----:B------:R-:W-:Y:S01]  /*29bd0*/  MOV R7, R22 ;  /* 0x0000001600077202 */ /* 0x000fe20000000f00 */
[----:B------:R-:W3:Y:S01]  /*29be0*/  LDL.LU R21, [R1+0x352c] ;  /* 0x00352c0001157983 */ /* 0x000ee20000300800 */
[----:B------:R-:W3:Y:S01]  /*29bf0*/  LDL.LU R22, [R1+0x3528] ;  /* 0x0035280001167983 */ /* 0x000ee20000300800 */
[----:B--2---:R-:W-:Y:S07]  /*29c00*/  HMMA.16816.F32.BF16 R24, R8, R14, R24 ;  /* 0x0000000e0818723c */ /* 0x004fee0000041818 */
[----:B------:R-:W-:-:S02]  /*29c10*/  MOV R10, R23 ;  /* 0x00000017000a7202 */ /* 0x000fc40000000f00 */
[----:B------:R-:W3:Y:S01]  /*29c20*/  LDL.LU R23, [R1+0x3524] ;  /* 0x0035240001177983 */ /* 0x000ee20000300800 */
[----:B------:R-:W-:Y:S02]  /*29c30*/  IMAD.MOV.U32 R11, RZ, RZ, R3 ;  /* 0x000000ffff0b7224 */ /* 0x000fe400078e0003 */
[----:B------:R-:W2:Y:S11]  /*29c40*/  LDL.LU R3, [R1+0x3520] ;  /* 0x0035200001037983 */ /* 0x000eb60000300800 */
[----:B------:R-:W-:Y:S01]  /*29c50*/  STL.64 [R1+0x3488], R26 ;  /* 0x0034881a01007387 */ /* 0x000fe20000100a00 */
[----:B------:R0:W-:Y:S03]  /*29c60*/  STL.64 [R1+0x3480], R24 ;  /* 0x0034801801007387 */ /* 0x0001e60000100a00 */
[----:B0-----:R-:W2:Y:S01]  /*29c70*/  LDL.LU R24, [R1+0x10] ;  /* 0x0000100001187983 */ /* 0x001ea20000300800 */
[----:B------:R-:W2:Y:S02]  /*29c80*/  LDL.LU R25, [R1+0x14] ;  /* 0x0000140001197983 */ /* 0x000ea40000300800 */
[----:B------:R-:W2:Y:S01]  /*29c90*/  LDL.LU R26, [R1+0x18] ;  /* 0x00001800011a7983 */ /* 0x000ea20000300800 */
[----:B---3--:R-:W-:Y:S01]  /*29ca0*/  HMMA.16816.F32.BF16 R4, R20, R6, R16 ;  /* 0x000000061404723c */ /* 0x008fe20000041810 */
[----:B------:R-:W3:Y:S11]  /*29cb0*/  LDL.LU.64 R16, [R1+0x3518] ;  /* 0x0035180001107983 */ /* 0x000ef60000300a00 */
[----:B------:R-:W-:Y:S11]  /*29cc0*/  @!UPT UIADD3 URZ, URZ, URZ, URZ ;  /* 0x0000003f3f3ff290 */ /* 0x000ff6000fffe03f */
[----:B------:R2:W-:Y:S01]  /*29cd0*/  STL.64 [R1+0x20], R4 ;  /* 0x0000200401007387 */ /* 0x0005e20000100a00 */
[----:B------:R-:W-:Y:S02]  /*29ce0*/  MOV R19, R6 ;  /* 0x0000000600137202 */ /* 0x000fe40000000f00 */
[----:B------:R-:W-:Y:S02]  /*29cf0*/  MOV R18, R7 ;  /* 0x0000000700127202 */ /* 0x000fe40000000f00 */
[----:B------:R-:W2:Y:S01]  /*29d00*/  LDL.LU.64 R6, [R1+0x3510] ;  /* 0x0035100001067983 */ /* 0x000ea20000300a00 */
[----:B----4-:R-:W-:-:S07]  /*29d10*/  MOV R27, R29 ;  /* 0x0000001d001b7202 */ /* 0x010fce0000000f00 */
[C---:B--2---:R-:W-:Y:S11]  /*29d20*/  HMMA.16816.F32.BF16 R4, R20.reuse, R6, R24 ;  /* 0x000000061404723c */ /* 0x044ff60000041818 */
[----:B------:R-:W-:Y:S11]  /*29d30*/  @!UPT UIADD3 URZ, URZ, URZ, URZ ;  /* 0x0000003f3f3ff290 */ /* 0x000ff6000fffe03f */
[----:B------:R-:W-:Y:S02]  /*29d40*/  @!UPT UIADD3 URZ, URZ, URZ, URZ ;  /* 0x0000003f3f3ff290 */ /* 0x000fe4000fffe03f */
[----:B------:R-:W-:Y:S02]  /*29d50*/  MOV R25, R6 ;  /* 0x0000000600197202 */ /* 0x000fe40000000f00 */
[----:B------:R-:W-:Y:S01]  /*29d60*/  MOV R24, R7 ;  /* 0x0000000700187202 */ /* 0x000fe20000000f00 */
[----:B------:R-:W-:Y:S01]  /*29d70*/  IMAD.MOV.U32 R27, RZ, RZ, R4 ;  /* 0x000000ffff1b7224 */ /* 0x000fe200078e0004 */
[----:B------:R-:W-:Y:S01]  /*29d80*/  MOV R26, R5 ;  /* 0x00000005001a7202 */ /* 0x000fe20000000f00 */
[----:B------:R-:W2:Y:S01]  /*29d90*/  LDL.LU.64 R6, [R1+0x3508] ;  /* 0x0035080001067983 */ /* 0x000ea20000300a00 */
[----:B------:R-:W2:Y:S02]  /*29da0*/  LDL.LU.64 R4, [R1+0x3500] ;  /* 0x0035000001047983 */ /* 0x000ea40000300a00 */
[----:B--2---:R-:W-:Y:S01]  /*29db0*/  HMMA.16816.F32.BF16 R8, R20, R10, R4 ;  /* 0x0000000a1408723c */ /* 0x004fe20000041804 */
[----:B------:R-:W2:Y:S01]  /*29dc0*/  LDL.LU.64 R6, [R1+0x34f8] ;  /* 0x0034f80001067983 */ /* 0x000ea20000300a00 */
[----:B------:R-:W4:Y:S11]  /*29dd0*/  LDL.LU.64 R4, [R1+0x34f0] ;  /* 0x0034f00001047983 */ /* 0x000f360000300a00 */
[----:B------:R-:W-:Y:S10]  /*29de0*/  @!UPT UIADD3 URZ, URZ, URZ, URZ ;  /* 0x0000003f3f3ff290 */ /* 0x000ff4000fffe03f */
[----:B------:R-:W-:Y:S01]  /*29df0*/  STL.64 [R1], R8 ;  /* 0x0000000801007387 */ /* 0x000fe20000100a00 */
[----:B------:R-:W-:Y:S02]  /*29e00*/  STL [R1+0x8], R10 ;  /* 0x0000080a01007387 */ /* 0x000fe40000100800 */
[----:B------:R-:W-:Y:S02]  /*29e10*/  IMAD.MOV.U32 R29, RZ, RZ, R11 ;  /* 0x000000ffff1d7224 */ /* 0x000fe400078e000b */
[----:B------:R-:W0:Y:S04]  /*29e20*/  LDSM.16.MT88.4 R8, [R3+0x24c00] ;  /* 0x024c00000308783b */ /* 0x000e280000004200 */
[----:B0-----:R0:W-:Y:S01]  /*29e30*/  STL [R1+0x341c], R10 ;  /* 0x00341c0a01007387 */ /* 0x0011e20000100800 */
[----:B------:R1:W-:Y:S02]  /*29e40*/  STL [R1+0x3418], R11 ;  /* 0x0034180b01007387 */ /* 0x0003e40000100800 */
[----:B------:R3:W-:Y:S01]  /*29e50*/  STL.64 [R1+0x3450], R8 ;  /* 0x0034500801007387 */ /* 0x0007e20000100a00 */
[----:B0-----:R-:W-:Y:S01]  /*29e60*/  MOV R10, R25 ;  /* 0x00000019000a7202 */ /* 0x001fe20000000f00 */
[----:B-1----:R-:W-:Y:S01]  /*29e70*/  IMAD.MOV.U32 R11, RZ, RZ, R24 ;  /* 0x000000ffff0b7224 */ /* 0x002fe200078e0018 */
[----:B---3--:R-:W-:-:S02]  /*29e80*/  MOV R24, R16 ;  /* 0x0000001000187202 */ /* 0x008fc40000000f00 */
[----:B------:R-:W-:Y:S02]  /*29e90*/  MOV R8, R27 ;  /* 0x0000001b00087202 */ /* 0x000fe40000000f00 */
[----:B------:R-:W-:Y:S01]  /*29ea0*/  MOV R9, R26 ;  /* 0x0000001a00097202 */ /* 0x000fe20000000f00 */
[----:B------:R-:W3:Y:S01]  /*29eb0*/  LDL.LU R16, [R1+0x34e8] ;  /* 0x0034e80001107983 */ /* 0x000ee20000300800 */
[----:B------:R-:W-:Y:S02]  /*29ec0*/  MOV R25, R2 ;  /* 0x0000000200197202 */ /* 0x000fe40000000f00 */
[----:B------:R-:W3:Y:S01]  /*29ed0*/  LDL.LU R2, [R1+0x34e4] ;  /* 0x0034e40001027983 */ /* 0x000ee20000300800 */
[----:B----4-:R-:W-:Y:S01]  /*29ee0*/  MOV R26, R4 ;  /* 0x00000004001a7202 */ /* 0x010fe20000000f00 */
[----:B------:R-:W-:Y:S01]  /*29ef0*/  IMAD.MOV.U32 R27, RZ, RZ, R5 ;  /* 0x000000ffff1b7224 */ /* 0x000fe200078e0005 */
[----:B------:R-:W4:Y:S01]  /*29f00*/  LDL.LU R4, [R1+0x34e0] ;  /* 0x0034e00001047983 */ /* 0x000f220000300800 */
[----:B------:R-:W4:Y:S03]  /*29f10*/  LDL.LU R5, [R1+0x34dc] ;  /* 0x0034dc0001057983 */ /* 0x000f260000300800 */
[----:B------:R-:W-:Y:S01]  /*29f20*/  STL.64 [R1+0x3498], R26 ;  /* 0x0034981a01007387 */ /* 0x000fe20000100a00 */
[----:B------:R2:W-:Y:S02]  /*29f30*/  STL.64 [R1+0x3490], R24 ;  /* 0x0034901801007387 */ /* 0x0005e40000100a00 */
[----:B--2---:R-:W-:-:S02]  /*29f40*/  MOV R24, R6 ;  /* 0x0000000600187202 */ /* 0x004fc40000000f00 */
[----:B------:R-:W-:Y:S01]  /*29f50*/  MOV R25, R0 ;  /* 0x0000000000197202 */ /* 0x000fe20000000f00 */
[----:B------:R-:W2:Y:S01]  /*29f60*/  LDL.LU R6, [R1+0x34d8] ;  /* 0x0034d80001067983 */ /* 0x000ea20000300800 */
[----:B------:R-:W2:Y:S01]  /*29f70*/  LDL.LU R0, [R1+0x34d4] ;  /* 0x0034d40001007983 */ /* 0x000ea20000300800 */
[----:B------:R-:W-:Y:S01]  /*29f80*/  MOV R26, R28 ;  /* 0x0000001c001a7202 */ /* 0x000fe20000000f00 */
[----:B------:R-:W-:Y:S01]  /*29f90*/  IMAD.MOV.U32 R27, RZ, RZ, R17 ;  /* 0x000000ffff1b7224 */ /* 0x000fe200078e0011 */
[----:B------:R-:W2:Y:S04]  /*29fa0*/  LDL.LU R28, [R1+0x34d0] ;  /* 0x0034d000011c7983 */ /* 0x000ea80000300800 */
[----:B------:R0:W-:Y:S01]  /*29fb0*/  STL.64 [R1+0x34a8], R26 ;  /* 0x0034a81a01007387 */ /* 0x0001e20000100a00 */
[----:B------:R1:W-:Y:S01]  /*29fc0*/  STL.64 [R1+0x34a0], R24 ;  /* 0x0034a01801007387 */ /* 0x0003e20000100a00 */
[----:B0-----:R-:W-:Y:S01]  /*29fd0*/  MOV R26, R12 ;  /* 0x0000000c001a7202 */ /* 0x001fe20000000f00 */
[----:B------:R-:W-:Y:S01]  /*29fe0*/  IMAD.MOV.U32 R27, RZ, RZ, R7 ;  /* 0x000000ffff1b7224 */ /* 0x000fe200078e0007 */
[----:B-1----:R-:W-:-:S04]  /*29ff0*/  MOV R25, R13 ;  /* 0x0000000d00197202 */ /* 0x002fc80000000f00 */
[----:B------:R0:W-:Y:S01]  /*2a000*/  STL.64 [R1+0x34c8], R26 ;  /* 0x0034c81a01007387 */ /* 0x0001e20000100a00 */
[----:B---3--:R-:W-:-:S05]  /*2a010*/  MOV R24, R16 ;  /* 0x0000001000187202 */ /* 0x008fca0000000f00 */
[----:B------:R-:W-:Y:S01]  /*2a020*/  STL.64 [R1+0x34c0], R24 ;  /* 0x0034c01801007387 */ /* 0x000fe20000100a00 */
[----:B------:R-:W3:Y:S02]  /*2a030*/  LDL.LU.64 R16, [R1+0xe0] ;  /* 0x0000e00001107983 */ /* 0x000ee40000300a00 */
[----:B0-----:R-:W-:Y:S02]  /*2a040*/  IMAD.MOV.U32 R27, RZ, RZ, R2 ;  /* 0x000000ffff1b7224 */ /* 0x001fe400078e0002 */
[----:B------:R-:W-:Y:S01]  /*2a050*/  STL.64 [R1+0x3460], R10 ;  /* 0x0034600a01007387 */ /* 0x000fe20000100a00 */
[----:B------:R0:W-:Y:S04]  /*2a060*/  STL.64 [R1+0x3458], R8 ;  /* 0x0034580801007387 */ /* 0x0001e80000100a00 */
[----:B0-----:R-:W3:Y:S01]  /*2a070*/  LDL.LU R8, [R1+0x70] ;  /* 0x0000700001087983 */ /* 0x001ee20000300800 */
[----:B------:R-:W3:Y:S01]  /*2a080*/  LDL.LU R9, [R1+0x74] ;  /* 0x0000740001097983 */ /* 0x000ee20000300800 */
[----:B----4-:R-:W-:-:S02]  /*2a090*/  MOV R26, R4 ;  /* 0x00000004001a7202 */ /* 0x010fc40000000f00 */
[----:B------:R-:W-:Y:S02]  /*2a0a0*/  MOV R25, R5 ;  /* 0x0000000500197202 */ /* 0x000fe40000000f00 */
[----:B--2---:R-:W-:Y:S02]  /*2a0b0*/  MOV R24, R6 ;  /* 0x0000000600187202 */ /* 0x004fe40000000f00 */
[----:B------:R-:W0:Y:S04]  /*2a0c0*/  LDSM.16.MT88.4 R4, [R0+0x24c00] ;  /* 0x024c00000004783b */ /* 0x000e280000004200 */
[----:B------:R-:W-:Y:S01]  /*2a0d0*/  STL [R1+0x3434], R0 ;  /* 0x0034340001007387 */ /* 0x000fe20000100800 */
[----:B------:R-:W-:Y:S03]  /*2a0e0*/  HMMA.16816.F32.BF16 R20, R20, R14, R24 ;  /* 0x0000000e1414723c */ /* 0x000fe60000041818 */
[----:B0-----:R-:W-:Y:S01]  /*2a0f0*/  STL.64 [R1+0x33e8], R6 ;  /* 0x0033e80601007387 */ /* 0x001fe20000100a00 */
[----:B------:R0:W-:Y:S03]  /*2a100*/  STL.64 [R1+0x33e0], R4 ;  /* 0x0033e00401007387 */ /* 0x0001e60000100a00 */
[----:B0-----:R-:W2:Y:S01]  /*2a110*/  LDL R4, [R1+0x90] ;  /* 0x0000900001047983 */ /* 0x001ea20000100800 */
[----:B------:R-:W3:Y:S02]  /*2a120*/  LDL.LU.64 R26, [R1+0x34c8] ;  /* 0x0034c800011a7983 */ /* 0x000ee40000300a00 */
[----:B------:R-:W3:Y:S02]  /*2a130*/  LDL.LU.64 R24, [R1+0x34c0] ;  /* 0x0034c00001187983 */ /* 0x000ee40000300a00 */
[----:B------:R-:W3:Y:S01]  /*2a140*/  LDL.LU.64 R14, [R1+0x34b8] ;  /* 0x0034b800010e7983 */ /* 0x000ee20000300a00 */
[----:B------:R-:W3:Y:S10]  /*2a150*/  LDL.LU.64 R12, [R1+0x34b0] ;  /* 0x0034b000010c7983 */ /* 0x000ef40000300a00 */
[----:B------:R0:W-:Y:S02]  /*2a160*/  STL.64 [R1+0x30], R20 ;  /* 0x0000301401007387 */ /* 0x0001e40000100a00 */
[----:B------:R-:W-:Y:S01]  /*2a170*/  STL [R1+0x38], R22 ;  /* 0x0000381601007387 */ /* 0x000fe20000100800 */
[----:B------:R-:W-:Y:S01]  /*2a180*/  MOV R5, R28 ;  /* 0x0000001c00057202 */ /* 0x000fe20000000f00 */
[----:B0-----:R-:W4:Y:S01]  /*2a190*/  LDL.LU.64 R20, [R1+0x80] ;  /* 0x0000800001147983 */ /* 0x001f220000300a00 */
[----:B---3--:R-:W-:Y:S11]  /*2a1a0*/  HMMA.16816.F32.BF16 R24, R12, R8, R24 ;  /* 0x000000080c18723c */ /* 0x008ff60000041818 */
[----:B------:R-:W-:Y:S11]  /*2a1b0*/  @!UPT UIADD3 URZ, URZ, URZ, URZ ;  /* 0x0000003f3f3ff290 */ /* 0x000ff6000fffe03f */
[----:B------:R-:W-:Y:S01]  /*2a1c0*/  @!UPT UIADD3 URZ, URZ, URZ, URZ ;  /* 0x0000003f3f3ff290 */ /* 0x000fe2000fffe03f */
[----:B------:R0:W-:Y:S01]  /*2a1d0*/  STL.64 [R1+0x40], R24 ;  /* 0x0000401801007387 */ /* 0x0001e20000100a00 */
[----:B------:R-:W-:Y:S01]  /*2a1e0*/  MOV R0, R26 ;  /* 0x0000001a00007202 */ /* 0x000fe20000000f00 */
[----:B------:R-:W-:Y:S02]  /*2a1f0*/  IMAD.MOV.U32 R28, RZ, RZ, R27 ;  /* 0x000000ffff1c7224 */ /* 0x000fe400078e001b */
[----:B------:R-:W3:Y:S04]  /*2a200*/  LDL.LU.64 R26, [R1+0x34a8] ;  /* 0x0034a800011a7983 */ /* 0x000ee80000300a00 */
[----:B0-----:R-:W3:Y:S01]  /*2a210*/  LDL.LU.64 R24, [R1+0x34a0] ;  /* 0x0034a00001187983 */ /* 0x001ee20000300a00 */
[----:B----4-:R-:W-:Y:S02]  /*2a220*/  MOV R7, R20 ;  /* 0x0000001400077202 */ /* 0x010fe40000000f00 */
[----:B------:R-:W-:-:S02]  /*2a230*/  MOV R6, R21 ;  /* 0x0000001500067202 */ /* 0x000fc40000000f00 */
[----:B------:R-:W-:Y:S01]  /*2a240*/  MOV R2, R23 ;  /* 0x0000001700027202 */ /* 0x000fe20000000f00 */
[----:B---3--:R-:W-:Y:S11]  /*2a250*/  HMMA.16816.F32.BF16 R24, R12, R20, R24 ;  /* 0x000000140c18723c */ /* 0x008ff60000041818 */
[----:B------:R-:W-:Y:S11]  /*2a260*/  @!UPT UIADD3 URZ, URZ, URZ, URZ ;  /* 0x0000003f3f3ff290 */ /* 0x000ff6000fffe03f */
[----:B------:R-:W-:Y:S02]  /*2a270*/  @!UPT UIADD3 URZ, URZ, URZ, URZ ;  /* 0x0000003f3f3ff290 */ /* 0x000fe4000fffe03f */
[----:B------:R-:W-:Y:S02]  /*2a280*/  MOV R21, R26 ;  /* 0x0000001a00157202 */ /* 0x000fe40000000f00 */
[----:B------:R-:W-:Y:S02]  /*2a290*/  MOV R20, R27 ;  /* 0x0000001b00147202 */ /* 0x000fe40000000f00 */
[----:B------:R-:W-:Y:S01]  /*2a2a0*/  MOV R23, R24 ;  /* 0x0000001800177202 */ /* 0x000fe20000000f00 */
[----:B------:R-:W-:Y:S01]  /*2a2b0*/  IMAD.MOV.U32 R22, RZ, RZ, R25 ;  /* 0x000000ffff167224 */ /* 0x000fe200078e0019 */
[----:B------:R-:W2:Y:S01]  /*2a2c0*/  LDL.LU.64 R26, [R1+0x3498] ;  /* 0x00349800011a7983 */ /* 0x000ea20000300a00 */
[----:B------:R-:W2:Y:S03]  /*2a2d0*/  LDL.LU.64 R24, [R1+0x3490] ;  /* 0x0034900001187983 */ /* 0x000ea60000300a00 */
[----:B------:R-:W-:Y:S01]  /*2a2e0*/  STL.64 [R1+0x3448], R22 ;  /* 0x0034481601007387 */ /* 0x000fe20000100a00 */
[----:B------:R0:W-:Y:S02]  /*2a2f0*/  STL.64 [R1+0x3440], R20 ;  /* 0x0034401401007387 */ /* 0x0001e40000100a00 */
[----:B0-----:R-:W-:Y:S01]  /*2a300*/  MOV R20, R7 ;  /* 0x0000000700147202 */ /* 0x001fe20000000f00 */
[----:B------:R-:W-:-:S05]  /*2a310*/  IMAD.MOV.U32 R21, RZ, RZ, R6 ;  /* 0x000000ffff157224 */ /* 0x000fca00078e0006 */
[----:B------:R0:W-:Y:S04]  /*2a320*/  STL.64 [R1+0x3468], R20 ;  /* 0x0034681401007387 */ /* 0x0001e80000100a00 */
[----:B0-----:R-:W3:Y:S01]  /*2a330*/  LDL.LU R20, [R1+0x20] ;  /* 0x0000200001147983 */ /* 0x001ee20000300800 */
[----:B------:R-:W3:Y:S01]  /*2a340*/  LDL.LU R21, [R1+0x24] ;  /* 0x0000240001157983 */ /* 0x000ee20000300800 */
[----:B--2---:R-:W-:Y:S02]  /*2a350*/  HMMA.16816.F32.BF16 R4, R12, R4, R24 ;  /* 0x000000040c04723c */ /* 0x004fe40000041818 */
[----:B------:R-:W2:Y:S01]  /*2a360*/  LDL.LU.64 R26, [R1+0x3488] ;  /* 0x00348800011a7983 */ /* 0x000ea20000300a00 */
[----:B------:R-:W2:Y:S01]  /*2a370*/  LDL.LU.64 R24, [R1+0x3480] ;  /* 0x0034800001187983 */ /* 0x000ea20000300a00 */
[----:B------:R-:W-:-:S02]  /*2a380*/  MOV R22, R19 ;  /* 0x0000001300167202 */ /* 0x000fc40000000f00 */
[----:B------:R-:W-:Y:S11]  /*2a390*/  MOV R23, R18 ;  /* 0x0000001200177202 */ /* 0x000ff60000000f00 */
[----:B------:R-:W-:Y:S06]  /*2a3a0*/  @!UPT UIADD3 URZ, URZ, URZ, URZ ;  /* 0x0000003f3f3ff290 */ /* 0x000fec000fffe03f */
[----:B------:R0:W-:Y:S01]  /*2a3b0*/  STL.64 [R1+0x3408], R6 ;  /* 0x0034080601007387 */ /* 0x0001e20000100a00 */
[----:B------:R1:W-:Y:S02]  /*2a3c0*/  STL.64 [R1+0x3400], R4 ;  /* 0x0034000401007387 */ /* 0x0003e40000100a00 */
[----:B------:R-:W3:Y:S01]  /*2a3d0*/  LDL.LU.64 R18, [R1+0x3478] ;  /* 0x0034780001127983 */ /* 0x000ee20000300a00 */
[----:B0-----:R-:W-:Y:S01]  /*2a3e0*/  MOV R6, R16 ;  /* 0x0000001000067202 */ /* 0x001fe20000000f00 */
[----:B-1----:R-:W-:Y:S01]  /*2a3f0*/  IMAD.MOV.U32 R5, RZ, RZ, R17 ;  /* 0x000000ffff057224 */ /* 0x002fe200078e0011 */
[----:B--2---:R-:W-:Y:S01]  /*2a400*/  HMMA.16816.F32.BF16 R24, R12, R16, R24 ;  /* 0x000000100c18723c */ /* 0x004fe20000041818 */
[----:B------:R-:W3:Y:S01]  /*2a410*/  LDL.LU.64 R16, [R1+0x3470] ;  /* 0x0034700001107983 */ /* 0x000ee20000300a00 */
[----:B------:R-:W2:Y:S02]  /*2a420*/  LDL.LU R12, [R1] ;  /* 0x00000000010c7983 */ /* 0x000ea40000300800 */
[----:B------:R-:W2:Y:S02]  /*2a430*/  LDL.LU R13, [R1+0x4] ;  /* 0x00000400010d7983 */ /* 0x000ea40000300800 */
[----:B------:R-:W2:Y:S01]  /*2a440*/  LDL.LU R14, [R1+0x8] ;  /* 0x00000800010e7983 */ /* 0x000ea20000300800 */
[----:B------:R-:W-:Y:S11]  /*2a450*/  MOV R15, R29 ;  /* 0x0000001d000f7202 */ /* 0x000ff60000000f00 */
[----:B------:R-:W-:Y:S05]  /*2a460*/  @!UPT UIADD3 URZ, URZ, URZ, URZ ;  /* 0x0000003f3f3ff290 */ /* 0x000fea000fffe03f */
[----:B------:R-:W-:Y:S01]  /*2a470*/  STL.64 [R1+0x33f8], R26 ;  /* 0x0033f81a01007387 */ /* 0x000fe20000100a00 */
[----:B------:R0:W-:Y:S03]  /*2a480*/  STL.64 [R1+0x33f0], R24 ;  /* 0x0033f01801007387 */ /* 0x0001e60000100a00 */
[----:B0-----:R-:W2:Y:S01]  /*2a490*/  LDL.LU.64 R24, [R1+0x90] ;  /* 0x0000900001187983 */ /* 0x001ea20000300a00 */
[----:B------:R-:W4:Y:S01]  /*2a4a0*/  LDL.LU.64 R26, [R1+0x98] ;  /* 0x00009800011a7983 */ /* 0x000f220000300a00 */
[C---:B---3--:R-:W-:Y:S02]  /*2a4b0*/  HMMA.16816.F32.BF16 R8, R16.reuse, R8, R20 ;  /* 0x000000081008723c */ /* 0x048fe40000041814 */
[----:B------:R-:W3:Y:S11]  /*2a4c0*/  LDL.LU.64 R20, [R1+0x3468] ;  /* 0x0034680001147983 */ /* 0x000ef60000300a00 */
[----:B------:R-:W-:Y:S10]  /*2a4d0*/  @!UPT UIADD3 URZ, URZ, URZ, URZ ;  /* 0x0000003f3f3ff290 */ /* 0x000ff4000fffe03f */
[----:B------:R-:W-:Y:S01]  /*2a4e0*/  STL.64 [R1+0x20], R8 ;  /* 0x0000200801007387 */ /* 0x000fe20000100a00 */
[----:B------:R0:W-:Y:S01]  /*2a4f0*/  STL [R1+0x28], R10 ;  /* 0x0000280a01007387 */ /* 0x0001e20000100800 */
[----:B------:R-:W-:Y:S02]  /*2a500*/  MOV R29, R11 ;  /* 0x0000000b001d7202 */ /* 0x000fe40000000f00 */
[----:B0-----:R-:W3:Y:S01]  /*2a510*/  LDL.LU.64 R10, [R1+0x3460] ;  /* 0x00346000010a7983 */ /* 0x001ee20000300a00 */
[----:B------:R-:W3:Y:S02]  /*2a520*/  LDL.LU.64 R8, [R1+0x3458] ;  /* 0x0034580001087983 */ /* 0x000ee40000300a00 */
[----:B------:R0:W-:Y:S01]  /*2a530*/  STL [R1+0x3430], R29 ;  /* 0x0034301d01007387 */ /* 0x0001e20000100800 */
[C---:B--2---:R-:W-:Y:S08]  /*2a540*/  HMMA.16816.F32.BF16 R12, R16.reuse, R24, R12 ;  /* 0x00000018100c723c */ /* 0x044ff0000004180c */
[----:B---3--:R-:W-:Y:S01]  /*2a550*/  HMMA.16816.F32.BF16 R20, R16, R20, R8 ;  /* 0x000000141014723c */ /* 0x008fe20000041808 */
[----:B------:R-:W2:Y:S11]  /*2a560*/  LDL.LU.64 R8, [R1+0x3450] ;  /* 0x0034500001087983 */ /* 0x000eb60000300a00 */
[----:B------:R-:W-:Y:S04]  /*2a570*/  @!UPT UIADD3 URZ, URZ, URZ, URZ ;  /* 0x0000003f3f3ff290 */ /* 0x000fe8000fffe03f */
[----:B------:R-:W-:Y:S02]  /*2a580*/  MOV R4, R15 ;  /* 0x0000000f00047202 */ /* 0x000fe40000000f00 */
[----:B0-----:R-:W-:-:S06]  /*2a590*/  MOV R29, R14 ;  /* 0x0000000e001d7202 */ /* 0x001fcc0000000f00 */
[----:B------:R-:W-:Y:S01]  /*2a5a0*/  MOV R10, R20 ;  /* 0x00000014000a7202 */ /* 0x000fe20000000f00 */
[----:B------:R-:W-:Y:S01]  /*2a5b0*/  IMAD.MOV.U32 R11, RZ, RZ, R21 ;  /* 0x000000ffff0b7224 */ /* 0x000fe200078e0015 */
[----:B------:R0:W-:Y:S04]  /*2a5c0*/  STL.64 [R1+0x18], R22 ;  /* 0x0000181601007387 */ /* 0x0001e80000100a00 */
[----:B0-----:R-:W3:Y:S01]  /*2a5d0*/  LDL.LU.64 R22, [R1+0x3448] ;  /* 0x0034480001167983 */ /* 0x001ee20000300a00 */
[----:B------:R-:W3:Y:S02]  /*2a5e0*/  LDL.LU.64 R20, [R1+0x3440] ;  /* 0x0034400001147983 */ /* 0x000ee40000300a00 */
[----:B------:R-:W-:Y:S01]  /*2a5f0*/  STL.64 [R1+0x3428], R10 ;  /* 0x0034280a01007387 */ /* 0x000fe20000100a00 */
[----:B--2---:R-:W-:Y:S01]  /*2a600*/  STL.64 [R1+0x3420], R8 ;  /* 0x0034200801007387 */ /* 0x004fe20000100a00 */
[----:B------:R-:W-:Y:S02]  /*2a610*/  STL.64 [R1], R12 ;  /* 0x0000000c01007387 */ /* 0x000fe40000100a00 */
[----:B----4-:R-:W-:Y:S02]  /*2a620*/  STL.64 [R1+0x3410], R26 ;  /* 0x0034101a01007387 */ /* 0x010fe40000100a00 */
[----:B------:R0:W1:Y:S02]  /*2a630*/  LDSM.16.MT88.4 R12, [R3+0x25000] ;  /* 0x02500000030c783b */ /* 0x0000640000004200 */
[----:B0-----:R-:W2:Y:S01]  /*2a640*/  LDL.LU R3, [R1+0x3438] ;  /* 0x0034380001037983 */ /* 0x001ea20000300800 */
[----:B------:R-:W-:-:S03]  /*2a650*/  MOV R11, R2 ;  /* 0x00000002000b7202 */ /* 0x000fc60000000f00 */
[----:B-1----:R0:W-:Y:S01]  /*2a660*/  STL.64 [R1+0x3380], R14 ;  /* 0x0033800e01007387 */ /* 0x0021e20000100a00 */
[----:B------:R1:W-:Y:S03]  /*2a670*/  STL.64 [R1+0x3378], R12 ;  /* 0x0033780c01007387 */ /* 0x0003e60000100a00 */
[----:B0-----:R-:W4:Y:S01]  /*2a680*/  LDL.LU R14, [R1+0xe8] ;  /* 0x0000e800010e7983 */ /* 0x001f220000300800 */
[----:B------:R-:W4:Y:S02]  /*2a690*/  LDL.LU R15, [R1+0xec] ;  /* 0x0000ec00010f7983 */ /* 0x000f240000300800 */
[----:B------:R-:W3:Y:S02]  /*2a6a0*/  LDL.LU R8, [R1+0x30] ;  /* 0x0000300001087983 */ /* 0x000ee40000300800 */
[----:B------:R-:W3:Y:S01]  /*2a6b0*/  LDL.LU R9, [R1+0x34] ;  /* 0x0000340001097983 */ /* 0x000ee20000300800 */
[----:B------:R-:W3:Y:S01]  /*2a6c0*/  LDL.LU R10, [R1+0x38] ;  /* 0x00003800010a7983 */ /* 0x000ee20000300800 */
[----:B-1----:R-:W-:Y:S01]  /*2a6d0*/  MOV R12, R6 ;  /* 0x00000006000c7202 */ /* 0x002fe20000000f00 */
[----:B------:R-:W-:-:S02]  /*2a6e0*/  IMAD.MOV.U32 R13, RZ, RZ, R5 ;  /* 0x000000ffff0d7224 */ /* 0x000fc400078e0005 */
[----:B--2---:R-:W0:Y:S02]  /*2a6f0*/  LDSM.16.M88.4 R24, [R3+0x280] ;  /* 0x000280000318783b */ /* 0x004e240000000200 */
[----:B0-----:R-:W-:Y:S02]  /*2a700*/  MOV R2, R25 ;  /* 0x0000001900027202 */ /* 0x001fe40000000f00 */
[----:B------:R-:W-:Y:S01]  /*2a710*/  STL [R1+0xb0], R24 ;  /* 0x0000b01801007387 */ /* 0x000fe20000100800 */
[----:B------:R-:W-:Y:S02]  /*2a720*/  STL.64 [R1+0xb8], R26 ;  /* 0x0000b81a01007387 */ /* 0x000fe40000100a00 */
[----:B------:R-:W0:Y:S01]  /*2a730*/  LDSM.16.M88.4 R24, [R3+0x8280] ;  /* 0x008280000318783b */ /* 0x000e220000000200 */
[----:B------:R1:W-:Y:S02]  /*2a740*/  STL [R1+0x3398], R2 ;  /* 0x0033980201007387 */ /* 0x0003e40000100800 */
[----:B-1----:R-:W-:-:S02]  /*2a750*/  MOV R2, R4 ;  /* 0x0000000400027202 */ /* 0x002fc40000000f00 */
[----:B------:R-:W1:Y:S04]  /*2a760*/  LDSM.16.M88.4 R4, [R3+0x10280] ;  /* 0x010280000304783b */ /* 0x000e680000000200 */
[----:B0-----:R0:W-:Y:S01]  /*2a770*/  STL.64 [R1+0xc0], R24 ;  /* 0x0000c01801007387 */ /* 0x0011e20000100a00 */
[----:B------:R2:W-:Y:S03]  /*2a780*/  STL.64 [R1+0xc8], R26 ;  /* 0x0000c81a01007387 */ /* 0x0005e60000100a00 */
[----:B0-----:R-:W4:Y:S01]  /*2a790*/  LDL.LU R24, [R1+0x40] ;  /* 0x0000400001187983 */ /* 0x001f220000300800 */
[----:B-1----:R3:W-:Y:S02]  /*2a7a0*/  STL.64 [R1+0xd0], R4 ;  /* 0x0000d00401007387 */ /* 0x0027e40000100a00 */
[----:B------:R0:W-:Y:S01]  /*2a7b0*/  STL.64 [R1+0xd8], R6 ;  /* 0x0000d80601007387 */ /* 0x0001e20000100a00 */
[----:B------:R-:W4:Y:S01]  /*2a7c0*/  LDL.LU R25, [R1+0x44] ;  /* 0x0000440001197983 */ /* 0x000f220000300800 */
[----:B--2---:R-:W-:-:S03]  /*2a7d0*/  IMAD.MOV.U32 R26, RZ, RZ, R0 ;  /* 0x000000ffff1a7224 */ /* 0x004fc600078e0000 */
[----:B------:R-:W2:Y:S01]  /*2a7e0*/  LDL.LU R0, [R1+0x3434] ;  /* 0x0034340001007983 */ /* 0x000ea20000300800 */
[----:B---3--:R-:W-:Y:S02]  /*2a7f0*/  MOV R4, R23 ;  /* 0x0000001700047202 */ /* 0x008fe40000000f00 */
[----:B------:R-:W-:Y:S01]  /*2a800*/  MOV R5, R22 ;  /* 0x0000001600057202 */ /* 0x000fe20000000f00 */
[----:B0-----:R-:W-:Y:S01]  /*2a810*/  IMAD.MOV.U32 R6, RZ, RZ, R21 ;  /* 0x000000ffff067224 */ /* 0x001fe200078e0015 */
[----:B------:R-:W-:Y:S02]  /*2a820*/  MOV R7, R20 ;  /* 0x0000001400077202 */ /* 0x000fe40000000f00 */
[----:B------:R-:W0:Y:S01]  /*2a830*/  LDSM.16.M88.4 R20, [R3+0x18280] ;  /* 0x018280000314783b */ /* 0x000e220000000200 */
[----:B------:R-:W-:Y:S02]  /*2a840*/  MOV R27, R28 ;  /* 0x0000001c001b7202 */ /* 0x000fe40000000f00 */
[----:B0-----:R-:W-:Y:S01]  /*2a850*/  MOV R28, R22 ;  /* 0x00000016001c7202 */ /* 0x001fe20000000f00 */
[----:B------:R-:W-:Y:S01]  /*2a860*/  STL.64 [R1+0xf0], R20 ;  /* 0x0000f01401007387 */ /* 0x000fe20000100a00 */
[----:B------:R-:W-:-:S05]  /*2a870*/  MOV R3, R23 ;  /* 0x0000001700037202 */ /* 0x000fca0000000f00 */
[----:B------:R-:W-:Y:S01]  /*2a880*/  STL [R1+0x332c], R3 ;  /* 0x00332c0301007387 */ /* 0x000fe20000100800 */
[----:B------:R-:W-:Y:S03]  /*2a890*/  STL [R1+0x3328], R28 ;  /* 0x0033281c01007387 */ /* 0x000fe60000100800 */
[----:B--2---:R-:W0:Y:S04]  /*2a8a0*/  LDSM.16.MT88.4 R20, [R0+0x25000] ;  /* 0x025000000014783b */ /* 0x004e280000004200 */
[----:B------:R-:W-:Y:S04]  /*2a8b0*/  STL [R1+0x339c], R0 ;  /* 0x00339c0001007387 */ /* 0x000fe80000100800 */
[----:B0-----:R-:W-:Y:S01]  /*2a8c0*/  STL [R1+0x3330], R23 ;  /* 0x0033301701007387 */ /* 0x001fe20000100800 */
[----:B------:R-:W-:Y:S02]  /*2a8d0*/  STL [R1+0x33b0], R22 ;  /* 0x0033b01601007387 */ /* 0x000fe40000100800 */
[----:B------:R0:W-:Y:S02]  /*2a8e0*/  STL.64 [R1+0x33a8], R20 ;  /* 0x0033a81401007387 */ /* 0x0001e40000100a00 */
[----:B0-----:R-:W2:Y:S01]  /*2a8f0*/  LDL.LU R20, [R1] ;  /* 0x0000000001147983 */ /* 0x001ea20000300800 */
[----:B------:R-:W2:Y:S01]  /*2a900*/  LDL.LU R21, [R1+0x4] ;  /* 0x0000040001157983 */ /* 0x000ea20000300800 */
[----:B------:R-:W-:Y:S01]  /*2a910*/  HMMA.16816.F32.BF16 R16, R16, R12, R8 ;  /* 0x0000000c1010723c */ /* 0x000fe20000041808 */
[----:B------:R-:W-:Y:S01]  /*2a920*/  IMAD.MOV.U32 R22, RZ, RZ, R29 ;  /* 0x000000ffff167224 */ /* 0x000fe200078e001d */
[----:B------:R-:W-:Y:S01]  /*2a930*/  MOV R23, R2 ;  /* 0x0000000200177202 */ /* 0x000fe20000000f00 */
[----:B------:R-:W3:Y:S04]  /*2a940*/  LDL.LU R29, [R1+0x3430] ;  /* 0x00343000011d7983 */ /* 0x000ee80000300800 */
[----:B------:R0:W-:Y:S04]  /*2a950*/  STL.64 [R1+0x33c0], R22 ;  /* 0x0033c01601007387 */ /* 0x0001e80000100a00 */
[----:B--2---:R-:W-:Y:S01]  /*2a960*/  STL.64 [R1+0x33b8], R20 ;  /* 0x0033b81401007387 */ /* 0x004fe20000100a00 */
[----:B0-----:R-:W2:Y:S02]  /*2a970*/  LDL.LU R22, [R1+0x88] ;  /* 0x0000880001167983 */ /* 0x001ea40000300800 */
[----:B------:R-:W2:Y:S02]  /*2a980*/  LDL.LU R23, [R1+0x8c] ;  /* 0x00008c0001177983 */ /* 0x000ea40000300800 */
[----:B------:R-:W2:Y:S01]  /*2a990*/  LDL.LU.64 R10, [R1+0x3428] ;  /* 0x00342800010a7983 */ /* 0x000ea20000300a00 */
[----:B------:R-:W3:Y:S06]  /*2a9a0*/  LDL.LU.64 R8, [R1+0x3420] ;  /* 0x0034200001087983 */ /* 0x000eec0000300a00 */
[----:B------:R-:W-:Y:S02]  /*2a9b0*/  STL.64 [R1+0x30], R16 ;  /* 0x0000301001007387 */ /* 0x000fe40000100a00 */
[----:B------:R0:W-:Y:S02]  /*2a9c0*/  STL.64 [R1+0x38], R18 ;  /* 0x0000381201007387 */ /* 0x0001e40000100a00 */
[----:B0-----:R-:W3:Y:S01]  /*2a9d0*/  LDL R19, [R1+0x464] ;  /* 0x0004640001137983 */ /* 0x001ee20000100800 */
[----:B--2---:R-:W-:-:S02]  /*2a9e0*/  MOV R16, R10 ;  /* 0x0000000a00107202 */ /* 0x004fc40000000f00 */
[----:B------:R-:W-:Y:S01]  /*2a9f0*/  MOV R17, R11 ;  /* 0x0000000b00117202 */ /* 0x000fe20000000f00 */
[----:B---3--:R0:W-:Y:S01]  /*2aa00*/  STL [R1+0x33c8], R19 ;  /* 0x0033c81301007387 */ /* 0x0081e20000100800 */
[----:B------:R-:W2:Y:S02]  /*2aa10*/  LDL.LU R10, [R1+0x341c] ;  /* 0x00341c00010a7983 */ /* 0x000ea40000300800 */
[----:B------:R-:W2:Y:S02]  /*2aa20*/  LDL.LU R11, [R1+0x3418] ;  /* 0x00341800010b7983 */ /* 0x000ea40000300800 */
[----:B------:R-:W3:Y:S01]  /*2aa30*/  LDL.LU R18, [R1+0x18] ;  /* 0x0000180001127983 */ /* 0x000ee20000300800 */
[----:B0-----:R-:W3:Y:S04]  /*2aa40*/  LDL.LU R19, [R1+0x1c] ;  /* 0x00001c0001137983 */ /* 0x001ee80000300800 */
[----:B---3--:R0:W-:Y:S01]  /*2aa50*/  STL.64 [R1+0x33d8], R18 ;  /* 0x0033d81201007387 */ /* 0x0081e20000100a00 */
[----:B------:R-:W-:Y:S03]  /*2aa60*/  STL.64 [R1+0x33d0], R16 ;  /* 0x0033d01001007387 */ /* 0x000fe60000100a00 */
[----:B0-----:R-:W4:Y:S01]  /*2aa70*/  LDL.LU R18, [R1+0x78] ;  /* 0x0000780001127983 */ /* 0x001f220000300800 */
[----:B------:R-:W4:Y:S01]  /*2aa80*/  LDL.LU R19, [R1+0x7c] ;  /* 0x00007c0001137983 */ /* 0x000f220000300800 */
[C---:B--2---:R-:W-:Y:S11]  /*2aa90*/  HMMA.16816.F32.BF16 R4, R8.reuse, R22, R4 ;  /* 0x000000160804723c */ /* 0x044ff60000041804 */
[----:B------:R-:W-:Y:S11]  /*2aaa0*/  @!UPT UIADD3 URZ, URZ, URZ, URZ ;  /* 0x0000003f3f3ff290 */ /* 0x000ff6000fffe03f */
[----:B------:R-:W-:Y:S02]  /*2aab0*/  @!UPT UIADD3 URZ, URZ, URZ, URZ ;  /* 0x0000003f3f3ff290 */ /* 0x000fe4000fffe03f */
[----:B------:R-:W-:Y:S01]  /*2aac0*/  MOV R0, R7 ;  /* 0x0000000700007202 */ /* 0x000fe20000000f00 */
[----:B----4-:R-:W-:Y:S11]  /*2aad0*/  HMMA.16816.F32.BF16 R24, R8, R18, R24 ;  /* 0x000000120818723c */ /* 0x010ff60000041818 */
[----:B------:R-:W-:Y:S11]  /*2aae0*/  @!UPT UIADD3 URZ, URZ, URZ, URZ ;  /* 0x0000003f3f3ff290 */ /* 0x000ff6000fffe03f */
[----:B------:R-:W-:Y:S02]  /*2aaf0*/  @!UPT UIADD3 URZ, URZ, URZ, URZ ;  /* 0x0000003f3f3ff290 */ /* 0x000fe4000fffe03f */
[----:B------:R-:W-:Y:S01]  /*2ab00*/  IMAD.MOV.U32 R2, RZ, RZ, R27 ;  /* 0x000000ffff027224 */ /* 0x000fe200078e001b */
[----:B------:R-:W-:Y:S01]  /*2ab10*/  STL.64 [R1+0x40], R24 ;  /* 0x0000401801007387 */ /* 0x000fe20000100a00 */
[----:B------:R0:W-:Y:S03]  /*2ab20*/  STL [R1+0x48], R26 ;  /* 0x0000481a01007387 */ /* 0x0001e60000100800 */
[----:B0-----:R-:W2:Y:S01]  /*2ab30*/  LDL.LU.64 R26, [R1+0x3410] ;  /* 0x00341000011a7983 */ /* 0x001ea20000300a00 */
[----:B------:R-:W-:Y:S02]  /*2ab40*/  STL [R1+0x33a0], R2 ;  /* 0x0033a00201007387 */ /* 0x000fe40000100800 */
[----:B------:R-:W-:Y:S02]  /*2ab50*/  STL.64 [R1+0x50], R4 ;  /* 0x0000500401007387 */ /* 0x000fe40000100a00 */
[----:B------:R0:W-:Y:S02]  /*2ab60*/  STL [R1+0x58], R6 ;  /* 0x0000580601007387 */ /* 0x0001e40000100800 */
[----:B0-----:R-:W3:Y:S01]  /*2ab70*/  LDL.LU.64 R6, [R1+0x3408] ;  /* 0x0034080001067983 */ /* 0x001ee20000300a00 */
[----:B------:R-:W3:Y:S01]  /*2ab80*/  LDL.LU.64 R4, [R1+0x3400] ;  /* 0x0034000001047983 */ /* 0x000ee20000300a00 */
[----:B--2---:R-:W-:-:S02]  /*2ab90*/  MOV R12, R26 ;  /* 0x0000001a000c7202 */ /* 0x004fc40000000f00 */
[----:B------:R-:W-:Y:S01]  /*2aba0*/  MOV R3, R27 ;  /* 0x0000001b00037202 */ /* 0x000fe20000000f00 */
[C---:B---3--:R-:W-:Y:S01]  /*2abb0*/  HMMA.16816.F32.BF16 R4, R8.reuse, R26, R4 ;  /* 0x0000001a0804723c */ /* 0x048fe20000041804 */
[----:B------:R-:W2:Y:S01]  /*2abc0*/  LDL.LU.64 R26, [R1+0x33f8] ;  /* 0x0033f800011a7983 */ /* 0x000ea20000300a00 */
[----:B------:R-:W2:Y:S11]  /*2abd0*/  LDL.LU.64 R24, [R1+0x33f0] ;  /* 0x0033f00001187983 */ /* 0x000eb60000300a00 */
[----:B------:R-:W-:Y:S10]  /*2abe0*/  @!UPT UIADD3 URZ, URZ, URZ, URZ ;  /* 0x0000003f3f3ff290 */ /* 0x000ff4000fffe03f */
[----:B------:R-:W-:Y:S01]  /*2abf0*/  STL.64 [R1+0x60], R4 ;  /* 0x0000600401007387 */ /* 0x000fe20000100a00 */
[----:B------:R0:W-:Y:S02]  /*2ac00*/  STL [R1+0x68], R6 ;  /* 0x0000680601007387 */ /* 0x0001e40000100800 */
[----:B------:R-:W-:Y:S02]  /*2ac10*/  IMAD.MOV.U32 R2, RZ, RZ, R7 ;  /* 0x000000ffff027224 */ /* 0x000fe400078e0007 */
[----:B0-----:R-:W3:Y:S01]  /*2ac20*/  LDL.LU.64 R6, [R1+0x33e8] ;  /* 0x0033e80001067983 */ /* 0x001ee20000300a00 */
[----:B------:R-:W3:Y:S01]  /*2ac30*/  LDL.LU.64 R4, [R1+0x33e0] ;  /* 0x0033e00001047983 */ /* 0x000ee20000300a00 */
[----:B--2---:R-:W-:Y:S11]  /*2ac40*/  HMMA.16816.F32.BF16 R24, R8, R14, R24 ;  /* 0x0000000e0818723c */ /* 0x004ff60000041818 */
[----:B------:R-:W-:Y:S11]  /*2ac50*/  @!UPT UIADD3 URZ, URZ, URZ, URZ ;  /* 0x0000003f3f3ff290 */ /* 0x000ff6000fffe03f */
[----:B------:R-:W-:Y:S01]  /*2ac60*/  @!UPT UIADD3 URZ, URZ, URZ, URZ ;  /* 0x0000003f3f3ff290 */ /* 0x000fe2000fffe03f */
[----:B------:R-:W-:Y:S01]  /*2ac70*/  STL.64 [R1+0x3350], R26 ;  /* 0x0033501a01007387 */ /* 0x000fe20000100a00 */
[----:B------:R0:W-:Y:S03]  /*2ac80*/  STL.64 [R1+0x3348], R24 ;  /* 0x0033481801007387 */ /* 0x0001e60000100a00 */
[----:B0-----:R-:W3:Y:S01]  /*2ac90*/  LDL.LU R24, [R1+0x20] ;  /* 0x0000200001187983 */ /* 0x001ee20000300800 */
[----:B------:R-:W3:Y:S02]  /*2aca0*/  LDL.LU R25, [R1+0x24] ;  /* 0x0000240001197983 */ /* 0x000ee40000300800 */
[----:B------:R-:W3:Y:S01]  /*2acb0*/  LDL.LU R26, [R1+0x28] ;  /* 0x00002800011a7983 */ /* 0x000ee20000300800 */
[----:B------:R-:W-:-:S07]  /*2acc0*/  MOV R27, R29 ;  /* 0x0000001d001b7202 */ /* 0x000fce0000000f00 */
[C---:B---3--:R-:W-:Y:S11]  /*2acd0*/  HMMA.16816.F32.BF16 R16, R4.reuse, R18, R24 ;  /* 0x000000120410723c */ /* 0x048ff60000041818 */
[----:B------:R-:W-:Y:S11]  /*2ace0*/  @!UPT UIADD3 URZ, URZ, URZ, URZ ;  /* 0x0000003f3f3ff290 */ /* 0x000ff6000fffe03f */
[----:B------:R-:W-:Y:S01]  /*2acf0*/  @!UPT UIADD3 URZ, URZ, URZ, URZ ;  /* 0x0000003f3f3ff290 */ /* 0x000fe2000fffe03f */
[----:B------:R0:W-:Y:S01]  /*2ad00*/  STL [R1+0x20], R16 ;  /* 0x0000201001007387 */ /* 0x0001e20000100800 */
[----:B------:R-:W-:Y:S02]  /*2ad10*/  MOV R27, R18 ;  /* 0x00000012001b7202 */ /* 0x000fe40000000f00 */
[----:B------:R-:W-:Y:S01]  /*2ad20*/  MOV R26, R19 ;  /* 0x00000013001a7202 */ /* 0x000fe20000000f00 */
[----:B------:R-:W-:Y:S01]  /*2ad30*/  IMAD.MOV.U32 R29, RZ, RZ, R17 ;  /* 0x000000ffff1d7224 */ /* 0x000fe200078e0011 */
[----:B------:R-:W2:Y:S04]  /*2ad40*/  LDL.LU.64 R18, [R1+0x33d8] ;  /* 0x0033d80001127983 */ /* 0x000ea80000300a00 */
[----:B0-----:R-:W2:Y:S01]  /*2ad50*/  LDL.LU.64 R16, [R1+0x33d0] ;  /* 0x0033d00001107983 */ /* 0x001ea20000300a00 */
[----:B------:R-:W-:Y:S01]  /*2ad60*/  MOV R10, R12 ;  /* 0x0000000c000a7202 */ /* 0x000fe20000000f00 */
[----:B--2---:R-:W-:Y:S02]  /*2ad70*/  HMMA.16816.F32.BF16 R20, R4, R22, R16 ;  /* 0x000000160414723c */ /* 0x004fe40000041810 */
[----:B------:R-:W2:Y:S11]  /*2ad80*/  LDL.LU R19, [R1+0x33c8] ;  /* 0x0033c80001137983 */ /* 0x000eb60000300800 */
[----:B------:R-:W-:Y:S10]  /*2ad90*/  @!UPT UIADD3 URZ, URZ, URZ, URZ ;  /* 0x0000003f3f3ff290 */ /* 0x000ff4000fffe03f */
[----:B------:R0:W-:Y:S01]  /*2ada0*/  STL.64 [R1+0x10], R20 ;  /* 0x0000101401007387 */ /* 0x0001e20000100a00 */
[----:B------:R-:W-:Y:S01]  /*2adb0*/  MOV R13, R22 ;  /* 0x00000016000d7202 */ /* 0x000fe20000000f00 */
[----:B------:R-:W-:Y:S02]  /*2adc0*/  IMAD.MOV.U32 R12, RZ, RZ, R23 ;  /* 0x000000ffff0c7224 */ /* 0x000fe400078e0017 */
[----:B------:R-:W3:Y:S04]  /*2add0*/  LDL.LU.64 R22, [R1+0x33c0] ;  /* 0x0033c00001167983 */ /* 0x000ee80000300a00 */
[----:B0-----:R-:W3:Y:S01]  /*2ade0*/  LDL.LU.64 R20, [R1+0x33b8] ;  /* 0x0033b80001147983 */ /* 0x001ee20000300a00 */
[----:B------:R-:W-:-:S03]  /*2adf0*/  MOV R11, R3 ;  /* 0x00000003000b7202 */ /* 0x000fc60000000f00 */
[----:B--2---:R-:W0:Y:S04]  /*2ae00*/  LDSM.16.MT88.4 R16, [R19+0x25400] ;  /* 0x025400001310783b */ /* 0x004e280000004200 */
[----:B---3--:R-:W-:Y:S01]  /*2ae10*/  HMMA.16816.F32.BF16 R8, R4, R10, R20 ;  /* 0x0000000a0408723c */ /* 0x008fe20000041814 */
[----:B------:R-:W2:Y:S01]  /*2ae20*/  LDL.LU R22, [R1+0x33b0] ;  /* 0x0033b00001167983 */ /* 0x000ea20000300800 */
[----:B------:R-:W3:Y:S11]  /*2ae30*/  LDL.LU.64 R20, [R1+0x33a8] ;  /* 0x0033a80001147983 */ /* 0x000ef60000300a00 */
[----:B------:R-:W-:Y:S11]  /*2ae40*/  @!UPT UIADD3 URZ, URZ, URZ, URZ ;  /* 0x0000003f3f3ff290 */ /* 0x000ff6000fffe03f */
[----:B------:R-:W-:Y:S01]  /*2ae50*/  MOV R23, R8 ;  /* 0x0000000800177202 */ /* 0x000fe20000000f00 */
[----:B------:R-:W-:Y:S04]  /*2ae60*/  STL [R1+0x4], R9 ;  /* 0x0000040901007387 */ /* 0x000fe80000100800 */
[----:B--2---:R-:W-:Y:S01]  /*2ae70*/  STL.64 [R1+0x3340], R22 ;  /* 0x0033401601007387 */ /* 0x004fe20000100a00 */
[----:B---3--:R1:W-:Y:S02]  /*2ae80*/  STL.64 [R1+0x3338], R20 ;  /* 0x0033381401007387 */ /* 0x0083e40000100a00 */
[----:B------:R-:W2:Y:S02]  /*2ae90*/  LDL R24, [R1+0xd0] ;  /* 0x0000d00001187983 */ /* 0x000ea40000100800 */
[----:B------:R-:W2:Y:S02]  /*2aea0*/  LDL R25, [R1+0xd4] ;  /* 0x0000d40001197983 */ /* 0x000ea40000100800 */
[----:B--2---:R-:W-:Y:S01]  /*2aeb0*/  STL.64 [R1+0x3360], R24 ;  /* 0x0033601801007387 */ /* 0x004fe20000100a00 */
[----:B-1----:R-:W2:Y:S02]  /*2aec0*/  LDL.LU.64 R20, [R1+0xf0] ;  /* 0x0000f00001147983 */ /* 0x002ea40000300a00 */
[----:B------:R-:W-:Y:S01]  /*2aed0*/  IMAD.MOV.U32 R23, RZ, RZ, R2 ;  /* 0x000000ffff177224 */ /* 0x000fe200078e0002 */
[----:B--2---:R1:W-:Y:S04]  /*2aee0*/  STL.64 [R1+0x3358], R20 ;  /* 0x0033581401007387 */ /* 0x0043e80000100a00 */
[----:B-1----:R-:W2:Y:S01]  /*2aef0*/  LDL.LU R20, [R1+0x60] ;  /* 0x0000600001147983 */ /* 0x002ea20000300800 */
[----:B------:R-:W2:Y:S02]  /*2af00*/  LDL.LU R21, [R1+0x64] ;  /* 0x0000640001157983 */ /* 0x000ea40000300800 */
[----:B------:R-:W3:Y:S02]  /*2af10*/  LDL.LU R22, [R1+0x68] ;  /* 0x0000680001167983 */ /* 0x000ee40000300800 */
[----:B------:R-:W4:Y:S01]  /*2af20*/  LDL.LU R2, [R1+0x33a0] ;  /* 0x0033a00001027983 */ /* 0x000f220000300800 */
[----:B---3--:R-:W-:Y:S01]  /*2af30*/  STL.64 [R1+0x3370], R22 ;  /* 0x0033701601007387 */ /* 0x008fe20000100a00 */
[----:B--2---:R1:W-:Y:S03]  /*2af40*/  STL.64 [R1+0x3368], R20 ;  /* 0x0033681401007387 */ /* 0x0043e60000100a00 */
[----:B-1----:R-:W2:Y:S01]  /*2af50*/  LDL.LU R20, [R1+0x50] ;  /* 0x0000500001147983 */ /* 0x002ea20000300800 */
[----:B------:R-:W2:Y:S02]  /*2af60*/  LDL.LU R21, [R1+0x54] ;  /* 0x0000540001157983 */ /* 0x000ea40000300800 */
[----:B------:R-:W3:Y:S01]  /*2af70*/  LDL.LU R22, [R1+0x58] ;  /* 0x0000580001167983 */ /* 0x000ee20000300800 */
[----:B------:R-:W-:-:S02]  /*2af80*/  MOV R23, R0 ;  /* 0x0000000000177202 */ /* 0x000fc40000000f00 */
[----:B------:R-:W2:Y:S01]  /*2af90*/  LDL.LU R0, [R1+0x339c] ;  /* 0x00339c0001007983 */ /* 0x000ea20000300800 */
[----:B------:R-:W-:Y:S02]  /*2afa0*/  MOV R3, R10 ;  /* 0x0000000a00037202 */ /* 0x000fe40000000f00 */
[----:B------:R-:W-:Y:S02]  /*2afb0*/  MOV R28, R11 ;  /* 0x0000000b001c7202 */ /* 0x000fe40000000f00 */
[----:B--2---:R-:W1:Y:S04]  /*2afc0*/  LDSM.16.MT88.4 R8, [R0+0x25400] ;  /* 0x025400000008783b */ /* 0x004e680000004200 */
[----:B---3--:R-:W-:Y:S01]  /*2afd0*/  STL.64 [R1+0x3390], R22 ;  /* 0x0033901601007387 */ /* 0x008fe20000100a00 */
[----:B------:R2:W-:Y:S03]  /*2afe0*/  STL.64 [R1+0x3388], R20 ;  /* 0x0033881401007387 */ /* 0x0005e60000100a00 */
[----:B--2---:R-:W2:Y:S01]  /*2aff0*/  LDL.LU R20, [R1+0x30] ;  /* 0x0000300001147983 */ /* 0x004ea20000300800 */
[----:B------:R-:W2:Y:S02]  /*2b000*/  LDL.LU R21, [R1+0x34] ;  /* 0x0000340001157983 */ /* 0x000ea40000300800 */
[----:B------:R-:W2:Y:S02]  /*2b010*/  LDL.LU R22, [R1+0x38] ;  /* 0x0000380001167983 */ /* 0x000ea40000300800 */
[----:B------:R-:W2:Y:S01]  /*2b020*/  LDL.LU R23, [R1+0x3c] ;  /* 0x00003c0001177983 */ /* 0x000ea20000300800 */
[----:B------:R-:W3:Y:S01]  /*2b030*/  LDL.LU.64 R24, [R1+0xc0] ;  /* 0x0000c00001187983 */ /* 0x000ee20000300a00 */
[----:B0-----:R0:W-:Y:S02]  /*2b040*/  STL [R1+0x32ec], R16 ;  /* 0x0032ec1001007387 */ /* 0x0011e40000100800 */
[----:B------:R4:W-:Y:S02]  /*2b050*/  STL [R1+0x32e8], R17 ;  /* 0x0032e81101007387 */ /* 0x0009e40000100800 */
[----:B------:R4:W-:Y:S01]  /*2b060*/  STL [R1+0x32e4], R18 ;  /* 0x0032e41201007387 */ /* 0x0009e20000100800 */
[----:B------:R4:W-:Y:S04]  /*2b070*/  STL [R1+0x32e0], R19 ;  /* 0x0032e01301007387 */ /* 0x0009e80000100800 */
[----:B0-----:R-:W3:Y:S01]  /*2b080*/  LDL.LU R16, [R1+0x40] ;  /* 0x0000400001107983 */ /* 0x001ee20000300800 */
[----:B----4-:R-:W4:Y:S03]  /*2b090*/  LDL.LU R17, [R1+0x44] ;  /* 0x0000440001117983 */ /* 0x010f260000300800 */
[----:B------:R-:W4:Y:S01]  /*2b0a0*/  LDL.LU R18, [R1+0x48] ;  /* 0x0000480001127983 */ /* 0x000f220000300800 */
[----:B------:R-:W-:-:S03]  /*2b0b0*/  MOV R19, R2 ;  /* 0x0000000200137202 */ /* 0x000fc60000000f00 */
[----:B------:R-:W3:Y:S01]  /*2b0c0*/  LDL.LU R2, [R1+0x3398] ;  /* 0x0033980001027983 */ /* 0x000ee20000300800 */
[----:B------:R-:W-:Y:S03]  /*2b0d0*/  STL [R1+0x32f0], R0 ;  /* 0x0032f00001007387 */ /* 0x000fe60000100800 */
[----:B-1----:R-:W-:Y:S01]  /*2b0e0*/  STL [R1+0x32a8], R11 ;  /* 0x0032a80b01007387 */ /* 0x002fe20000100800 */
[----:B------:R-:W-:Y:S02]  /*2b0f0*/  STL [R1+0x3300], R10 ;  /* 0x0033000a01007387 */ /* 0x000fe40000100800 */
[----:B------:R0:W-:Y:S02]  /*2b100*/  STL.64 [R1+0x32f8], R8 ;  /* 0x0032f80801007387 */ /* 0x0001e40000100a00 */
[----:B0-----:R-:W3:Y:S01]  /*2b110*/  LDL.LU R8, [R1+0x10] ;  /* 0x0000100001087983 */ /* 0x001ee20000300800 */
[----:B------:R-:W3:Y:S01]  /*2b120*/  LDL.LU R9, [R1+0x14] ;  /* 0x0000140001097983 */ /* 0x000ee20000300800 */
[----:B------:R-:W-:Y:S01]  /*2b130*/  MOV R10, R13 ;  /* 0x0000000d000a7202 */ /* 0x000fe20000000f00 */
[----:B------:R-:W-:-:S05]  /*2b140*/  IMAD.MOV.U32 R11, RZ, RZ, R12 ;  /* 0x000000ffff0b7224 */ /* 0x000fca00078e000c */
[----:B------:R-:W-:Y:S01]  /*2b150*/  STL.64 [R1+0x3310], R10 ;  /* 0x0033100a01007387 */ /* 0x000fe20000100a00 */
[----:B--2---:R-:W-:Y:S11]  /*2b160*/  HMMA.16816.F32.BF16 R12, R4, R14, R20 ;  /* 0x0000000e040c723c */ /* 0x004ff60000041814 */
[----:B------:R-:W-:Y:S11]  /*2b170*/  @!UPT UIADD3 URZ, URZ, URZ, URZ ;  /* 0x0000003f3f3ff290 */ /* 0x000ff6000fffe03f */
[----:B------:R-:W-:Y:S02]  /*2b180*/  @!UPT UIADD3 URZ, URZ, URZ, URZ ;  /* 0x0000003f3f3ff290 */ /* 0x000fe4000fffe03f */
[----:B------:R-:W-:Y:S01]  /*2b190*/  IMAD.MOV.U32 R5, RZ, RZ, R14 ;  /* 0x000000ffff057224 */ /* 0x000fe200078e000e */
[----:B------:R-:W-:Y:S02]  /*2b1a0*/  MOV R4, R15 ;  /* 0x0000000f00047202 */ /* 0x000fe40000000f00 */
[----:B------:R-:W-:Y:S01]  /*2b1b0*/  MOV R6, R13 ;  /* 0x0000000d00067202 */ /* 0x000fe20000000f00 */
[----:B---3--:R0:W-:Y:S04]  /*2b1c0*/  STL.64 [R1+0x3308], R8 ;  /* 0x0033080801007387 */ /* 0x0081e80000100a00 */
[----:B0-----:R-:W4:Y:S01]  /*2b1d0*/  LDL.LU R8, [R1+0xb0] ;  /* 0x0000b00001087983 */ /* 0x001f220000300800 */
[----:B------:R-:W2:Y:S01]  /*2b1e0*/  LDL.LU.64 R22, [R1+0x3390] ;  /* 0x0033900001167983 */ /* 0x000ea20000300a00 */
[----:B------:R-:W-:Y:S01]  /*2b1f0*/  MOV R9, R2 ;  /* 0x0000000200097202 */ /* 0x000fe20000000f00 */
[----:B------:R-:W2:Y:S01]  /*2b200*/  LDL.LU.64 R20, [R1+0x3388] ;  /* 0x0033880001147983 */ /* 0x000ea20000300a00 */
[----:B------:R-:W-:Y:S01]  /*2b210*/  MOV R2, R12 ;  /* 0x0000000c00027202 */ /* 0x000fe20000000f00 */
[----:B------:R-:W4:Y:S01]  /*2b220*/  LDL.LU.64 R14, [R1+0x3380] ;  /* 0x00338000010e7983 */ /* 0x000f220000300a00 */
[----:B------:R-:W4:Y:S02]  /*2b230*/  LDL.LU.64 R12, [R1+0x3378] ;  /* 0x00337800010c7983 */ /* 0x000f240000300a00 */
[----:B------:R-:W3:Y:S01]  /*2b240*/  LDL R7, [R1+0x464] ;  /* 0x0004640001077983 */ /* 0x000ee20000100800 */
[----:B------:R-:W-:-:S02]  /*2b250*/  MOV R11, R24 ;  /* 0x00000018000b7202 */ /* 0x000fc40000000f00 */
[----:B------:R-:W-:Y:S01]  /*2b260*/  MOV R10, R25 ;  /* 0x00000019000a7202 */ /* 0x000fe20000000f00 */
[C---:B----4-:R-:W-:Y:S08]  /*2b270*/  HMMA.16816.F32.BF16 R16, R12.reuse, R8, R16 ;  /* 0x000000080c10723c */ /* 0x050ff00000041810 */
[C---:B--2---:R-:W-:Y:S01]  /*2b280*/  HMMA.16816.F32.BF16 R20, R12.reuse, R24, R20 ;  /* 0x000000180c14723c */ /* 0x044fe20000041814 */
[----:B---3--:R-:W-:Y:S01]  /*2b290*/  STL.64 [R1+0x3320], R6 ;  /* 0x0033200601007387 */ /* 0x008fe20000100a00 */
[----:B------:R0:W-:Y:S03]  /*2b2a0*/  STL.64 [R1+0x3318], R4 ;  /* 0x0033180401007387 */ /* 0x0001e60000100a00 */
[----:B0-----:R-:W2:Y:S10]  /*2b2b0*/  LDL.LU R4, [R1+0x20] ;  /* 0x0000200001047983 */ /* 0x001eb40000300800 */
[----:B------:R-:W-:Y:S01]  /*2b2c0*/  STL.64 [R1+0x40], R16 ;  /* 0x0000401001007387 */ /* 0x000fe20000100a00 */
[----:B------:R-:W-:Y:S07]  /*2b2d0*/  STL [R1+0x48], R18 ;  /* 0x0000481201007387 */ /* 0x000fee0000100800 */
[----:B------:R-:W-:Y:S02]  /*2b2e0*/  STL.64 [R1+0x50], R20 ;  /* 0x0000501401007387 */ /* 0x000fe40000100a00 */
[----:B------:R0:W-:Y:S02]  /*2b2f0*/  STL.64 [R1+0x58], R22 ;  /* 0x0000581601007387 */ /* 0x0001e40000100a00 */
[----:B0-----:R-:W3:Y:S01]  /*2b300*/  LDL.LU.64 R22, [R1+0x3370] ;  /* 0x0033700001167983 */ /* 0x001ee20000300a00 */
[----:B------:R-:W3:Y:S02]  /*2b310*/  LDL.LU.64 R20, [R1+0x3368] ;  /* 0x0033680001147983 */ /* 0x000ee40000300a00 */
[----:B------:R-:W3:Y:S01]  /*2b320*/  LDL.LU.64 R24, [R1+0x3360] ;  /* 0x0033600001187983 */ /* 0x000ee20000300a00 */
[----:B------:R-:W-:Y:S01]  /*2b330*/  MOV R6, R27 ;  /* 0x0000001b00067202 */ /* 0x000fe20000000f00 */
[----:B------:R-:W-:Y:S01]  /*2b340*/  IMAD.MOV.U32 R7, RZ, RZ, R26 ;  /* 0x000000ffff077224 */ /* 0x000fe200078e001a */
[----:B------:R-:W-:Y:S01]  /*2b350*/  MOV R16, R19 ;  /* 0x0000001300107202 */ /* 0x000fe20000000f00 */
[C---:B---3--:R-:W-:Y:S01]  /*2b360*/  HMMA.16816.F32.BF16 R24, R12.reuse, R24, R20 ;  /* 0x000000180c18723c */ /* 0x048fe20000041814 */
[----:B------:R-:W3:Y:S11]  /*2b370*/  LDL.LU.64 R20, [R1+0x3358] ;  /* 0x0033580001147983 */ /* 0x000ef60000300a00 */
[----:B------:R-:W-:Y:S11]  /*2b380*/  @!UPT UIADD3 URZ, URZ, URZ, URZ ;  /* 0x0000003f3f3ff290 */ /* 0x000ff6000fffe03f */
[----:B------:R0:W-:Y:S01]  /*2b390*/  STL [R1+0x6c], R27 ;  /* 0x00006c1b01007387 */ /* 0x0001e20000100800 */
[----:B------:R-:W-:Y:S01]  /*2b3a0*/  MOV R19, R26 ;  /* 0x0000001a00137202 */ /* 0x000fe20000000f00 */
[----:B------:R-:W-:Y:S01]  /*2b3b0*/  IMAD.MOV.U32 R17, RZ, RZ, R24 ;  /* 0x000000ffff117224 */ /* 0x000fe200078e0018 */
[----:B------:R-:W-:Y:S01]  /*2b3c0*/  MOV R18, R25 ;  /* 0x0000001900127202 */ /* 0x000fe20000000f00 */
[----:B0-----:R-:W4:Y:S01]  /*2b3d0*/  LDL.LU.64 R26, [R1+0x3350] ;  /* 0x00335000011a7983 */ /* 0x001f220000300a00 */
[----:B------:R-:W4:Y:S02]  /*2b3e0*/  LDL.LU.64 R24, [R1+0x3348] ;  /* 0x0033480001187983 */ /* 0x000f240000300a00 */
[----:B------:R-:W2:Y:S01]  /*2b3f0*/  LDL.LU.64 R22, [R1+0x3340] ;  /* 0x0033400001167983 */ /* 0x000ea20000300a00 */
[----:B------:R-:W-:Y:S02]  /*2b400*/  MOV R5, R29 ;  /* 0x0000001d00057202 */ /* 0x000fe40000000f00 */
[----:B---3--:R-:W-:Y:S01]  /*2b410*/  MOV R0, R20 ;  /* 0x0000001400007202 */ /* 0x008fe20000000f00 */
[----:B------:R-:W-:Y:S01]  /*2b420*/  IMAD.MOV.U32 R29, RZ, RZ, R21 ;  /* 0x000000ffff1d7224 */ /* 0x000fe200078e0015 */
[----:B----4-:R-:W-:Y:S01]  /*2b430*/  HMMA.16816.F32.BF16 R24, R12, R20, R24 ;  /* 0x000000140c18723c */ /* 0x010fe20000041818 */
[----:B------:R-:W3:Y:S06]  /*2b440*/  LDL.LU.64 R20, [R1+0x3338] ;  /* 0x0033380001147983 */ /* 0x000eec0000300a00 */
[----:B--2---:R-:W-:-:S02]  /*2b450*/  MOV R12, R23 ;  /* 0x00000017000c7202 */ /* 0x004fc40000000f00 */
[----:B------:R-:W3:Y:S01]  /*2b460*/  LDL.LU R23, [R1+0x3330] ;  /* 0x0033300001177983 */ /* 0x000ee20000300800 */
[----:B------:R-:W2:Y:S01]  /*2b470*/  LDL.LU R13, [R1+0x4] ;  /* 0x00000400010d7983 */ /* 0x000ea20000300800 */
[----:B------:R-:W-:Y:S02]  /*2b480*/  MOV R14, R3 ;  /* 0x00000003000e7202 */ /* 0x000fe40000000f00 */
[----:B------:R-:W-:Y:S01]  /*2b490*/  MOV R15, R28 ;  /* 0x0000001c000f7202 */ /* 0x000fe20000000f00 */
[----:B------:R-:W4:Y:S01]  /*2b4a0*/  LDL.LU R3, [R1+0x332c] ;  /* 0x00332c0001037983 */ /* 0x000f220000300800 */
[----:B------:R-:W2:Y:S08]  /*2b4b0*/  LDL.LU R28, [R1+0x3328] ;  /* 0x00332800011c7983 */ /* 0x000eb00000300800 */
[----:B------:R-:W-:Y:S01]  /*2b4c0*/  STL.64 [R1+0x32b8], R26 ;  /* 0x0032b81a01007387 */ /* 0x000fe20000100a00 */
[----:B------:R0:W-:Y:S02]  /*2b4d0*/  STL.64 [R1+0x32b0], R24 ;  /* 0x0032b01801007387 */ /* 0x0001e40000100a00 */
[----:B0-----:R-:W-:Y:S01]  /*2b4e0*/  IMAD.MOV.U32 R24, RZ, RZ, R11 ;  /* 0x000000ffff187224 */ /* 0x001fe200078e000b */
[----:B------:R-:W-:-:S02]  /*2b4f0*/  MOV R25, R10 ;  /* 0x0000000a00197202 */ /* 0x000fc40000000f00 */
[C---:B---3--:R-:W-:Y:S01]  /*2b500*/  HMMA.16816.F32.BF16 R8, R20.reuse, R8, R4 ;  /* 0x000000081408723c */ /* 0x048fe20000041804 */
[----:B------:R-:W3:Y:S01]  /*2b510*/  LDL.LU.64 R6, [R1+0x3320] ;  /* 0x0033200001067983 */ /* 0x000ee20000300a00 */
[----:B------:R-:W2:Y:S11]  /*2b520*/  LDL.LU.64 R4, [R1+0x3318] ;  /* 0x0033180001047983 */ /* 0x000eb60000300a00 */
[----:B------:R-:W-:Y:S10]  /*2b530*/  @!UPT UIADD3 URZ, URZ, URZ, URZ ;  /* 0x0000003f3f3ff290 */ /* 0x000ff4000fffe03f */
[----:B------:R-:W-:Y:S01]  /*2b540*/  STL.64 [R1+0x20], R8 ;  /* 0x0000200801007387 */ /* 0x000fe20000100a00 */
[----:B------:R0:W-:Y:S03]  /*2b550*/  STL.64 [R1+0x28], R10 ;  /* 0x0000280a01007387 */ /* 0x0001e60000100a00 */
[----:B0-----:R-:W2:Y:S01]  /*2b560*/  LDL.LU.64 R10, [R1+0x3310] ;  /* 0x00331000010a7983 */ /* 0x001ea20000300a00 */
[----:B------:R-:W2:Y:S02]  /*2b570*/  LDL.LU.64 R8, [R1+0x3308] ;  /* 0x0033080001087983 */ /* 0x000ea40000300a00 */
[----:B--2---:R-:W-:Y:S01]  /*2b580*/  HMMA.16816.F32.BF16 R24, R20, R24, R8 ;  /* 0x000000181418723c */ /* 0x004fe20000041808 */
[----:B------:R-:W2:Y:S01]  /*2b590*/  LDL.LU R10, [R1+0x3300] ;  /* 0x00330000010a7983 */ /* 0x000ea20000300800 */
[----:B------:R-:W3:Y:S11]  /*2b5a0*/  LDL.LU.64 R8, [R1+0x32f8] ;  /* 0x0032f80001087983 */ /* 0x000ef60000300a00 */
[----:B------:R-:W-:Y:S11]  /*2b5b0*/  @!UPT UIADD3 URZ, URZ, URZ, URZ ;  /* 0x0000003f3f3ff290 */ /* 0x000ff6000fffe03f */
[----:B------:R-:W-:Y:S01]  /*2b5c0*/  MOV R11, R24 ;  /* 0x00000018000b7202 */ /* 0x000fe20000000f00 */
[----:B------:R-:W-:Y:S01]  /*2b5d0*/  STL [R1+0x14], R25 ;  /* 0x0000141901007387 */ /* 0x000fe20000100800 */
[----:B------:R-:W-:Y:S01]  /*2b5e0*/  STL.64 [R1+0x18], R26 ;  /* 0x0000181a01007387 */ /* 0x000fe20000100a00 */
[----:B------:R-:W-:Y:S02]  /*2b5f0*/  MOV R24, R2 ;  /* 0x0000000200187202 */ /* 0x000fe40000000f00 */
[----:B------:R-:W4:Y:S04]  /*2b600*/  LDL.LU R2, [R1+0x32f4] ;  /* 0x0032f40001027983 */ /* 0x000f280000300800 */
[----:B--2---:R-:W-:Y:S01]  /*2b610*/  STL.64 [R1+0x32c8], R10 ;  /* 0x0032c80a01007387 */ /* 0x004fe20000100a00 */
[----:B---3--:R0:W-:Y:S03]  /*2b620*/  STL.64 [R1+0x32c0], R8 ;  /* 0x0032c00801007387 */ /* 0x0081e60000100a00 */
[----:B0-----:R-:W2:Y:S01]  /*2b630*/  LDL.LU.64 R8, [R1+0xd0] ;  /* 0x0000d00001087983 */ /* 0x001ea20000300a00 */
[----:B------:R-:W-:Y:S01]  /*2b640*/  IMAD.MOV.U32 R25, RZ, RZ, R6 ;  /* 0x000000ffff197224 */ /* 0x000fe200078e0006 */
[----:B------:R-:W-:-:S02]  /*2b650*/  MOV R26, R5 ;  /* 0x00000005001a7202 */ /* 0x000fc40000000f00 */
[----:B------:R-:W-:Y:S01]  /*2b660*/  MOV R27, R4 ;  /* 0x00000004001b7202 */ /* 0x000fe20000000f00 */
[----:B------:R-:W3:Y:S04]  /*2b670*/  LDL.LU.64 R10, [R1+0xd8] ;  /* 0x0000d800010a7983 */ /* 0x000ee80000300a00 */
[----:B------:R-:W0:Y:S01]  /*2b680*/  LDSM.16.MT88.4 R4, [R7+0x25800] ;  /* 0x025800000704783b */ /* 0x000e220000004200 */
[----:B--2---:R-:W-:Y:S11]  /*2b690*/  HMMA.16816.F32.BF16 R12, R20, R8, R12 ;  /* 0x00000008140c723c */ /* 0x004ff6000004180c */
[----:B------:R-:W-:Y:S11]  /*2b6a0*/  @!UPT UIADD3 URZ, URZ, URZ, URZ ;  /* 0x0000003f3f3ff290 */ /* 0x000ff6000fffe03f */
[----:B------:R-:W-:Y:S01]  /*2b6b0*/  @!UPT UIADD3 URZ, URZ, URZ, URZ ;  /* 0x0000003f3f3ff290 */ /* 0x000fe2000fffe03f */
[----:B------:R-:W-:Y:S01]  /*2b6c0*/  STL.64 [R1], R12 ;  /* 0x0000000c01007387 */ /* 0x000fe20000100a00 */
[----:B------:R-:W-:Y:S02]  /*2b6d0*/  STL [R1+0x8], R14 ;  /* 0x0000080e01007387 */ /* 0x000fe40000100800 */
[----:B0-----:R-:W-:Y:S02]  /*2b6e0*/  STL.64 [R1+0x3240], R6 ;  /* 0x0032400601007387 */ /* 0x001fe40000100a00 */
[----:B------:R0:W-:Y:S02]  /*2b6f0*/  STL.64 [R1+0x3238], R4 ;  /* 0x0032380401007387 */ /* 0x0001e40000100a00 */
[----:B0-----:R-:W-:Y:S02]  /*2b700*/  IMAD.MOV.U32 R4, RZ, RZ, R0 ;  /* 0x000000ffff047224 */ /* 0x001fe400078e0000 */
[----:B------:R-:W2:Y:S01]  /*2b710*/  LDL.LU R0, [R1+0x32f0] ;  /* 0x0032f00001007983 */ /* 0x000ea20000300800 */
[----:B------:R-:W-:-:S02]  /*2b720*/  MOV R9, R15 ;  /* 0x0000000f00097202 */ /* 0x000fc40000000f00 */
[----:B----4-:R-:W0:Y:S01]  /*2b730*/  LDSM.16.M88.4 R12, [R2+0x280] ;  /* 0x00028000020c783b */ /* 0x010e220000000200 */
[----:B------:R-:W-:Y:S02]  /*2b740*/  MOV R5, R29 ;  /* 0x0000001d00057202 */ /* 0x000fe40000000f00 */
[----:B------:R-:W-:Y:S01]  /*2b750*/  MOV R6, R28 ;  /* 0x0000001c00067202 */ /* 0x000fe20000000f00 */
[----:B0-----:R-:W-:Y:S01]  /*2b760*/  IMAD.MOV.U32 R29, RZ, RZ, R14 ;  /* 0x000000ffff1d7224 */ /* 0x001fe200078e000e */
[----:B------:R-:W-:Y:S01]  /*2b770*/  STL.64 [R1+0x80], R12 ;  /* 0x0000800c01007387 */ /* 0x000fe20000100a00 */
[----:B------:R-:W-:Y:S02]  /*2b780*/  MOV R28, R15 ;  /* 0x0000000f001c7202 */ /* 0x000fe40000000f00 */
[----:B------:R-:W0:Y:S01]  /*2b790*/  LDSM.16.M88.4 R12, [R2+0x8280] ;  /* 0x00828000020c783b */ /* 0x000e220000000200 */
[----:B------:R0:W-:Y:S03]  /*2b7a0*/  STL [R1+0x317c], R29 ;  /* 0x00317c1d01007387 */ /* 0x0001e60000100800 */
[----:B------:R1:W-:Y:S01]  /*2b7b0*/  STL [R1+0x3178], R28 ;  /* 0x0031781c01007387 */ /* 0x0003e20000100800 */
[----:B0-----:R-:W-:Y:S01]  /*2b7c0*/  MOV R29, R12 ;  /* 0x0000000c001d7202 */ /* 0x001fe20000000f00 */
[----:B------:R-:W-:Y:S01]  /*2b7d0*/  STL.64 [R1+0x98], R14 ;  /* 0x0000980e01007387 */ /* 0x000fe20000100a00 */
[----:B-1----:R-:W-:-:S02]  /*2b7e0*/  MOV R28, R13 ;  /* 0x0000000d001c7202 */ /* 0x002fc40000000f00 */
[----:B------:R-:W0:Y:S03]  /*2b7f0*/  LDSM.16.M88.4 R12, [R2+0x10280] ;  /* 0x01028000020c783b */ /* 0x000e260000000200 */
[----:B------:R-:W-:Y:S01]  /*2b800*/  STL [R1+0x3254], R28 ;  /* 0x0032541c01007387 */ /* 0x000fe20000100800 */
[----:B------:R-:W-:Y:S03]  /*2b810*/  STL [R1+0x3250], R29 ;  /* 0x0032501d01007387 */ /* 0x000fe60000100800 */
[----:B0-----:R-:W-:Y:S01]  /*2b820*/  STL.64 [R1+0xa0], R12 ;  /* 0x0000a00c01007387 */ /* 0x001fe20000100a00 */
[----:B------:R-:W-:Y:S02]  /*2b830*/  STL.64 [R1+0xa8], R14 ;  /* 0x0000a80e01007387 */ /* 0x000fe40000100a00 */
[----:B------:R-:W0:Y:S01]  /*2b840*/  LDSM.16.M88.4 R12, [R2+0x18280] ;  /* 0x01828000020c783b */ /* 0x000e220000000200 */
[----:B------:R-:W-:Y:S01]  /*2b850*/  MOV R7, R3 ;  /* 0x0000000300077202 */ /* 0x000fe20000000f00 */
[----:B------:R-:W-:Y:S02]  /*2b860*/  HMMA.16816.F32.BF16 R20, R20, R4, R24 ;  /* 0x000000041414723c */ /* 0x000fe40000041818 */
[----:B0-----:R-:W-:Y:S01]  /*2b870*/  IMAD.MOV.U32 R3, RZ, RZ, R14 ;  /* 0x000000ffff037224 */ /* 0x001fe200078e000e */
[----:B------:R-:W-:Y:S01]  /*2b880*/  STL.64 [R1+0xe0], R12 ;  /* 0x0000e00c01007387 */ /* 0x000fe20000100a00 */
[----:B------:R-:W-:-:S03]  /*2b890*/  MOV R2, R15 ;  /* 0x0000000f00027202 */ /* 0x000fc60000000f00 */
[----:B------:R-:W-:Y:S02]  /*2b8a0*/  STL [R1+0x31a8], R3 ;  /* 0x0031a80301007387 */ /* 0x000fe40000100800 */
[----:B------:R-:W-:Y:S02]  /*2b8b0*/  STL [R1+0x31a4], R2 ;  /* 0x0031a40201007387 */ /* 0x000fe40000100800 */
[----:B--2---:R-:W0:Y:S04]  /*2b8c0*/  LDSM.16.MT88.4 R12, [R0+0x25800] ;  /* 0x02580000000c783b */ /* 0x004e280000004200 */
[----:B------:R-:W-:Y:S04]  /*2b8d0*/  STL [R1+0x3258], R0 ;  /* 0x0032580001007387 */ /* 0x000fe80000100800 */
[----:B0-----:R-:W-:Y:S01]  /*2b8e0*/  STL.64 [R1+0x31e0], R14 ;  /* 0x0031e00e01007387 */ /* 0x001fe20000100a00 */
[----:B------:R-:W-:Y:S03]  /*2b8f0*/  STL.64 [R1+0x31d8], R12 ;  /* 0x0031d80c01007387 */ /* 0x000fe60000100a00 */
[----:B------:R-:W-:Y:S02]  /*2b900*/  STL.64 [R1+0x38], R22 ;  /* 0x0000381601007387 */ /* 0x000fe40000100a00 */
[----:B------:R0:W-:Y:S02]  /*2b910*/  STL.64 [R1+0x32d8], R6 ;  /* 0x0032d80601007387 */ /* 0x0001e40000100a00 */
[----:B0-----:R-:W2:Y:S01]  /*2b920*/  LDL.LU.64 R6, [R1+0xb8] ;  /* 0x0000b80001067983 */ /* 0x001ea20000300a00 */
[----:B------:R-:W4:Y:S01]  /*2b930*/  LDL.LU.64 R22, [R1+0xc8] ;  /* 0x0000c80001167983 */ /* 0x000f220000300a00 */
[----:B------:R-:W-:-:S02]  /*2b940*/  MOV R12, R20 ;  /* 0x00000014000c7202 */ /* 0x000fc40000000f00 */
[----:B------:R-:W-:Y:S02]  /*2b950*/  MOV R13, R21 ;  /* 0x00000015000d7202 */ /* 0x000fe40000000f00 */
[----:B------:R-:W-:Y:S02]  /*2b960*/  MOV R24, R17 ;  /* 0x0000001100187202 */ /* 0x000fe40000000f00 */
[----:B------:R-:W-:Y:S02]  /*2b970*/  MOV R25, R18 ;  /* 0x0000001200197202 */ /* 0x000fe40000000f00 */
[----:B------:R-:W-:Y:S01]  /*2b980*/  MOV R26, R19 ;  /* 0x00000013001a7202 */ /* 0x000fe20000000f00 */
[----:B----4-:R0:W-:Y:S01]  /*2b990*/  STL.64 [R1+0x32d0], R22 ;  /* 0x0032d01601007387 */ /* 0x0101e20000100a00 */
[----:B------:R-:W4:Y:S02]  /*2b9a0*/  LDL.LU R20, [R1+0x40] ;  /* 0x0000400001147983 */ /* 0x000f240000300800 */
[----:B------:R-:W4:Y:S01]  /*2b9b0*/  LDL.LU R21, [R1+0x44] ;  /* 0x0000440001157983 */ /* 0x000f220000300800 */
[----:B0-----:R-:W4:Y:S01]  /*2b9c0*/  LDL.LU R22, [R1+0x48] ;  /* 0x0000480001167983 */ /* 0x001f220000300800 */
[----:B------:R-:W-:-:S02]  /*2b9d0*/  IMAD.MOV.U32 R23, RZ, RZ, R16 ;  /* 0x000000ffff177224 */ /* 0x000fc400078e0010 */
[----:B------:R-:W4:Y:S02]  /*2b9e0*/  LDL.LU R16, [R1+0x32ec] ;  /* 0x0032ec0001107983 */ /* 0x000f240000300800 */
[----:B------:R-:W4:Y:S01]  /*2b9f0*/  LDL.LU R17, [R1+0x32e8] ;  /* 0x0032e80001117983 */ /* 0x000f220000300800 */
[----:B------:R-:W4:Y:S01]  /*2ba00*/  LDL.LU R18, [R1+0x32e4] ;  /* 0x0032e40001127983 */ /* 0x000f220000300800 */
[----:B------:R-:W4:Y:S02]  /*2ba10*/  LDL.LU R19, [R1+0x32e0] ;  /* 0x0032e00001137983 */ /* 0x000f240000300800 */
[----:B------:R-:W3:Y:S02]  /*2ba20*/  LDL.LU R27, [R1+0x6c] ;  /* 0x00006c00011b7983 */ /* 0x000ee40000300800 */
[----:B------:R0:W-:Y:S02]  /*2ba30*/  STL.64 [R1+0x32a0], R12 ;  /* 0x0032a00c01007387 */ /* 0x0001e40000100a00 */
[----:B--2---:R-:W-:Y:S01]  /*2ba40*/  IMAD.MOV.U32 R8, RZ, RZ, R6 ;  /* 0x000000ffff087224 */ /* 0x004fe200078e0006 */
[----:B------:R-:W-:Y:S01]  /*2ba50*/  MOV R0, R7 ;  /* 0x0000000700007202 */ /* 0x000fe20000000f00 */
[----:B0-----:R-:W2:Y:S01]  /*2ba60*/  LDL.LU R12, [R1+0x50] ;  /* 0x00005000010c7983 */ /* 0x001ea20000300800 */
[----:B------:R-:W2:Y:S02]  /*2ba70*/  LDL.LU R13, [R1+0x54] ;  /* 0x00005400010d7983 */ /* 0x000ea40000300800 */
[----:B------:R-:W2:Y:S02]  /*2ba80*/  LDL.LU R14, [R1+0x58] ;  /* 0x00005800010e7983 */ /* 0x000ea40000300800 */
[----:B------:R-:W2:Y:S01]  /*2ba90*/  LDL.LU R15, [R1+0x5c] ;  /* 0x00005c00010f7983 */ /* 0x000ea20000300800 */
[C---:B----4-:R-:W-:Y:S01]  /*2baa0*/  HMMA.16816.F32.BF16 R20, R16.reuse, R6, R20 ;  /* 0x000000061014723c */ /* 0x050fe20000041814 */
[----:B------:R-:W4:Y:S11]  /*2bab0*/  LDL.LU.64 R6, [R1+0x32d8] ;  /* 0x0032d80001067983 */ /* 0x000f360000300a00 */
[----:B------:R-:W-:Y:S11]  /*2bac0*/  @!UPT UIADD3 URZ, URZ, URZ, URZ ;  /* 0x0000003f3f3ff290 */ /* 0x000ff6000fffe03f */
[----:B------:R-:W-:Y:S01]  /*2bad0*/  @!UPT UIADD3 URZ, URZ, URZ, URZ ;  /* 0x0000003f3f3ff290 */ /* 0x000fe2000fffe03f */
[----:B------:R-:W-:Y:S01]  /*2bae0*/  IMAD.MOV.U32 R3, RZ, RZ, R22 ;  /* 0x000000ffff037224 */ /* 0x000fe200078e0016 */
[----:B------:R-:W-:Y:S02]  /*2baf0*/  MOV R2, R23 ;  /* 0x0000001700027202 */ /* 0x000fe40000000f00 */
[----:B------:R-:W2:Y:S01]  /*2bb00*/  LDL.LU.64 R22, [R1+0x32d0] ;  /* 0x0032d00001167983 */ /* 0x000ea20000300a00 */
[----:B------:R-:W-:Y:S02]  /*2bb10*/  MOV R4, R21 ;  /* 0x0000001500047202 */ /* 0x000fe40000000f00 */
[----:B------:R-:W-:Y:S01]  /*2bb20*/  MOV R5, R20 ;  /* 0x0000001400057202 */ /* 0x000fe20000000f00 */
[----:B------:R-:W-:Y:S02]  /*2bb30*/  STL [R1+0x3274], R3 ;  /* 0x0032740301007387 */ /* 0x000fe40000100800 */
[----:B------:R0:W-:Y:S02]  /*2bb40*/  STL [R1+0x3270], R4 ;  /* 0x0032700401007387 */ /* 0x0001e40000100800 */
[----:B------:R-:W-:Y:S01]  /*2bb50*/  STL [R1+0x325c], R5 ;  /* 0x00325c0501007387 */ /* 0x000fe20000100800 */
[----:B--2---:R-:W-:Y:S01]  /*2bb60*/  HMMA.16816.F32.BF16 R12, R16, R22, R12 ;  /* 0x00000016100c723c */ /* 0x004fe2000004180c */
[----:B0-----:R-:W-:-:S02]  /*2bb70*/  MOV R4, R22 ;  /* 0x0000001600047202 */ /* 0x001fc40000000f00 */
[----:B------:R-:W-:Y:S11]  /*2bb80*/  MOV R3, R23 ;  /* 0x0000001700037202 */ /* 0x000ff60000000f00 */
[----:B------:R-:W-:Y:S10]  /*2bb90*/  @!UPT UIADD3 URZ, URZ, URZ, URZ ;  /* 0x0000003f3f3ff290 */ /* 0x000ff4000fffe03f */
[----:B------:R-:W-:Y:S01]  /*2bba0*/  IMAD.MOV.U32 R23, RZ, RZ, R12 ;  /* 0x000000ffff177224 */ /* 0x000fe200078e000c */
[----:B------:R-:W-:Y:S02]  /*2bbb0*/  MOV R22, R13 ;  /* 0x0000000d00167202 */ /* 0x000fe40000000f00 */
[----:B------:R-:W-:Y:S02]  /*2bbc0*/  MOV R21, R14 ;  /* 0x0000000e00157202 */ /* 0x000fe40000000f00 */
[----:B------:R-:W-:Y:S01]  /*2bbd0*/  MOV R20, R15 ;  /* 0x0000000f00147202 */ /* 0x000fe20000000f00 */
[----:B------:R-:W2:Y:S01]  /*2bbe0*/  LDL.LU R12, [R1+0x20] ;  /* 0x00002000010c7983 */ /* 0x000ea20000300800 */
[----:B------:R-:W2:Y:S02]  /*2bbf0*/  LDL.LU R13, [R1+0x24] ;  /* 0x00002400010d7983 */ /* 0x000ea40000300800 */
[----:B------:R-:W2:Y:S02]  /*2bc00*/  LDL.LU R14, [R1+0x28] ;  /* 0x00002800010e7983 */ /* 0x000ea40000300800 */
[----:B------:R-:W2:Y:S01]  /*2bc10*/  LDL.LU R15, [R1+0x2c] ;  /* 0x00002c00010f7983 */ /* 0x000ea20000300800 */
[----:B------:R-:W-:Y:S01]  /*2bc20*/  STL.64 [R1+0x3268], R22 ;  /* 0x0032681601007387 */ /* 0x000fe20000100a00 */
[----:B------:R0:W-:Y:S03]  /*2bc30*/  STL.64 [R1+0x3260], R20 ;  /* 0x0032601401007387 */ /* 0x0001e60000100a00 */
[----:B0-----:R-:W2:Y:S01]  /*2bc40*/  LDL.LU R20, [R1] ;  /* 0x0000000001147983 */ /* 0x001ea20000300800 */
[----:B------:R-:W2:Y:S02]  /*2bc50*/  LDL.LU R21, [R1+0x4] ;  /* 0x0000040001157983 */ /* 0x000ea40000300800 */
[----:B------:R-:W2:Y:S02]  /*2bc60*/  LDL.LU R22, [R1+0x8] ;  /* 0x0000080001167983 */ /* 0x000ea40000300800 */
[----:B------:R-:W-:Y:S01]  /*2bc70*/  IMAD.MOV.U32 R23, RZ, RZ, R9 ;  /* 0x000000ffff177224 */ /* 0x000fe200078e0009 */
[----:B---3--:R-:W-:Y:S04]  /*2bc80*/  HMMA.16816.F32.BF16 R24, R16, R10, R24 ;  /* 0x0000000a1018723c */ /* 0x008fe80000041818 */
[----:B--2---:R0:W-:Y:S01]  /*2bc90*/  STL.64 [R1+0x3280], R22 ;  /* 0x0032801601007387 */ /* 0x0041e20000100a00 */
[----:B------:R-:W-:Y:S01]  /*2bca0*/  STL.64 [R1+0x3278], R20 ;  /* 0x0032781401007387 */ /* 0x000fe20000100a00 */
[----:B0-----:R-:W-:-:S02]  /*2bcb0*/  MOV R22, R4 ;  /* 0x0000000400167202 */ /* 0x001fc40000000f00 */
[----:B------:R-:W-:Y:S01]  /*2bcc0*/  MOV R23, R3 ;  /* 0x0000000300177202 */ /* 0x000fe20000000f00 */
[----:B------:R-:W-:Y:S01]  /*2bcd0*/  MOV R3, R10 ;  /* 0x0000000a00037202 */ /* 0x000fe20000000f00 */
[----:B------:R-:W-:-:S03]  /*2bce0*/  MOV R4, R11 ;  /* 0x0000000b00047202 */ /* 0x000fc60000000f00 */
[----:B------:R0:W-:Y:S01]  /*2bcf0*/  STL.64 [R1+0x3298], R22 ;  /* 0x0032981601007387 */ /* 0x0001e20000100a00 */
[----:B------:R-:W2:Y:S10]  /*2bd00*/  LDL.LU.64 R10, [R1+0x32c8] ;  /* 0x0032c800010a7983 */ /* 0x000eb40000300a00 */
[----:B------:R-:W-:-:S02]  /*2bd10*/  MOV R5, R24 ;  /* 0x0000001800057202 */ /* 0x000fc40000000f00 */
[----:B------:R-:W-:Y:S02]  /*2bd20*/  MOV R28, R26 ;  /* 0x0000001a001c7202 */ /* 0x000fe40000000f00 */
[----:B------:R-:W-:Y:S02]  /*2bd30*/  MOV R29, R27 ;  /* 0x0000001b001d7202 */ /* 0x000fe40000000f00 */
[----:B0-----:R-:W-:Y:S01]  /*2bd40*/  MOV R22, R8 ;  /* 0x0000000800167202 */ /* 0x001fe20000000f00 */
[----:B------:R-:W-:Y:S01]  /*2bd50*/  IMAD.MOV.U32 R23, RZ, RZ, R0 ;  /* 0x000000ffff177224 */ /* 0x000fe200078e0000 */
[----:B------:R-:W3:Y:S01]  /*2bd60*/  LDL.LU.64 R8, [R1+0x32c0] ;  /* 0x0032c00001087983 */ /* 0x000ee20000300a00 */
[----:B------:R-:W-:Y:S02]  /*2bd70*/  IMAD.MOV.U32 R0, RZ, RZ, R25 ;  /* 0x000000ffff007224 */ /* 0x000fe400078e0019 */
[----:B------:R-:W3:Y:S02]  /*2bd80*/  LDL.LU.64 R26, [R1+0x32b8] ;  /* 0x0032b800011a7983 */ /* 0x000ee40000300a00 */
[----:B------:R-:W3:Y:S01]  /*2bd90*/  LDL.LU.64 R24, [R1+0x32b0] ;  /* 0x0032b00001187983 */ /* 0x000ee20000300a00 */
[----:B----4-:R-:W-:Y:S01]  /*2bda0*/  STL.64 [R1+0x3290], R6 ;  /* 0x0032900601007387 */ /* 0x010fe20000100a00 */
[----:B------:R2:W-:Y:S02]  /*2bdb0*/  STL.64 [R1+0x3288], R4 ;  /* 0x0032880401007387 */ /* 0x0005e40000100a00 */
[----:B--2---:R-:W-:-:S02]  /*2bdc0*/  MOV R4, R11 ;  /* 0x0000000b00047202 */ /* 0x004fc40000000f00 */
[----:B------:R-:W2:Y:S01]  /*2bdd0*/  LDL.LU R11, [R1+0x32a8] ;  /* 0x0032a800010b7983 */ /* 0x000ea20000300800 */
[----:B------:R-:W4:Y:S01]  /*2bde0*/  LDL.LU R5, [R1+0x14] ;  /* 0x0000140001057983 */ /* 0x000f220000300800 */
[----:B---3--:R-:W-:Y:S02]  /*2bdf0*/  HMMA.16816.F32.BF16 R24, R16, R6, R24 ;  /* 0x000000061018723c */ /* 0x008fe40000041818 */
[----:B------:R-:W4:Y:S01]  /*2be00*/  LDL.LU R6, [R1+0x18] ;  /* 0x0000180001067983 */ /* 0x000f220000300800 */
[----:B------:R-:W4:Y:S02]  /*2be10*/  LDL.LU R7, [R1+0x1c] ;  /* 0x00001c0001077983 */ /* 0x000f240000300800 */
[----:B------:R-:W3:Y:S11]  /*2be20*/  LDL R19, [R1+0x464] ;  /* 0x0004640001137983 */ /* 0x000ef60000100800 */
[----:B------:R-:W-:Y:S07]  /*2be30*/  @!UPT UIADD3 URZ, URZ, URZ, URZ ;  /* 0x0000003f3f3ff290 */ /* 0x000fee000fffe03f */
[----:B------:R-:W-:Y:S01]  /*2be40*/  STL [R1+0x31f0], R25 ;  /* 0x0031f01901007387 */ /* 0x000fe20000100800 */
[----:B------:R-:W-:Y:S02]  /*2be50*/  STL [R1+0x31ec], R26 ;  /* 0x0031ec1a01007387 */ /* 0x000fe40000100800 */
[----:B------:R-:W-:Y:S01]  /*2be60*/  STL [R1+0x31e8], R27 ;  /* 0x0031e81b01007387 */ /* 0x000fe20000100800 */
[C---:B--2---:R-:W-:Y:S01]  /*2be70*/  HMMA.16816.F32.BF16 R20, R8.reuse, R22, R12 ;  /* 0x000000160814723c */ /* 0x044fe2000004180c */
[----:B------:R-:W2:Y:S04]  /*2be80*/  LDL.LU.64 R12, [R1+0x32a0] ;  /* 0x0032a000010c7983 */ /* 0x000ea80000300a00 */
[----:B---3--:R-:W0:Y:S11]  /*2be90*/  LDSM.16.MT88.4 R16, [R19+0x25c00] ;  /* 0x025c00001310783b */ /* 0x008e360000004200 */
[----:B------:R-:W-:Y:S07]  /*2bea0*/  @!UPT UIADD3 URZ, URZ, URZ, URZ ;  /* 0x0000003f3f3ff290 */ /* 0x000fee000fffe03f */
[----:B------:R4:W-:Y:S01]  /*2beb0*/  STL.64 [R1+0x20], R20 ;  /* 0x0000201401007387 */ /* 0x0009e20000100a00 */
[----:B------:R-:W-:Y:S01]  /*2bec0*/  IMAD.MOV.U32 R15, RZ, RZ, R22 ;  /* 0x000000ffff0f7224 */ /* 0x000fe200078e0016 */
[----:B------:R-:W-:Y:S02]  /*2bed0*/  MOV R14, R23 ;  /* 0x00000017000e7202 */ /* 0x000fe40000000f00 */
[----:B------:R-:W4:Y:S03]  /*2bee0*/  LDL.LU.64 R22, [R1+0x3298] ;  /* 0x0032980001167983 */ /* 0x000f260000300a00 */
[----:B------:R-:W-:Y:S01]  /*2bef0*/  STL.64 [R1+0x3248], R14 ;  /* 0x0032480e01007387 */ /* 0x000fe20000100a00 */
[----:B----4-:R-:W-:Y:S01]  /*2bf00*/  HMMA.16816.F32.BF16 R20, R8, R22, R4 ;  /* 0x000000160814723c */ /* 0x010fe20000041804 */
[----:B------:R-:W2:Y:S01]  /*2bf10*/  LDL.LU.64 R6, [R1+0x3290] ;  /* 0x0032900001067983 */ /* 0x000ea20000300a00 */
[----:B------:R-:W3:Y:S11]  /*2bf20*/  LDL.LU.64 R4, [R1+0x3288] ;  /* 0x0032880001047983 */ /* 0x000ef60000300a00 */
[----:B------:R-:W-:Y:S10]  /*2bf30*/  @!UPT UIADD3 URZ, URZ, URZ, URZ ;  /* 0x0000003f3f3ff290 */ /* 0x000ff4000fffe03f */
[----:B------:R1:W-:Y:S01]  /*2bf40*/  STL [R1+0x1c], R23 ;  /* 0x00001c1701007387 */ /* 0x0003e20000100800 */
[----:B------:R-:W-:Y:S01]  /*2bf50*/  IMAD.MOV.U32 R27, RZ, RZ, R22 ;  /* 0x000000ffff1b7224 */ /* 0x000fe200078e0016 */
[----:B------:R-:W-:Y:S02]  /*2bf60*/  MOV R25, R20 ;  /* 0x0000001400197202 */ /* 0x000fe40000000f00 */
[----:B------:R-:W-:Y:S01]  /*2bf70*/  MOV R26, R21 ;  /* 0x00000015001a7202 */ /* 0x000fe20000000f00 */
[----:B-1----:R-:W4:Y:S01]  /*2bf80*/  LDL.LU.64 R22, [R1+0x3280] ;  /* 0x0032800001167983 */ /* 0x002f220000300a00 */
[----:B------:R-:W4:Y:S02]  /*2bf90*/  LDL.LU.64 R20, [R1+0x3278] ;  /* 0x0032780001147983 */ /* 0x000f240000300a00 */
[----:B------:R-:W2:Y:S02]  /*2bfa0*/  LDL.LU R14, [R1+0x38] ;  /* 0x00003800010e7983 */ /* 0x000ea40000300800 */
[----:B------:R-:W2:Y:S01]  /*2bfb0*/  LDL.LU R15, [R1+0x3c] ;  /* 0x00003c00010f7983 */ /* 0x000ea20000300800 */
[----:B------:R1:W-:Y:S01]  /*2bfc0*/  STL.64 [R1+0x3200], R26 ;  /* 0x0032001a01007387 */ /* 0x0003e20000100a00 */
[----:B------:R4:W-:Y:S01]  /*2bfd0*/  STL.64 [R1+0x31f8], R24 ;  /* 0x0031f81801007387 */ /* 0x0009e20000100a00 */
[----:B-1----:R-:W-:-:S02]  /*2bfe0*/  MOV R26, R3 ;  /* 0x00000003001a7202 */ /* 0x002fc40000000f00 */
[----:B------:R-:W2:Y:S01]  /*2bff0*/  LDL.LU R3, [R1+0x3274] ;  /* 0x0032740001037983 */ /* 0x000ea20000300800 */
[----:B---3--:R-:W-:-:S03]  /*2c000*/  MOV R27, R4 ;  /* 0x00000004001b7202 */ /* 0x008fc60000000f00 */
[----:B------:R-:W3:Y:S04]  /*2c010*/  LDL.LU R4, [R1+0x3270] ;  /* 0x0032700001047983 */ /* 0x000ee80000300800 */
[C---:B----4-:R-:W-:Y:S01]  /*2c020*/  HMMA.16816.F32.BF16 R24, R8.reuse, R26, R20 ;  /* 0x0000001a0818723c */ /* 0x050fe20000041814 */
[----:B------:R-:W4:Y:S01]  /*2c030*/  LDL.LU.64 R22, [R1+0x3268] ;  /* 0x0032680001167983 */ /* 0x000f220000300a00 */
[----:B------:R-:W3:Y:S11]  /*2c040*/  LDL.LU.64 R20, [R1+0x3260] ;  /* 0x0032600001147983 */ /* 0x000ef60000300a00 */
[----:B------:R-:W-:Y:S10]  /*2c050*/  @!UPT UIADD3 URZ, URZ, URZ, URZ ;  /* 0x0000003f3f3ff290 */ /* 0x000ff4000fffe03f */
[----:B------:R1:W-:Y:S01]  /*2c060*/  STL.64 [R1], R24 ;  /* 0x0000001801007387 */ /* 0x0003e20000100a00 */
[----:B------:R0:W-:Y:S01]  /*2c070*/  STL.64 [R1+0x8], R26 ;  /* 0x0000081a01007387 */ /* 0x0001e20000100a00 */
[----:B-1----:R-:W-:Y:S01]  /*2c080*/  MOV R24, R5 ;  /* 0x0000000500187202 */ /* 0x002fe20000000f00 */
[----:B------:R-:W-:Y:S01]  /*2c090*/  IMAD.MOV.U32 R25, RZ, RZ, R0 ;  /* 0x000000ffff197224 */ /* 0x000fe200078e0000 */
[----:B------:R-:W3:Y:S01]  /*2c0a0*/  LDL.LU R5, [R1+0x325c] ;  /* 0x00325c0001057983 */ /* 0x000ee20000300800 */
[----:B------:R-:W3:Y:S01]  /*2c0b0*/  LDL.LU R0, [R1+0x3258] ;  /* 0x0032580001007983 */ /* 0x000ee20000300800 */
[----:B0-----:R-:W-:Y:S02]  /*2c0c0*/  MOV R26, R28 ;  /* 0x0000001c001a7202 */ /* 0x001fe40000000f00 */
[----:B------:R-:W-:Y:S01]  /*2c0d0*/  MOV R27, R29 ;  /* 0x0000001d001b7202 */ /* 0x000fe20000000f00 */
[----:B------:R-:W3:Y:S01]  /*2c0e0*/  LDL.LU R28, [R1+0x3254] ;  /* 0x00325400011c7983 */ /* 0x000ee20000300800 */
[----:B------:R-:W3:Y:S03]  /*2c0f0*/  LDL.LU R29, [R1+0x3250] ;  /* 0x00325000011d7983 */ /* 0x000ee60000300800 */
[----:B------:R-:W-:Y:S01]  /*2c100*/  STL.64 [R1+0x3220], R26 ;  /* 0x0032201a01007387 */ /* 0x000fe20000100a00 */
[----:B------:R4:W-:Y:S01]  /*2c110*/  STL.64 [R1+0x3218], R24 ;  /* 0x0032181801007387 */ /* 0x0009e20000100a00 */
[----:B--2---:R-:W-:Y:S01]  /*2c120*/  HMMA.16816.F32.BF16 R8, R8, R6, R12 ;  /* 0x000000060808723c */ /* 0x004fe2000004180c */
[----:B----4-:R-:W-:Y:S01]  /*2c130*/  MOV R24, R23 ;  /* 0x0000001700187202 */ /* 0x010fe20000000f00 */
[----:B------:R-:W-:Y:S01]  /*2c140*/  IMAD.MOV.U32 R25, RZ, RZ, R22 ;  /* 0x000000ffff197224 */ /* 0x000fe200078e0016 */
[----:B---3--:R-:W-:-:S02]  /*2c150*/  MOV R26, R21 ;  /* 0x00000015001a7202 */ /* 0x008fc40000000f00 */
[----:B------:R-:W-:Y:S02]  /*2c160*/  MOV R27, R20 ;  /* 0x00000014001b7202 */ /* 0x000fe40000000f00 */
[----:B------:R-:W0:Y:S04]  /*2c170*/  LDSM.16.MT88.4 R20, [R0+0x25c00] ;  /* 0x025c00000014783b */ /* 0x000e280000004200 */
[----:B------:R1:W-:Y:S01]  /*2c180*/  STL.64 [R1+0x3230], R26 ;  /* 0x0032301a01007387 */ /* 0x0003e20000100a00 */
[----:B------:R2:W-:Y:S02]  /*2c190*/  STL.64 [R1+0x3228], R24 ;  /* 0x0032281801007387 */ /* 0x0005e40000100a00 */
[----:B------:R-:W-:Y:S02]  /*2c1a0*/  STL [R1+0x3188], R17 ;  /* 0x0031881101007387 */ /* 0x000fe40000100800 */
[----:B------:R-:W-:Y:S01]  /*2c1b0*/  STL [R1+0x3184], R18 ;  /* 0x0031841201007387 */ /* 0x000fe20000100800 */
[----:B------:R-:W-:Y:S01]  /*2c1c0*/  STL [R1+0x3180], R19 ;  /* 0x0031801301007387 */ /* 0x000fe20000100800 */
[----:B------:R-:W-:Y:S01]  /*2c1d0*/  STL [R1+0x31a0], R0 ;  /* 0x0031a00001007387 */ /* 0x000fe20000100800 */
[----:B-1----:R-:W-:-:S02]  /*2c1e0*/  MOV R26, R3 ;  /* 0x00000003001a7202 */ /* 0x002fc40000000f00 */
[----:B--2---:R-:W-:Y:S01]  /*2c1f0*/  MOV R24, R5 ;  /* 0x0000000500187202 */ /* 0x004fe20000000f00 */
[----:B------:R-:W-:Y:S01]  /*2c200*/  IMAD.MOV.U32 R25, RZ, RZ, R4 ;  /* 0x000000ffff197224 */ /* 0x000fe200078e0004 */
[----:B------:R-:W-:Y:S02]  /*2c210*/  MOV R27, R2 ;  /* 0x00000002001b7202 */ /* 0x000fe40000000f00 */
[----:B------:R-:W-:Y:S01]  /*2c220*/  MOV R3, R8 ;  /* 0x0000000800037202 */ /* 0x000fe20000000f00 */
[----:B------:R-:W-:Y:S01]  /*2c230*/  MOV R2, R9 ;  /* 0x0000000900027202 */ /* 0x000fe20000000f00 */
[----:B0-----:R-:W-:Y:S01]  /*2c240*/  STL [R1+0x30f0], R20 ;  /* 0x0030f01401007387 */ /* 0x001fe20000100800 */
[----:B------:R-:W-:Y:S02]  /*2c250*/  STL [R1+0x30ec], R21 ;  /* 0x0030ec1501007387 */ /* 0x000fe40000100800 */
[----:B------:R-:W-:Y:S02]  /*2c260*/  STL [R1+0x30e8], R22 ;  /* 0x0030e81601007387 */ /* 0x000fe40000100800 */
[----:B------:R-:W-:Y:S01]  /*2c270*/  STL [R1+0x30e4], R23 ;  /* 0x0030e41701007387 */ /* 0x000fe20000100800 */
[----:B------:R-:W2:Y:S01]  /*2c280*/  LDL.LU.64 R14, [R1+0x3248] ;  /* 0x00324800010e7983 */ /* 0x000ea20000300a00 */
[----:B------:R-:W3:Y:S02]  /*2c290*/  LDL.LU.64 R6, [R1+0x3240] ;  /* 0x0032400001067983 */ /* 0x000ee40000300a00 */
[----:B------:R-:W3:Y:S02]  /*2c2a0*/  LDL.LU.64 R4, [R1+0x3238] ;  /* 0x0032380001047983 */ /* 0x000ee40000300a00 */
[----:B------:R0:W-:Y:S01]  /*2c2b0*/  STL.64 [R1+0x38], R10 ;  /* 0x0000380a01007387 */ /* 0x0001e20000100a00 */
[----:B------:R-:W3:Y:S01]  /*2c2c0*/  LDL.LU.64 R8, [R1+0x80] ;  /* 0x0000800001087983 */ /* 0x000ee20000300a00 */
[----:B------:R-:W4:Y:S01]  /*2c2d0*/  LDL.LU.64 R12, [R1+0xe0] ;  /* 0x0000e000010c7983 */ /* 0x000f220000300a00 */
[----:B---3--:R-:W-:Y:S02]  /*2c2e0*/  HMMA.16816.F32.BF16 R24, R4, R8, R24 ;  /* 0x000000080418723c */ /* 0x008fe40000041818 */
[----:B--2---:R1:W-:Y:S01]  /*2c2f0*/  STL.64 [R1+0x3210], R14 ;  /* 0x0032100e01007387 */ /* 0x0043e20000100a00 */
[----:B----4-:R2:W-:Y:S02]  /*2c300*/  STL.64 [R1+0x3208], R12 ;  /* 0x0032080c01007387 */ /* 0x0105e40000100a00 */
[----:B0-----:R-:W-:Y:S01]  /*2c310*/  IMAD.MOV.U32 R11, RZ, RZ, R9 ;  /* 0x000000ffff0b7224 */ /* 0x001fe200078e0009 */
[----:B-1----:R-:W-:Y:S01]  /*2c320*/  MOV R14, R8 ;  /* 0x00000008000e7202 */ /* 0x002fe20000000f00 */
[----:B--2---:R-:W2:Y:S11]  /*2c330*/  LDL.LU.64 R12, [R1+0xa0] ;  /* 0x0000a000010c7983 */ /* 0x004eb60000300a00 */
[----:B------:R-:W-:Y:S06]  /*2c340*/  @!UPT UIADD3 URZ, URZ, URZ, URZ ;  /* 0x0000003f3f3ff290 */ /* 0x000fec000fffe03f */
[----:B------:R-:W-:Y:S01]  /*2c350*/  MOV R9, R26 ;  /* 0x0000001a00097202 */ /* 0x000fe20000000f00 */
[----:B------:R-:W-:Y:S01]  /*2c360*/  IMAD.MOV.U32 R8, RZ, RZ, R27 ;  /* 0x000000ffff087224 */ /* 0x000fe200078e001b */
[----:B------:R-:W-:Y:S02]  /*2c370*/  MOV R0, R24 ;  /* 0x0000001800007202 */ /* 0x000fe40000000f00 */
[----:B------:R-:W-:Y:S01]  /*2c380*/  MOV R10, R25 ;  /* 0x00000019000a7202 */ /* 0x000fe20000000f00 */
[----:B------:R-:W3:Y:S01]  /*2c390*/  LDL.LU.64 R26, [R1+0x3230] ;  /* 0x00323000011a7983 */ /* 0x000ee20000300a00 */
[----:B------:R-:W3:Y:S01]  /*2c3a0*/  LDL.LU.64 R24, [R1+0x3228] ;  /* 0x0032280001187983 */ /* 0x000ee20000300a00 */
[----:B------:R-:W-:Y:S01]  /*2c3b0*/  MOV R20, R29 ;  /* 0x0000001d00147202 */ /* 0x000fe20000000f00 */
[----:B------:R-:W-:-:S07]  /*2c3c0*/  IMAD.MOV.U32 R21, RZ, RZ, R28 ;  /* 0x000000ffff157224 */ /* 0x000fce00078e001c */
[----:B---3--:R-:W-:Y:S11]  /*2c3d0*/  HMMA.16816.F32.BF16 R24, R4, R20, R24 ;  /* 0x000000140418723c */ /* 0x008ff60000041818 */
[----:B------:R-:W-:Y:S11]  /*2c3e0*/  @!UPT UIADD3 URZ, URZ, URZ, URZ ;  /* 0x0000003f3f3ff290 */ /* 0x000ff6000fffe03f */
[----:B------:R-:W-:Y:S02]  /*2c3f0*/  @!UPT UIADD3 URZ, URZ, URZ, URZ ;  /* 0x0000003f3f3ff290 */ /* 0x000fe4000fffe03f */
[----:B------:R-:W-:Y:S01]  /*2c400*/  MOV R19, R26 ;  /* 0x0000001a00137202 */ /* 0x000fe20000000f00 */
[----:B------:R-:W-:Y:S01]  /*2c410*/  IMAD.MOV.U32 R29, RZ, RZ, R27 ;  /* 0x000000ffff1d7224 */ /* 0x000fe200078e001b */
[----:B------:R-:W-:Y:S02]  /*2c420*/  MOV R17, R24 ;  /* 0x0000001800117202 */ /* 0x000fe40000000f00 */
[----:B------:R-:W-:Y:S01]  /*2c430*/  MOV R18, R25 ;  /* 0x0000001900127202 */ /* 0x000fe20000000f00 */
[----:B------:R-:W3:Y:S01]  /*2c440*/  LDL.LU.64 R26, [R1+0x3220] ;  /* 0x00322000011a7983 */ /* 0x000ee20000300a00 */
[----:B------:R-:W3:Y:S02]  /*2c450*/  LDL.LU.64 R24, [R1+0x3218] ;  /* 0x0032180001187983 */ /* 0x000ee40000300a00 */
[----:B------:R0:W-:Y:S01]  /*2c460*/  STL.64 [R1+0x31c0], R20 ;  /* 0x0031c01401007387 */ /* 0x0001e20000100a00 */
[----:B------:R1:W-:Y:S01]  /*2c470*/  STL.64 [R1+0x3198], R18 ;  /* 0x0031981201007387 */ /* 0x0003e20000100a00 */
[----:B--2---:R-:W-:-:S02]  /*2c480*/  MOV R22, R12 ;  /* 0x0000000c00167202 */ /* 0x004fc40000000f00 */
[----:B0-----:R-:W-:Y:S01]  /*2c490*/  MOV R20, R14 ;  /* 0x0000000e00147202 */ /* 0x001fe20000000f00 */
[----:B-1----:R-:W2:Y:S01]  /*2c4a0*/  LDL R19, [R1+0x464] ;  /* 0x0004640001137983 */ /* 0x002ea20000100800 */
[----:B------:R-:W-:Y:S02]  /*2c4b0*/  STL.64 [R1+0x3190], R16 ;  /* 0x0031901001007387 */ /* 0x000fe40000100a00 */
[----:B------:R-:W-:Y:S02]  /*2c4c0*/  IMAD.MOV.U32 R18, RZ, RZ, R13 ;  /* 0x000000ffff127224 */ /* 0x000fe400078e000d */
[----:B------:R-:W4:Y:S01]  /*2c4d0*/  LDL.LU.64 R14, [R1+0x3210] ;  /* 0x00321000010e7983 */ /* 0x000f220000300a00 */
[----:B------:R-:W-:Y:S01]  /*2c4e0*/  MOV R21, R11 ;  /* 0x0000000b00157202 */ /* 0x000fe20000000f00 */
[----:B---3--:R-:W-:Y:S01]  /*2c4f0*/  HMMA.16816.F32.BF16 R24, R4, R12, R24 ;  /* 0x0000000c0418723c */ /* 0x008fe20000041818 */
[----:B------:R-:W3:Y:S11]  /*2c500*/  LDL.LU.64 R12, [R1+0x3208] ;  /* 0x00320800010c7983 */ /* 0x000ef60000300a00 */
[----:B------:R-:W-:Y:S11]  /*2c510*/  @!UPT UIADD3 URZ, URZ, URZ, URZ ;  /* 0x0000003f3f3ff290 */ /* 0x000ff6000fffe03f */
[----:B------:R-:W-:Y:S01]  /*2c520*/  STL [R1+0x64], R25 ;  /* 0x0000641901007387 */ /* 0x000fe20000100800 */
[----:B------:R0:W-:Y:S01]  /*2c530*/  STL.64 [R1+0x68], R26 ;  /* 0x0000681a01007387 */ /* 0x0001e20000100a00 */
[----:B------:R-:W-:Y:S02]  /*2c540*/  MOV R28, R24 ;  /* 0x00000018001c7202 */ /* 0x000fe40000000f00 */
[----:B0-----:R-:W2:Y:S01]  /*2c550*/  LDL.LU.64 R26, [R1+0x3200] ;  /* 0x00320000011a7983 */ /* 0x001ea20000300a00 */
[----:B------:R-:W2:Y:S02]  /*2c560*/  LDL.LU.64 R24, [R1+0x31f8] ;  /* 0x0031f80001187983 */ /* 0x000ea40000300a00 */
[----:B------:R-:W2:Y:S02]  /*2c570*/  LDL R11, [R1+0x460] ;  /* 0x00046000010b7983 */ /* 0x000ea40000100800 */
[----:B--2---:R-:W-:Y:S01]  /*2c580*/  STL.64 [R1+0x31b8], R10 ;  /* 0x0031b80a01007387 */ /* 0x004fe20000100a00 */
[----:B------:R0:W-:Y:S02]  /*2c590*/  STL.64 [R1+0x31b0], R8 ;  /* 0x0031b00801007387 */ /* 0x0001e40000100a00 */
[----:B0-----:R-:W-:-:S02]  /*2c5a0*/  MOV R8, R25 ;  /* 0x0000001900087202 */ /* 0x001fc40000000f00 */
[----:B------:R-:W-:Y:S01]  /*2c5b0*/  MOV R9, R26 ;  /* 0x0000001a00097202 */ /* 0x000fe20000000f00 */
[----:B------:R-:W2:Y:S01]  /*2c5c0*/  LDL.LU R25, [R1+0x31f0] ;  /* 0x0031f00001197983 */ /* 0x000ea20000300800 */
[----:B------:R-:W2:Y:S02]  /*2c5d0*/  LDL.LU R26, [R1+0x31ec] ;  /* 0x0031ec00011a7983 */ /* 0x000ea40000300800 */
[----:B------:R-:W-:Y:S02]  /*2c5e0*/  IMAD.MOV.U32 R10, RZ, RZ, R27 ;  /* 0x000000ffff0a7224 */ /* 0x000fe400078e001b */
[----:B------:R-:W2:Y:S01]  /*2c5f0*/  LDL.LU R27, [R1+0x31e8] ;  /* 0x0031e800011b7983 */ /* 0x000ea20000300800 */
[----:B------:R-:W2:Y:S01]  /*2c600*/  LDL.LU R11, [R1+0x1c] ;  /* 0x00001c00010b7983 */ /* 0x000ea20000300800 */
[----:B---3--:R-:W-:Y:S01]  /*2c610*/  MOV R17, R12 ;  /* 0x0000000c00117202 */ /* 0x008fe20000000f00 */
[----:B------:R-:W-:Y:S01]  /*2c620*/  IMAD.MOV.U32 R16, RZ, RZ, R13 ;  /* 0x000000ffff107224 */ /* 0x000fe200078e000d */
[----:B--2---:R4:W-:Y:S01]  /*2c630*/  STL.64 [R1+0x31d0], R10 ;  /* 0x0031d00a01007387 */ /* 0x0049e20000100a00 */
[----:B------:R0:W-:Y:S01]  /*2c640*/  STL.64 [R1+0x31c8], R8 ;  /* 0x0031c80801007387 */ /* 0x0001e20000100a00 */
[----:B------:R-:W-:Y:S01]  /*2c650*/  HMMA.16816.F32.BF16 R24, R4, R12, R24 ;  /* 0x0000000c0418723c */ /* 0x000fe20000041818 */
[----:B----4-:R-:W-:Y:S01]  /*2c660*/  MOV R10, R15 ;  /* 0x0000000f000a7202 */ /* 0x010fe20000000f00 */
[----:B0-----:R-:W2:Y:S01]  /*2c670*/  LDL.LU R8, [R1+0x20] ;  /* 0x0000200001087983 */ /* 0x001ea20000300800 */
[----:B------:R-:W2:Y:S01]  /*2c680*/  LDL.LU R9, [R1+0x24] ;  /* 0x0000240001097983 */ /* 0x000ea20000300800 */
[----:B------:R-:W-:-:S02]  /*2c690*/  MOV R11, R14 ;  /* 0x0000000e000b7202 */ /* 0x000fc40000000f00 */
[----:B------:R-:W2:Y:S01]  /*2c6a0*/  LDL.LU.64 R14, [R1+0x31e0] ;  /* 0x0031e000010e7983 */ /* 0x000ea20000300a00 */
[----:B------:R-:W2:Y:S01]  /*2c6b0*/  LDL.LU.64 R12, [R1+0x31d8] ;  /* 0x0031d800010c7983 */ /* 0x000ea20000300a00 */
[----:B------:R-:W-:Y:S11]  /*2c6c0*/  MOV R4, R22 ;  /* 0x0000001600047202 */ /* 0x000ff60000000f00 */
[----:B------:R-:W-:Y:S04]  /*2c6d0*/  @!UPT UIADD3 URZ, URZ, URZ, URZ ;  /* 0x0000003f3f3ff290 */ /* 0x000fe8000fffe03f */
[----:B------:R0:W-:Y:S01]  /*2c6e0*/  STL [R1+0x3100], R24 ;  /* 0x0031001801007387 */ /* 0x0001e20000100800 */
[----:B------:R1:W-:Y:S02]  /*2c6f0*/  STL [R1+0x30fc], R25 ;  /* 0x0030fc1901007387 */ /* 0x0003e40000100800 */
[----:B------:R3:W-:Y:S02]  /*2c700*/  STL [R1+0x30f8], R26 ;  /* 0x0030f81a01007387 */ /* 0x0007e40000100800 */
[----:B------:R4:W-:Y:S01]  /*2c710*/  STL [R1+0x30f4], R27 ;  /* 0x0030f41b01007387 */ /* 0x0009e20000100800 */
[----:B0-----:R-:W2:Y:S01]  /*2c720*/  LDL.LU R24, [R1] ;  /* 0x0000000001187983 */ /* 0x001ea20000300800 */
[----:B-1----:R-:W2:Y:S02]  /*2c730*/  LDL.LU R25, [R1+0x4] ;  /* 0x0000040001197983 */ /* 0x002ea40000300800 */
[----:B---3--:R-:W3:Y:S02]  /*2c740*/  LDL.LU R26, [R1+0x8] ;  /* 0x00000800011a7983 */ /* 0x008ee40000300800 */
[----:B----4-:R-:W3:Y:S01]  /*2c750*/  LDL.LU R27, [R1+0xc] ;  /* 0x00000c00011b7983 */ /* 0x010ee20000300800 */
[----:B--2---:R-:W-:Y:S01]  /*2c760*/  HMMA.16816.F32.BF16 R20, R12, R20, R8 ;  /* 0x000000140c14723c */ /* 0x004fe20000041808 */
[----:B------:R-:W2:Y:S01]  /*2c770*/  LDL.LU.64 R10, [R1+0x31d0] ;  /* 0x0031d000010a7983 */ /* 0x000ea20000300a00 */
[----:B------:R-:W2:Y:S11]  /*2c780*/  LDL.LU.64 R8, [R1+0x31c8] ;  /* 0x0031c80001087983 */ /* 0x000eb60000300a00 */
[----:B------:R-:W-:Y:S10]  /*2c790*/  @!UPT UIADD3 URZ, URZ, URZ, URZ ;  /* 0x0000003f3f3ff290 */ /* 0x000ff4000fffe03f */
[----:B------:R0:W-:Y:S01]  /*2c7a0*/  STL.64 [R1+0x20], R20 ;  /* 0x0000201401007387 */ /* 0x0001e20000100a00 */
[----:B------:R1:W-:Y:S03]  /*2c7b0*/  STL.64 [R1+0x28], R22 ;  /* 0x0000281601007387 */ /* 0x0003e60000100a00 */
[----:B0-----:R-:W2:Y:S01]  /*2c7c0*/  LDL.LU.64 R20, [R1+0x31c0] ;  /* 0x0031c00001147983 */ /* 0x001ea20000300a00 */
[----:B------:R-:W-:-:S07]  /*2c7d0*/  MOV R5, R18 ;  /* 0x0000001200057202 */ /* 0x000fce0000000f00 */
[C---:B---3--:R-:W-:Y:S11]  /*2c7e0*/  HMMA.16816.F32.BF16 R4, R12.reuse, R4, R24 ;  /* 0x000000040c04723c */ /* 0x048ff60000041818 */
[----:B------:R-:W-:Y:S11]  /*2c7f0*/  @!UPT UIADD3 URZ, URZ, URZ, URZ ;  /* 0x0000003f3f3ff290 */ /* 0x000ff6000fffe03f */
[----:B------:R-:W-:Y:S02]  /*2c800*/  @!UPT UIADD3 URZ, URZ, URZ, URZ ;  /* 0x0000003f3f3ff290 */ /* 0x000fe4000fffe03f */
[----:B------:R-:W-:Y:S01]  /*2c810*/  MOV R26, R7 ;  /* 0x00000007001a7202 */ /* 0x000fe20000000f00 */
[----:B------:R-:W-:Y:S01]  /*2c820*/  IMAD.MOV.U32 R25, RZ, RZ, R6 ;  /* 0x000000ffff197224 */ /* 0x000fe200078e0006 */
[----:B------:R-:W-:Y:S01]  /*2c830*/  MOV R24, R5 ;  /* 0x0000000500187202 */ /* 0x000fe20000000f00 */
[----:B--2---:R-:W-:Y:S11]  /*2c840*/  HMMA.16816.F32.BF16 R8, R12, R20, R8 ;  /* 0x000000140c08723c */ /* 0x004ff60000041808 */
[----:B------:R-:W-:Y:S11]  /*2c850*/  @!UPT UIADD3 URZ, URZ, URZ, URZ ;  /* 0x0000003f3f3ff290 */ /* 0x000ff6000fffe03f */
[----:B------:R-:W-:Y:S02]  /*2c860*/  @!UPT UIADD3 URZ, URZ, URZ, URZ ;  /* 0x0000003f3f3ff290 */ /* 0x000fe4000fffe03f */
[----:B-1----:R-:W-:Y:S02]  /*2c870*/  MOV R22, R10 ;  /* 0x0000000a00167202 */ /* 0x002fe40000000f00 */
[----:B------:R-:W-:Y:S02]  /*2c880*/  MOV R23, R11 ;  /* 0x0000000b00177202 */ /* 0x000fe40000000f00 */
[----:B------:R-:W2:Y:S01]  /*2c890*/  LDL.LU.64 R10, [R1+0x31b8] ;  /* 0x0031b800010a7983 */ /* 0x000ea20000300a00 */
[----:B------:R-:W-:Y:S01]  /*2c8a0*/  IMAD.MOV.U32 R21, RZ, RZ, R9 ;  /* 0x000000ffff157224 */ /* 0x000fe200078e0009 */
[----:B------:R-:W-:Y:S02]  /*2c8b0*/  MOV R20, R8 ;  /* 0x0000000800147202 */ /* 0x000fe40000000f00 */
[----:B------:R-:W3:Y:S01]  /*2c8c0*/  LDL.LU.64 R8, [R1+0x31b0] ;  /* 0x0031b00001087983 */ /* 0x000ee20000300a00 */
[----:B------:R-:W-:Y:S02]  /*2c8d0*/  STL [R1+0x3110], R23 ;  /* 0x0031101701007387 */ /* 0x000fe40000100800 */
[----:B------:R-:W-:Y:S02]  /*2c8e0*/  STL [R1+0x310c], R22 ;  /* 0x00310c1601007387 */ /* 0x000fe40000100800 */
[----:B------:R0:W-:Y:S01]  /*2c8f0*/  STL [R1+0x3108], R21 ;  /* 0x0031081501007387 */ /* 0x0001e20000100800 */
[----:B------:R1:W-:Y:S01]  /*2c900*/  STL [R1+0x3104], R20 ;  /* 0x0031041401007387 */ /* 0x0003e20000100800 */
[----:B------:R-:W-:Y:S02]  /*2c910*/  STL [R1], R4 ;  /* 0x0000000401007387 */ /* 0x000fe40000100800 */
[----:B------:R-:W-:Y:S02]  /*2c920*/  STL [R1+0x311c], R26 ;  /* 0x00311c1a01007387 */ /* 0x000fe40000100800 */
[----:B------:R-:W-:Y:S01]  /*2c930*/  STL [R1+0x3118], R25 ;  /* 0x0031181901007387 */ /* 0x000fe20000100800 */
[----:B------:R-:W-:Y:S04]  /*2c940*/  STL [R1+0x3114], R24 ;  /* 0x0031141801007387 */ /* 0x000fe80000100800 */
[----:B------:R-:W4:Y:S01]  /*2c950*/  LDSM.16.MT88.4 R4, [R19+0x26000] ;  /* 0x026000001304783b */ /* 0x000f220000004200 */
[----:B0-----:R-:W-:-:S02]  /*2c960*/  MOV R21, R2 ;  /* 0x0000000200157202 */ /* 0x001fc40000000f00 */
[----:B-1----:R-:W-:Y:S02]  /*2c970*/  MOV R20, R3 ;  /* 0x0000000300147202 */ /* 0x002fe40000000f00 */
[----:B------:R-:W3:Y:S01]  /*2c980*/  LDL.LU R3, [R1+0x31a8] ;  /* 0x0031a80001037983 */ /* 0x000ee20000300800 */
[----:B------:R-:W3:Y:S02]  /*2c990*/  LDL.LU R2, [R1+0x31a4] ;  /* 0x0031a40001027983 */ /* 0x000ee40000300800 */
[----:B------:R-:W3:Y:S02]  /*2c9a0*/  LDL.LU R22, [R1+0x38] ;  /* 0x0000380001167983 */ /* 0x000ee40000300800 */
[----:B------:R-:W3:Y:S01]  /*2c9b0*/  LDL.LU R23, [R1+0x3c] ;  /* 0x00003c0001177983 */ /* 0x000ee20000300800 */
[----:B----4-:R-:W-:Y:S01]  /*2c9c0*/  STL.64 [R1+0x3090], R6 ;  /* 0x0030900601007387 */ /* 0x010fe20000100a00 */
[----:B------:R0:W-:Y:S02]  /*2c9d0*/  STL.64 [R1+0x3088], R4 ;  /* 0x0030880401007387 */ /* 0x0001e40000100a00 */
[----:B0-----:R-:W-:Y:S01]  /*2c9e0*/  IMAD.MOV.U32 R4, RZ, RZ, R17 ;  /* 0x000000ffff047224 */ /* 0x001fe200078e0011 */
[----:B------:R-:W-:Y:S01]  /*2c9f0*/  MOV R5, R16 ;  /* 0x0000001000057202 */ /* 0x000fe20000000f00 */
[----:B--2---:R-:W0:Y:S04]  /*2ca00*/  LDSM.16.M88.4 R24, [R11+0x300] ;  /* 0x000300000b18783b */ /* 0x004e280000000200 */
[----:B------:R-:W1:Y:S01]  /*2ca10*/  LDSM.16.M88.4 R16, [R11+0x8300] ;  /* 0x008300000b10783b */ /* 0x000e620000000200 */
[----:B---3--:R-:W-:-:S02]  /*2ca20*/  MOV R6, R3 ;  /* 0x0000000300067202 */ /* 0x008fc40000000f00 */
[----:B------:R-:W-:-:S03]  /*2ca30*/  MOV R7, R2 ;  /* 0x0000000200077202 */ /* 0x000fc60000000f00 */
[----:B------:R-:W-:Y:S02]  /*2ca40*/  STL [R1+0x3120], R6 ;  /* 0x0031200601007387 */ /* 0x000fe40000100800 */
[----:B------:R-:W-:Y:S02]  /*2ca50*/  STL [R1+0x3124], R7 ;  /* 0x0031240701007387 */ /* 0x000fe40000100800 */
[----:B0-----:R0:W-:Y:S01]  /*2ca60*/  STL.64 [R1+0xc0], R24 ;  /* 0x0000c01801007387 */ /* 0x0011e20000100a00 */
[----:B------:R-:W-:Y:S02]  /*2ca70*/  STL.64 [R1+0xc8], R26 ;  /* 0x0000c81a01007387 */ /* 0x000fe40000100a00 */
[----:B-1----:R-:W-:Y:S02]  /*2ca80*/  IMAD.MOV.U32 R3, RZ, RZ, R16 ;  /* 0x000000ffff037224 */ /* 0x002fe400078e0010 */
[----:B------:R-:W-:Y:S01]  /*2ca90*/  STL.64 [R1+0xd8], R18 ;  /* 0x0000d81201007387 */ /* 0x000fe20000100a00 */
[----:B------:R-:W-:-:S02]  /*2caa0*/  MOV R2, R17 ;  /* 0x0000001100027202 */ /* 0x000fc40000000f00 */
[----:B------:R-:W1:Y:S01]  /*2cab0*/  LDSM.16.M88.4 R16, [R11+0x10300] ;  /* 0x010300000b10783b */ /* 0x000e620000000200 */
[----:B0-----:R-:W-:-:S03]  /*2cac0*/  MOV R24, R0 ;  /* 0x0000000000187202 */ /* 0x001fc60000000f00 */
[----:B------:R-:W2:Y:S01]  /*2cad0*/  LDL.LU R0, [R1+0x31a0] ;  /* 0x0031a00001007983 */ /* 0x000ea20000300800 */
[----:B------:R-:W-:Y:S02]  /*2cae0*/  STL [R1+0x3128], R2 ;  /* 0x0031280201007387 */ /* 0x000fe40000100800 */
[----:B------:R-:W-:Y:S01]  /*2caf0*/  STL [R1+0x30e0], R3 ;  /* 0x0030e00301007387 */ /* 0x000fe20000100800 */
[----:B-1----:R-:W-:Y:S01]  /*2cb00*/  STL.64 [R1+0x100], R16 ;  /* 0x0001001001007387 */ /* 0x002fe20000100a00 */
[----:B------:R0:W-:Y:S03]  /*2cb10*/  STL.64 [R1+0x108], R18 ;  /* 0x0001081201007387 */ /* 0x0001e60000100a00 */
[----:B0-----:R-:W3:Y:S01]  /*2cb20*/  LDL.LU.64 R18, [R1+0x3198] ;  /* 0x0031980001127983 */ /* 0x001ee20000300a00 */
[----:B------:R-:W4:Y:S01]  /*2cb30*/  LDL.LU.64 R16, [R1+0x3190] ;  /* 0x0031900001107983 */ /* 0x000f220000300a00 */
[----:B------:R-:W-:Y:S01]  /*2cb40*/  MOV R25, R10 ;  /* 0x0000000a00197202 */ /* 0x000fe20000000f00 */
[----:B------:R-:W-:Y:S01]  /*2cb50*/  IMAD.MOV.U32 R26, RZ, RZ, R9 ;  /* 0x000000ffff1a7224 */ /* 0x000fe200078e0009 */
[----:B------:R-:W-:-:S02]  /*2cb60*/  MOV R27, R8 ;  /* 0x00000008001b7202 */ /* 0x000fc40000000f00 */
[----:B------:R-:W0:Y:S01]  /*2cb70*/  LDSM.16.M88.4 R8, [R11+0x18300] ;  /* 0x018300000b08783b */ /* 0x000e220000000200 */
[----:B------:R-:W-:Y:S03]  /*2cb80*/  HMMA.16816.F32.BF16 R4, R12, R4, R20 ;  /* 0x000000040c04723c */ /* 0x000fe60000041814 */
[----:B0-----:R-:W-:Y:S01]  /*2cb90*/  STL.64 [R1+0x110], R8 ;  /* 0x0001100801007387 */ /* 0x001fe20000100a00 */
[----:B------:R-:W-:Y:S11]  /*2cba0*/  STL.64 [R1+0x118], R10 ;  /* 0x0001180a01007387 */ /* 0x000ff60000100a00 */
[----:B------:R-:W-:Y:S09]  /*2cbb0*/  @!UPT UIADD3 URZ, URZ, URZ, URZ ;  /* 0x0000003f3f3ff290 */ /* 0x000ff2000fffe03f */
[----:B------:R-:W-:Y:S02]  /*2cbc0*/  MOV R23, R4 ;  /* 0x0000000400177202 */ /* 0x000fe40000000f00 */
[----:B------:R-:W-:Y:S01]  /*2cbd0*/  MOV R22, R5 ;  /* 0x0000000500167202 */ /* 0x000fe20000000f00 */
[----:B------:R-:W-:Y:S01]  /*2cbe0*/  IMAD.MOV.U32 R21, RZ, RZ, R6 ;  /* 0x000000ffff157224 */ /* 0x000fe200078e0006 */
[----:B------:R-:W-:Y:S01]  /*2cbf0*/  MOV R20, R7 ;  /* 0x0000000700147202 */ /* 0x000fe20000000f00 */
[----:B--2---:R-:W0:Y:S04]  /*2cc00*/  LDSM.16.MT88.4 R8, [R0+0x26000] ;  /* 0x026000000008783b */ /* 0x004e280000004200 */
[----:B0-----:R3:W-:Y:S01]  /*2cc10*/  STL.64 [R1+0x3048], R10 ;  /* 0x0030480a01007387 */ /* 0x0017e20000100a00 */
[----:B------:R4:W-:Y:S02]  /*2cc20*/  STL.64 [R1+0x3040], R8 ;  /* 0x0030400801007387 */ /* 0x0009e40000100a00 */
[----:B---3--:R-:W-:Y:S01]  /*2cc30*/  IMAD.MOV.U32 R10, RZ, RZ, R19 ;  /* 0x000000ffff0a7224 */ /* 0x008fe200078e0013 */
[----:B----4-:R-:W-:-:S02]  /*2cc40*/  MOV R8, R17 ;  /* 0x0000001100087202 */ /* 0x010fc40000000f00 */
[----:B------:R-:W-:Y:S01]  /*2cc50*/  MOV R11, R29 ;  /* 0x0000001d000b7202 */ /* 0x000fe20000000f00 */
[----:B------:R-:W2:Y:S01]  /*2cc60*/  LDL.LU R17, [R1+0x3188] ;  /* 0x0031880001117983 */ /* 0x000ea20000300800 */
[----:B------:R-:W-:Y:S02]  /*2cc70*/  MOV R9, R18 ;  /* 0x0000001200097202 */ /* 0x000fe40000000f00 */
[----:B------:R-:W2:Y:S02]  /*2cc80*/  LDL.LU R18, [R1+0x3184] ;  /* 0x0031840001127983 */ /* 0x000ea40000300800 */
[----:B------:R-:W2:Y:S01]  /*2cc90*/  LDL.LU R19, [R1+0x3180] ;  /* 0x0031800001137983 */ /* 0x000ea20000300800 */
[----:B------:R-:W3:Y:S01]  /*2cca0*/  LDL.LU R29, [R1+0x317c] ;  /* 0x00317c00011d7983 */ /* 0x000ee20000300800 */
[----:B------:R-:W-:Y:S02]  /*2ccb0*/  STL.64 [R1+0x3170], R10 ;  /* 0x0031700a01007387 */ /* 0x000fe40000100a00 */
[----:B------:R-:W-:Y:S02]  /*2ccc0*/  STL.64 [R1+0x3168], R8 ;  /* 0x0031680801007387 */ /* 0x000fe40000100a00 */
[----:B------:R-:W-:Y:S01]  /*2ccd0*/  STL [R1+0x3038], R0 ;  /* 0x0030380001007387 */ /* 0x000fe20000100800 */
[----:B------:R-:W-:Y:S01]  /*2cce0*/  STL.64 [R1+0x3138], R22 ;  /* 0x0031381601007387 */ /* 0x000fe20000100a00 */
[----:B------:R0:W-:Y:S02]  /*2ccf0*/  STL.64 [R1+0x3130], R20 ;  /* 0x0031301401007387 */ /* 0x0001e40000100a00 */
[----:B0-----:R-:W-:-:S02]  /*2cd00*/  MOV R20, R28 ;  /* 0x0000001c00147202 */ /* 0x001fc40000000f00 */
[----:B------:R-:W4:Y:S01]  /*2cd10*/  LDL.LU R28, [R1+0x3178] ;  /* 0x00317800011c7983 */ /* 0x000f220000300800 */
[----:B------:R-:W2:Y:S02]  /*2cd20*/  LDL.LU R21, [R1+0x64] ;  /* 0x0000640001157983 */ /* 0x000ea40000300800 */
[----:B------:R-:W2:Y:S02]  /*2cd30*/  LDL.LU R22, [R1+0x68] ;  /* 0x0000680001167983 */ /* 0x000ea40000300800 */
[----:B------:R-:W2:Y:S01]  /*2cd40*/  LDL.LU R23, [R1+0x6c] ;  /* 0x00006c0001177983 */ /* 0x000ea20000300800 */
[----:B---3--:R-:W-:Y:S01]  /*2cd50*/  MOV R14, R29 ;  /* 0x0000001d000e7202 */ /* 0x008fe20000000f00 */
[----:B----4-:R-:W-:-:S07]  /*2cd60*/  IMAD.MOV.U32 R15, RZ, RZ, R28 ;  /* 0x000000ffff0f7224 */ /* 0x010fce00078e001c */
[C---:B--2---:R-:W-:Y:S01]  /*2cd70*/  HMMA.16816.F32.BF16 R8, R16.reuse, R14, R24 ;  /* 0x0000000e1008723c */ /* 0x044fe20000041818 */
[----:B------:R0:W-:Y:S01]  /*2cd80*/  STL.64 [R1+0x3150], R22 ;  /* 0x0031501601007387 */ /* 0x0001e20000100a00 */
[----:B------:R-:W-:Y:S03]  /*2cd90*/  STL.64 [R1+0x3148], R20 ;  /* 0x0031481401007387 */ /* 0x000fe60000100a00 */
[----:B0-----:R-:W2:Y:S11]  /*2cda0*/  LDL.LU.64 R22, [R1+0x98] ;  /* 0x0000980001167983 */ /* 0x001eb60000300a00 */
[----:B------:R-:W-:Y:S08]  /*2cdb0*/  @!UPT UIADD3 URZ, URZ, URZ, URZ ;  /* 0x0000003f3f3ff290 */ /* 0x000ff0000fffe03f */
[----:B------:R-:W-:Y:S01]  /*2cdc0*/  MOV R25, R10 ;  /* 0x0000000a00197202 */ /* 0x000fe20000000f00 */
[----:B------:R-:W-:Y:S01]  /*2cdd0*/  IMAD.MOV.U32 R24, RZ, RZ, R11 ;  /* 0x000000ffff187224 */ /* 0x000fe200078e000b */
[----:B------:R-:W-:Y:S02]  /*2cde0*/  MOV R6, R8 ;  /* 0x0000000800067202 */ /* 0x000fe40000000f00 */
[----:B------:R-:W-:Y:S01]  /*2cdf0*/  MOV R26, R9 ;  /* 0x00000009001a7202 */ /* 0x000fe20000000f00 */
[----:B------:R-:W2:Y:S01]  /*2ce00*/  LDL.LU.64 R10, [R1+0x3170] ;  /* 0x00317000010a7983 */ /* 0x000ea20000300a00 */
[----:B------:R-:W2:Y:S03]  /*2ce10*/  LDL.LU.64 R8, [R1+0x3168] ;  /* 0x0031680001087983 */ /* 0x000ea60000300a00 */
[----:B------:R-:W-:Y:S01]  /*2ce20*/  STL [R1+0x3160], R26 ;  /* 0x0031601a01007387 */ /* 0x000fe20000100800 */
[----:B------:R-:W-:Y:S02]  /*2ce30*/  STL.64 [R1+0x3158], R24 ;  /* 0x0031581801007387 */ /* 0x000fe40000100a00 */
[----:B------:R0:W-:Y:S02]  /*2ce40*/  STL.64 [R1+0x3140], R14 ;  /* 0x0031400e01007387 */ /* 0x0001e40000100a00 */
[----:B0-----:R-:W3:Y:S01]  /*2ce50*/  LDL.LU.64 R14, [R1+0xa8] ;  /* 0x0000a800010e7983 */ /* 0x001ee20000300a00 */
[C---:B--2---:R-:W-:Y:S01]  /*2ce60*/  HMMA.16816.F32.BF16 R24, R16.reuse, R22, R8 ;  /* 0x000000161018723c */ /* 0x044fe20000041808 */
[----:B------:R-:W-:Y:S11]  /*2ce70*/  MOV R4, R23 ;  /* 0x0000001700047202 */ /* 0x000ff60000000f00 */
[----:B------:R-:W-:Y:S11]  /*2ce80*/  @!UPT UIADD3 URZ, URZ, URZ, URZ ;  /* 0x0000003f3f3ff290 */ /* 0x000ff6000fffe03f */
[----:B------:R-:W-:Y:S01]  /*2ce90*/  @!UPT UIADD3 URZ, URZ, URZ, URZ ;  /* 0x0000003f3f3ff290 */ /* 0x000fe2000fffe03f */
[----:B------:R-:W-:Y:S02]  /*2cea0*/  MOV R10, R26 ;  /* 0x0000001a000a7202 */ /* 0x000fe40000000f00 */
[----:B------:R-:W-:Y:S02]  /*2ceb0*/  MOV R2, R24 ;  /* 0x0000001800027202 */ /* 0x000fe40000000f00 */
[----:B------:R-:W-:Y:S01]  /*2cec0*/  MOV R7, R25 ;  /* 0x0000001900077202 */ /* 0x000fe20000000f00 */
[----:B------:R-:W-:Y:S01]  /*2ced0*/  IMAD.MOV.U32 R11, RZ, RZ, R27 ;  /* 0x000000ffff0b7224 */ /* 0x000fe200078e001b */
[----:B------:R-:W2:Y:S01]  /*2cee0*/  LDL.LU R26, [R1+0x3160] ;  /* 0x00316000011a7983 */ /* 0x000ea20000300800 */
[----:B------:R-:W4:Y:S01]  /*2cef0*/  LDL.LU.64 R24, [R1+0x3158] ;  /* 0x0031580001187983 */ /* 0x000f220000300a00 */
[----:B------:R-:W-:Y:S02]  /*2cf00*/  MOV R27, R22 ;  /* 0x00000016001b7202 */ /* 0x000fe40000000f00 */
[----:B------:R-:W2:Y:S01]  /*2cf10*/  LDL.LU.64 R22, [R1+0x3150] ;  /* 0x0031500001167983 */ /* 0x000ea20000300a00 */
[----:B------:R-:W2:Y:S01]  /*2cf20*/  LDL.LU.64 R20, [R1+0x3148] ;  /* 0x0031480001147983 */ /* 0x000ea20000300a00 */
[----:B---3--:R-:W-:Y:S01]  /*2cf30*/  MOV R3, R14 ;  /* 0x0000000e00037202 */ /* 0x008fe20000000f00 */
[----:B------:R-:W-:Y:S01]  /*2cf40*/  IMAD.MOV.U32 R29, RZ, RZ, R15 ;  /* 0x000000ffff1d7224 */ /* 0x000fe200078e000f */
[----:B--2---:R-:W-:Y:S01]  /*2cf50*/  HMMA.16816.F32.BF16 R20, R16, R14, R20 ;  /* 0x0000000e1014723c */ /* 0x004fe20000041814 */
[----:B------:R-:W2:Y:S11]  /*2cf60*/  LDL.LU.64 R14, [R1+0x3140] ;  /* 0x00314000010e7983 */ /* 0x000eb60000300a00 */
[----:B------:R-:W-:Y:S11]  /*2cf70*/  @!UPT UIADD3 URZ, URZ, URZ, URZ ;  /* 0x0000003f3f3ff290 */ /* 0x000ff6000fffe03f */
[----:B------:R-:W-:Y:S01]  /*2cf80*/  @!UPT UIADD3 URZ, URZ, URZ, URZ ;  /* 0x0000003f3f3ff290 */ /* 0x000fe2000fffe03f */
[----:B------:R-:W-:Y:S01]  /*2cf90*/  MOV R12, R22 ;  /* 0x00000016000c7202 */ /* 0x000fe20000000f00 */
[----:B------:R-:W-:Y:S01]  /*2cfa0*/  IMAD.MOV.U32 R0, RZ, RZ, R23 ;  /* 0x000000ffff007224 */ /* 0x000fe200078e0017 */
[----:B------:R-:W-:Y:S02]  /*2cfb0*/  MOV R28, R20 ;  /* 0x00000014001c7202 */ /* 0x000fe40000000f00 */
[----:B------:R-:W-:Y:S01]  /*2cfc0*/  MOV R13, R21 ;  /* 0x00000015000d7202 */ /* 0x000fe20000000f00 */
[----:B------:R-:W3:Y:S01]  /*2cfd0*/  LDL.LU.64 R22, [R1+0x3138] ;  /* 0x0031380001167983 */ /* 0x000ee20000300a00 */
[----:B------:R-:W2:Y:S02]  /*2cfe0*/  LDL.LU.64 R20, [R1+0x3130] ;  /* 0x0031300001147983 */ /* 0x000ea40000300a00 */
[----:B------:R-:W2:Y:S02]  /*2cff0*/  LDL.LU.64 R8, [R1+0x110] ;  /* 0x0001100001087983 */ /* 0x000ea40000300a00 */
[----:B--2---:R0:W-:Y:S01]  /*2d000*/  STL.64 [R1+0x3050], R8 ;  /* 0x0030500801007387 */ /* 0x0041e20000100a00 */
[----:B------:R-:W2:Y:S03]  /*2d010*/  LDL R5, [R1+0x464] ;  /* 0x0004640001057983 */ /* 0x000ea60000100800 */
[----:B0-----:R-:W2:Y:S04]  /*2d020*/  LDL R8, [R1+0x100] ;  /* 0x0001000001087983 */ /* 0x001ea80000100800 */
[----:B------:R-:W2:Y:S04]  /*2d030*/  LDL R9, [R1+0x104] ;  /* 0x0001040001097983 */ /* 0x000ea80000100800 */
[----:B--2---:R0:W-:Y:S02]  /*2d040*/  STL.64 [R1+0x3068], R8 ;  /* 0x0030680801007387 */ /* 0x0041e40000100a00 */
[----:B0-----:R-:W-:-:S02]  /*2d050*/  MOV R8, R2 ;  /* 0x0000000200087202 */ /* 0x001fc40000000f00 */
[----:B------:R-:W-:Y:S01]  /*2d060*/  MOV R9, R7 ;  /* 0x0000000700097202 */ /* 0x000fe20000000f00 */
[----:B------:R-:W2:Y:S01]  /*2d070*/  LDL.LU R2, [R1+0x3128] ;  /* 0x0031280001027983 */ /* 0x000ea20000300800 */
[----:B------:R-:W2:Y:S02]  /*2d080*/  LDL.LU R7, [R1+0x3124] ;  /* 0x0031240001077983 */ /* 0x000ea40000300800 */
[----:B------:R4:W-:Y:S01]  /*2d090*/  STL.64 [R1+0x3078], R10 ;  /* 0x0030780a01007387 */ /* 0x0009e20000100a00 */
[----:B------:R0:W-:Y:S01]  /*2d0a0*/  STL.64 [R1+0x3070], R8 ;  /* 0x0030700801007387 */ /* 0x0001e20000100a00 */
[----:B----4-:R-:W-:Y:S02]  /*2d0b0*/  MOV R10, R25 ;  /* 0x00000019000a7202 */ /* 0x010fe40000000f00 */
[----:B------:R-:W-:Y:S02]  /*2d0c0*/  MOV R11, R24 ;  /* 0x00000018000b7202 */ /* 0x000fe40000000f00 */
[----:B0-----:R-:W-:Y:S01]  /*2d0d0*/  MOV R8, R6 ;  /* 0x0000000600087202 */ /* 0x001fe20000000f00 */
[----:B------:R-:W-:Y:S01]  /*2d0e0*/  IMAD.MOV.U32 R9, RZ, RZ, R26 ;  /* 0x000000ffff097224 */ /* 0x000fe200078e001a */
[----:B------:R-:W2:Y:S01]  /*2d0f0*/  LDL.LU R6, [R1+0x3120] ;  /* 0x0031200001067983 */ /* 0x000ea20000300800 */
[----:B------:R-:W4:Y:S02]  /*2d100*/  LDL.LU R26, [R1+0x311c] ;  /* 0x00311c00011a7983 */ /* 0x000f240000300800 */
[----:B------:R-:W2:Y:S02]  /*2d110*/  LDL.LU R25, [R1+0x3118] ;  /* 0x0031180001197983 */ /* 0x000ea40000300800 */
[----:B------:R-:W2:Y:S01]  /*2d120*/  LDL.LU R24, [R1+0x3114] ;  /* 0x0031140001187983 */ /* 0x000ea20000300800 */
[----:B------:R0:W-:Y:S01]  /*2d130*/  STL.64 [R1+0x30a0], R10 ;  /* 0x0030a00a01007387 */ /* 0x0001e20000100a00 */
[----:B------:R3:W-:Y:S01]  /*2d140*/  STL.64 [R1+0x3098], R8 ;  /* 0x0030980801007387 */ /* 0x0007e20000100a00 */
[----:B0-----:R-:W-:-:S02]  /*2d150*/  MOV R10, R21 ;  /* 0x00000015000a7202 */ /* 0x001fc40000000f00 */
[----:B---3--:R-:W-:Y:S02]  /*2d160*/  MOV R8, R23 ;  /* 0x0000001700087202 */ /* 0x008fe40000000f00 */
[----:B------:R-:W-:Y:S01]  /*2d170*/  MOV R11, R20 ;  /* 0x00000014000b7202 */ /* 0x000fe20000000f00 */
[----:B------:R-:W3:Y:S01]  /*2d180*/  LDL.LU R23, [R1+0x3110] ;  /* 0x0031100001177983 */ /* 0x000ee20000300800 */
[----:B------:R-:W-:Y:S02]  /*2d190*/  IMAD.MOV.U32 R9, RZ, RZ, R22 ;  /* 0x000000ffff097224 */ /* 0x000fe400078e0016 */
[----:B------:R-:W3:Y:S02]  /*2d1a0*/  LDL.LU R22, [R1+0x310c] ;  /* 0x00310c0001167983 */ /* 0x000ee40000300800 */
[----:B------:R-:W3:Y:S01]  /*2d1b0*/  LDL.LU R21, [R1+0x3108] ;  /* 0x0031080001157983 */ /* 0x000ee20000300800 */
[----:B------:R-:W3:Y:S01]  /*2d1c0*/  LDL.LU R20, [R1+0x3104] ;  /* 0x0031040001147983 */ /* 0x000ee20000300800 */
[----:B------:R-:W-:Y:S02]  /*2d1d0*/  STL.64 [R1+0x30b0], R10 ;  /* 0x0030b00a01007387 */ /* 0x000fe40000100a00 */
[----:B------:R0:W-:Y:S02]  /*2d1e0*/  STL.64 [R1+0x30a8], R8 ;  /* 0x0030a80801007387 */ /* 0x0001e40000100a00 */
[----:B0-----:R-:W3:Y:S01]  /*2d1f0*/  LDL.LU R8, [R1] ;  /* 0x0000000001087983 */ /* 0x001ee20000300800 */
[----:B----4-:R-:W-:Y:S01]  /*2d200*/  MOV R11, R26 ;  /* 0x0000001a000b7202 */ /* 0x010fe20000000f00 */
[----:B--2---:R-:W-:Y:S01]  /*2d210*/  IMAD.MOV.U32 R10, RZ, RZ, R25 ;  /* 0x000000ffff0a7224 */ /* 0x004fe200078e0019 */
[----:B------:R-:W-:-:S02]  /*2d220*/  MOV R9, R24 ;  /* 0x0000001800097202 */ /* 0x000fc40000000f00 */
[----:B------:R-:W2:Y:S01]  /*2d230*/  LDL.LU R24, [R1+0x3100] ;  /* 0x0031000001187983 */ /* 0x000ea20000300800 */
[----:B------:R-:W2:Y:S02]  /*2d240*/  LDL.LU R25, [R1+0x30fc] ;  /* 0x0030fc0001197983 */ /* 0x000ea40000300800 */
[----:B------:R-:W2:Y:S02]  /*2d250*/  LDL.LU R26, [R1+0x30f8] ;  /* 0x0030f800011a7983 */ /* 0x000ea40000300800 */
[----:B------:R0:W-:Y:S02]  /*2d260*/  STL.64 [R1+0x30c0], R10 ;  /* 0x0030c00a01007387 */ /* 0x0001e40000100a00 */
[----:B0-----:R-:W-:Y:S01]  /*2d270*/  MOV R10, R27 ;  /* 0x0000001b000a7202 */ /* 0x001fe20000000f00 */
[----:B---3--:R0:W-:Y:S01]  /*2d280*/  STL.64 [R1+0x30b8], R8 ;  /* 0x0030b80801007387 */ /* 0x0081e20000100a00 */
[----:B------:R-:W2:Y:S01]  /*2d290*/  LDL.LU R27, [R1+0x30f4] ;  /* 0x0030f400011b7983 */ /* 0x000ea20000300800 */
[----:B------:R-:W-:-:S05]  /*2d2a0*/  MOV R11, R4 ;  /* 0x00000004000b7202 */ /* 0x000fca0000000f00 */
[----:B------:R1:W-:Y:S04]  /*2d2b0*/  STL.64 [R1+0x30d8], R10 ;  /* 0x0030d80a01007387 */ /* 0x0003e80000100a00 */
[----:B0-----:R-:W3:Y:S01]  /*2d2c0*/  LDL.LU R8, [R1+0x20] ;  /* 0x0000200001087983 */ /* 0x001ee20000300800 */
[----:B------:R-:W3:Y:S01]  /*2d2d0*/  LDL.LU R9, [R1+0x24] ;  /* 0x0000240001097983 */ /* 0x000ee20000300800 */
[----:B------:R-:W-:Y:S02]  /*2d2e0*/  MOV R4, R20 ;  /* 0x0000001400047202 */ /* 0x000fe40000000f00 */
[----:B-1----:R-:W3:Y:S01]  /*2d2f0*/  LDL.LU R10, [R1+0x28] ;  /* 0x00002800010a7983 */ /* 0x002ee20000300800 */
[----:B------:R-:W3:Y:S02]  /*2d300*/  LDL.LU R11, [R1+0x2c] ;  /* 0x00002c00010b7983 */ /* 0x000ee40000300800 */
[----:B------:R-:W-:Y:S02]  /*2d310*/  STL.64 [R1+0x30d0], R6 ;  /* 0x0030d00601007387 */ /* 0x000fe40000100a00 */
[----:B------:R0:W-:Y:S01]  /*2d320*/  STL [R1+0x30c8], R5 ;  /* 0x0030c80501007387 */ /* 0x0001e20000100800 */
[----:B------:R-:W3:Y:S01]  /*2d330*/  LDL.LU R20, [R1+0x30f0] ;  /* 0x0030f00001147983 */ /* 0x000ee20000300800 */
[----:B0-----:R-:W-:-:S03]  /*2d340*/  IMAD.MOV.U32 R5, RZ, RZ, R21 ;  /* 0x000000ffff057224 */ /* 0x001fc600078e0015 */
[----:B------:R-:W3:Y:S01]  /*2d350*/  LDL.LU R21, [R1+0x30ec] ;  /* 0x0030ec0001157983 */ /* 0x000ee20000300800 */
[----:B--2---:R-:W-:Y:S07]  /*2d360*/  HMMA.16816.F32.BF16 R24, R16, R6, R24 ;  /* 0x000000061018723c */ /* 0x004fee0000041818 */
[----:B------:R-:W-:Y:S02]  /*2d370*/  MOV R6, R22 ;  /* 0x0000001600067202 */ /* 0x000fe40000000f00 */
[----:B------:R-:W-:Y:S01]  /*2d380*/  MOV R7, R23 ;  /* 0x0000001700077202 */ /* 0x000fe20000000f00 */
[----:B------:R-:W3:Y:S01]  /*2d390*/  LDL.LU R22, [R1+0x30e8] ;  /* 0x0030e80001167983 */ /* 0x000ee20000300800 */
[----:B------:R-:W3:Y:S01]  /*2d3a0*/  LDL.LU R23, [R1+0x30e4] ;  /* 0x0030e40001177983 */ /* 0x000ee20000300800 */
[----:B------:R-:W-:-:S02]  /*2d3b0*/  MOV R18, R3 ;  /* 0x0000000300127202 */ /* 0x000fc40000000f00 */
[----:B------:R-:W2:Y:S09]  /*2d3c0*/  LDL.LU R3, [R1+0x30e0] ;  /* 0x0030e00001037983 */ /* 0x000eb20000300800 */
[----:B------:R-:W-:Y:S01]  /*2d3d0*/  STL.64 [R1+0x3060], R26 ;  /* 0x0030601a01007387 */ /* 0x000fe20000100a00 */
[----:B------:R0:W-:Y:S02]  /*2d3e0*/  STL.64 [R1+0x3058], R24 ;  /* 0x0030581801007387 */ /* 0x0001e40000100a00 */
[----:B0-----:R-:W-:Y:S01]  /*2d3f0*/  IMAD.MOV.U32 R24, RZ, RZ, R28 ;  /* 0x000000ffff187224 */ /* 0x001fe200078e001c */
[----:B------:R-:W-:-:S02]  /*2d400*/  MOV R25, R13 ;  /* 0x0000000d00197202 */ /* 0x000fc40000000f00 */
[----:B------:R-:W-:Y:S02]  /*2d410*/  MOV R26, R12 ;  /* 0x0000000c001a7202 */ /* 0x000fe40000000f00 */
[----:B------:R-:W-:Y:S01]  /*2d420*/  STL [R1+0x3080], R24 ;  /* 0x0030801801007387 */ /* 0x000fe20000100800 */
[----:B------:R-:W-:Y:S01]  /*2d430*/  STL [R1+0x3084], R25 ;  /* 0x0030841901007387 */ /* 0x000fe20000100800 */
[----:B---3--:R-:W-:Y:S02]  /*2d440*/  HMMA.16816.F32.BF16 R12, R20, R14, R8 ;  /* 0x0000000e140c723c */ /* 0x008fe40000041808 */
[----:B------:R-:W3:Y:S01]  /*2d450*/  LDL.LU.64 R10, [R1+0x30d8] ;  /* 0x0030d800010a7983 */ /* 0x000ee20000300a00 */
[----:B------:R-:W-:-:S05]  /*2d460*/  MOV R27, R0 ;  /* 0x00000000001b7202 */ /* 0x000fca0000000f00 */
[----:B---3--:R-:W-:Y:S01]  /*2d470*/  HMMA.16816.F32.BF16 R8, R20, R10, R4 ;  /* 0x0000000a1408723c */ /* 0x008fe20000041804 */
[----:B------:R-:W3:Y:S01]  /*2d480*/  LDL.LU.64 R6, [R1+0x30d0] ;  /* 0x0030d00001067983 */ /* 0x000ee20000300a00 */
[----:B------:R-:W4:Y:S11]  /*2d490*/  LDL.LU R5, [R1+0x30c8] ;  /* 0x0030c80001057983 */ /* 0x000f360000300800 */
[----:B------:R-:W-:Y:S10]  /*2d4a0*/  @!UPT UIADD3 URZ, URZ, URZ, URZ ;  /* 0x0000003f3f3ff290 */ /* 0x000ff4000fffe03f */
[----:B------:R-:W-:Y:S01]  /*2d4b0*/  STL [R1+0x10], R8 ;  /* 0x0000100801007387 */ /* 0x000fe20000100800 */
[----:B------:R0:W-:Y:S01]  /*2d4c0*/  STL.64 [R1+0x18], R10 ;  /* 0x0000180a01007387 */ /* 0x0001e20000100a00 */
[----:B------:R-:W-:Y:S02]  /*2d4d0*/  MOV R0, R9 ;  /* 0x0000000900007202 */ /* 0x000fe40000000f00 */
[----:B0-----:R-:W2:Y:S01]  /*2d4e0*/  LDL.LU.64 R10, [R1+0x30c0] ;  /* 0x0030c000010a7983 */ /* 0x001ea20000300a00 */
[----:B------:R-:W2:Y:S01]  /*2d4f0*/  LDL.LU.64 R8, [R1+0x30b8] ;  /* 0x0030b80001087983 */ /* 0x000ea20000300a00 */
[----:B------:R-:W-:-:S07]  /*2d500*/  MOV R19, R29 ;  /* 0x0000001d00137202 */ /* 0x000fce0000000f00 */
[C---:B--2---:R-:W-:Y:S01]  /*2d510*/  HMMA.16816.F32.BF16 R16, R20.reuse, R18, R8 ;  /* 0x000000121410723c */ /* 0x044fe20000041808 */
[----:B------:R-:W3:Y:S01]  /*2d520*/  LDL.LU.64 R10, [R1+0x30b0] ;  /* 0x0030b000010a7983 */ /* 0x000ee20000300a00 */
[----:B------:R-:W3:Y:S11]  /*2d530*/  LDL.LU.64 R8, [R1+0x30a8] ;  /* 0x0030a80001087983 */ /* 0x000ef60000300a00 */
[----:B------:R-:W-:Y:S11]  /*2d540*/  @!UPT UIADD3 URZ, URZ, URZ, URZ ;  /* 0x0000003f3f3ff290 */ /* 0x000ff6000fffe03f */
[----:B------:R-:W-:Y:S01]  /*2d550*/  IMAD.MOV.U32 R25, RZ, RZ, R16 ;  /* 0x000000ffff197224 */ /* 0x000fe200078e0010 */
[----:B------:R-:W-:Y:S02]  /*2d560*/  MOV R24, R17 ;  /* 0x0000001100187202 */ /* 0x000fe40000000f00 */
[----:B------:R-:W-:Y:S02]  /*2d570*/  MOV R29, R18 ;  /* 0x00000012001d7202 */ /* 0x000fe40000000f00 */
[----:B------:R-:W-:Y:S02]  /*2d580*/  MOV R28, R19 ;  /* 0x00000013001c7202 */ /* 0x000fe40000000f00 */
[----:B----4-:R-:W0:Y:S04]  /*2d590*/  LDSM.16.MT88.4 R16, [R5+0x26400] ;  /* 0x026400000510783b */ /* 0x010e280000004200 */
[----:B0-----:R-:W-:Y:S01]  /*2d5a0*/  STL.64 [R1+0x3000], R18 ;  /* 0x0030001201007387 */ /* 0x001fe20000100a00 */
[----:B------:R0:W-:Y:S03]  /*2d5b0*/  STL.64 [R1+0x2ff8], R16 ;  /* 0x002ff81001007387 */ /* 0x0001e60000100a00 */
[----:B0-----:R-:W2:Y:S01]  /*2d5c0*/  LDL.64 R16, [R1+0xc0] ;  /* 0x0000c00001107983 */ /* 0x001ea20000100a00 */
[----:B---3--:R-:W-:Y:S03]  /*2d5d0*/  HMMA.16816.F32.BF16 R20, R20, R6, R8 ;  /* 0x000000061414723c */ /* 0x008fe60000041808 */
[----:B------:R-:W2:Y:S01]  /*2d5e0*/  LDL.LU.64 R10, [R1+0x30a0] ;  /* 0x0030a000010a7983 */ /* 0x000ea20000300a00 */
[----:B------:R-:W2:Y:S02]  /*2d5f0*/  LDL.LU.64 R8, [R1+0x3098] ;  /* 0x0030980001087983 */ /* 0x000ea40000300a00 */
[----:B------:R-:W2:Y:S02]  /*2d600*/  LDL.LU.64 R6, [R1+0x3090] ;  /* 0x0030900001067983 */ /* 0x000ea40000300a00 */
[----:B------:R-:W2:Y:S11]  /*2d610*/  LDL.LU.64 R4, [R1+0x3088] ;  /* 0x0030880001047983 */ /* 0x000eb60000300a00 */
[----:B------:R-:W-:Y:S04]  /*2d620*/  @!UPT UIADD3 URZ, URZ, URZ, URZ ;  /* 0x0000003f3f3ff290 */ /* 0x000fe8000fffe03f */
[----:B------:R0:W-:Y:S01]  /*2d630*/  STL.64 [R1+0x3010], R22 ;  /* 0x0030101601007387 */ /* 0x0001e20000100a00 */
[----:B------:R1:W-:Y:S01]  /*2d640*/  STL.64 [R1+0x3008], R20 ;  /* 0x0030081401007387 */ /* 0x0003e20000100a00 */
[----:B0-----:R-:W-:Y:S02]  /*2d650*/  MOV R22, R29 ;  /* 0x0000001d00167202 */ /* 0x001fe40000000f00 */
[----:B------:R-:W-:Y:S02]  /*2d660*/  MOV R23, R28 ;  /* 0x0000001c00177202 */ /* 0x000fe40000000f00 */
[----:B-1----:R-:W-:Y:S01]  /*2d670*/  MOV R20, R25 ;  /* 0x0000001900147202 */ /* 0x002fe20000000f00 */
[----:B------:R-:W-:Y:S01]  /*2d680*/  IMAD.MOV.U32 R21, RZ, RZ, R24 ;  /* 0x000000ffff157224 */ /* 0x000fe200078e0018 */
[----:B------:R-:W3:Y:S01]  /*2d690*/  LDL.LU R25, [R1+0x3084] ;  /* 0x0030840001197983 */ /* 0x000ee20000300800 */
[----:B------:R-:W3:Y:S02]  /*2d6a0*/  LDL.LU R24, [R1+0x3080] ;  /* 0x0030800001187983 */ /* 0x000ee40000300800 */
[----:B------:R0:W-:Y:S01]  /*2d6b0*/  STL.64 [R1+0x3020], R22 ;  /* 0x0030201601007387 */ /* 0x0001e20000100a00 */
[----:B------:R1:W-:Y:S01]  /*2d6c0*/  STL.64 [R1+0x3018], R20 ;  /* 0x0030181401007387 */ /* 0x0003e20000100a00 */
[----:B--2---:R-:W-:Y:S11]  /*2d6d0*/  HMMA.16816.F32.BF16 R8, R4, R16, R8 ;  /* 0x000000100408723c */ /* 0x004ff60000041808 */
[----:B------:R-:W-:Y:S11]  /*2d6e0*/  @!UPT UIADD3 URZ, URZ, URZ, URZ ;  /* 0x0000003f3f3ff290 */ /* 0x000ff6000fffe03f */
[----:B------:R-:W-:Y:S02]  /*2d6f0*/  @!UPT UIADD3 URZ, URZ, URZ, URZ ;  /* 0x0000003f3f3ff290 */ /* 0x000fe4000fffe03f */
[----:B0-----:R-:W-:Y:S02]  /*2d700*/  MOV R23, R10 ;  /* 0x0000000a00177202 */ /* 0x001fe40000000f00 */
[----:B------:R-:W-:Y:S02]  /*2d710*/  MOV R22, R11 ;  /* 0x0000000b00167202 */ /* 0x000fe40000000f00 */
[----:B------:R-:W-:Y:S02]  /*2d720*/  MOV R29, R8 ;  /* 0x00000008001d7202 */ /* 0x000fe40000000f00 */
[----:B------:R-:W-:Y:S01]  /*2d730*/  MOV R28, R9 ;  /* 0x00000009001c7202 */ /* 0x000fe20000000f00 */
[----:B------:R-:W2:Y:S01]  /*2d740*/  LDL.LU.64 R10, [R1+0x3078] ;  /* 0x00307800010a7983 */ /* 0x000ea20000300a00 */
[----:B------:R-:W2:Y:S01]  /*2d750*/  LDL.LU.64 R8, [R1+0x3070] ;  /* 0x0030700001087983 */ /* 0x000ea20000300a00 */
[----:B-1----:R-:W-:Y:S02]  /*2d760*/  MOV R20, R3 ;  /* 0x0000000300147202 */ /* 0x002fe40000000f00 */
[----:B------:R-:W-:-:S07]  /*2d770*/  MOV R21, R2 ;  /* 0x0000000200157202 */ /* 0x000fce0000000f00 */
[----:B--2---:R-:W-:Y:S11]  /*2d780*/  HMMA.16816.F32.BF16 R8, R4, R20, R8 ;  /* 0x000000140408723c */ /* 0x004ff60000041808 */
[----:B------:R-:W-:Y:S11]  /*2d790*/  @!UPT UIADD3 URZ, URZ, URZ, URZ ;  /* 0x0000003f3f3ff290 */ /* 0x000ff6000fffe03f */
[----:B------:R-:W-:Y:S01]  /*2d7a0*/  @!UPT UIADD3 URZ, URZ, URZ, URZ ;  /* 0x0000003f3f3ff290 */ /* 0x000fe2000fffe03f */
[----:B------:R0:W-:Y:S01]  /*2d7b0*/  STL [R1+0x60], R8 ;  /* 0x0000600801007387 */ /* 0x0001e20000100800 */
[----:B------:R-:W-:-:S03]  /*2d7c0*/  IMAD.MOV.U32 R18, RZ, RZ, R9 ;  /* 0x000000ffff127224 */ /* 0x000fc600078e0009 */
[----:B0-----:R-:W3:Y:S01]  /*2d7d0*/  LDL.LU.64 R8, [R1+0x3068] ;  /* 0x0030680001087983 */ /* 0x001ee20000300a00 */
[----:B------:R-:W-:Y:S01]  /*2d7e0*/  IMAD.MOV.U32 R19, RZ, RZ, R17 ;  /* 0x000000ffff137224 */ /* 0x000fe200078e0011 */
[----:B------:R-:W-:Y:S02]  /*2d7f0*/  MOV R17, R10 ;  /* 0x0000000a00117202 */ /* 0x000fe40000000f00 */
[----:B------:R-:W-:Y:S02]  /*2d800*/  MOV R16, R11 ;  /* 0x0000000b00107202 */ /* 0x000fe40000000f00 */
[C---:B---3--:R-:W-:Y:S01]  /*2d810*/  HMMA.16816.F32.BF16 R8, R4.reuse, R8, R24 ;  /* 0x000000080408723c */ /* 0x048fe20000041818 */
[----:B------:R-:W2:Y:S01]  /*2d820*/  LDL.LU.64 R26, [R1+0x3060] ;  /* 0x00306000011a7983 */ /* 0x000ea20000300a00 */
[----:B------:R-:W2:Y:S11]  /*2d830*/  LDL.LU.64 R24, [R1+0x3058] ;  /* 0x0030580001187983 */ /* 0x000eb60000300a00 */
[----:B------:R-:W-:Y:S10]  /*2d840*/  @!UPT UIADD3 URZ, URZ, URZ, URZ ;  /* 0x0000003f3f3ff290 */ /* 0x000ff4000fffe03f */
[----:B------:R0:W-:Y:S01]  /*2d850*/  STL.64 [R1+0x70], R8 ;  /* 0x0000700801007387 */ /* 0x0001e20000100a00 */
[----:B------:R1:W-:Y:S03]  /*2d860*/  STL.64 [R1+0x78], R10 ;  /* 0x0000780a01007387 */ /* 0x0003e60000100a00 */
[----:B0-----:R-:W2:Y:S02]  /*2d870*/  LDL.LU.64 R8, [R1+0x3050] ;  /* 0x0030500001087983 */ /* 0x001ea40000300a00 */
[----:B--2---:R-:W-:Y:S01]  /*2d880*/  HMMA.16816.F32.BF16 R4, R4, R8, R24 ;  /* 0x000000080404723c */ /* 0x004fe20000041818 */
[----:B------:R-:W-:Y:S02]  /*2d890*/  MOV R3, R8 ;  /* 0x0000000800037202 */ /* 0x000fe40000000f00 */
[----:B------:R-:W-:Y:S11]  /*2d8a0*/  MOV R2, R9 ;  /* 0x0000000900027202 */ /* 0x000ff60000000f00 */
[----:B------:R-:W-:Y:S09]  /*2d8b0*/  @!UPT UIADD3 URZ, URZ, URZ, URZ ;  /* 0x0000003f3f3ff290 */ /* 0x000ff2000fffe03f */
[----:B------:R-:W-:Y:S01]  /*2d8c0*/  STL.64 [R1+0x50], R4 ;  /* 0x0000500401007387 */ /* 0x000fe20000100a00 */
[----:B------:R0:W-:Y:S02]  /*2d8d0*/  STL.64 [R1+0x58], R6 ;  /* 0x0000580601007387 */ /* 0x0001e40000100a00 */
[----:B-1----:R-:W0:Y:S02]  /*2d8e0*/  LDL.LU.64 R10, [R1+0x3048] ;  /* 0x00304800010a7983 */ /* 0x002e240000300a00 */
[----:B------:R-:W0:Y:S01]  /*2d8f0*/  LDL.LU.64 R8, [R1+0x3040] ;  /* 0x0030400001087983 */ /* 0x000e220000300a00 */
[----:B------:R-:W0:Y:S01]  /*2d900*/  LDL.LU R24, [R1+0xc0] ;  /* 0x0000c00001187983 */ /* 0x000e220000300800 */
[----:B------:R-:W-:Y:S02]  /*2d910*/  IMAD.MOV.U32 R25, RZ, RZ, R19 ;  /* 0x000000ffff197224 */ /* 0x000fe400078e0013 */
[----:B------:R-:W2:Y:S05]  /*2d920*/  LDL R19, [R1+0x464] ;  /* 0x0004640001137983 */ /* 0x000eaa0000100800 */
[----:B0-----:R-:W-:Y:S01]  /*2d930*/  HMMA.16816.F32.BF16 R4, R8, R24, R12 ;  /* 0x000000180804723c */ /* 0x001fe2000004180c */
[----:B--2---:R-:W-:Y:S11]  /*2d940*/  STL.64 [R1+0x3030], R18 ;  /* 0x0030301201007387 */ /* 0x004ff60000100a00 */
[----:B------:R-:W-:Y:S11]  /*2d950*/  @!UPT UIADD3 URZ, URZ, URZ, URZ ;  /* 0x0000003f3f3ff290 */ /* 0x000ff6000fffe03f */
[----:B------:R-:W-:Y:S01]  /*2d960*/  STL.64 [R1+0x30], R4 ;  /* 0x0000300401007387 */ /* 0x000fe20000100a00 */
[----:B------:R-:W-:Y:S02]  /*2d970*/  STL.64 [R1+0x38], R6 ;  /* 0x0000380601007387 */ /* 0x000fe40000100a00 */
[----:B------:R0:W-:Y:S02]  /*2d980*/  STL.64 [R1+0x3028], R16 ;  /* 0x0030281001007387 */ /* 0x0001e40000100a00 */
[----:B0-----:R-:W2:Y:S01]  /*2d990*/  LDL.LU R16, [R1+0x10] ;  /* 0x0000100001107983 */ /* 0x001ea20000300800 */
[----:B------:R-:W-:Y:S02]  /*2d9a0*/  MOV R17, R0 ;  /* 0x0000000000117202 */ /* 0x000fe40000000f00 */
[----:B------:R-:W3:Y:S02]  /*2d9b0*/  LDL.LU R0, [R1+0x3038] ;  /* 0x0030380001007983 */ /* 0x000ee40000300800 */
[----:B------:R-:W2:Y:S01]  /*2d9c0*/  LDL.LU R18, [R1+0x18] ;  /* 0x0000180001127983 */ /* 0x000ea20000300800 */
[----:B------:R-:W2:Y:S01]  /*2d9d0*/  LDL.LU R19, [R1+0x1c] ;  /* 0x00001c0001137983 */ /* 0x000ea20000300800 */
[----:B------:R-:W-:Y:S01]  /*2d9e0*/  MOV R26, R23 ;  /* 0x00000017001a7202 */ /* 0x000fe20000000f00 */
[----:B------:R-:W-:-:S02]  /*2d9f0*/  IMAD.MOV.U32 R27, RZ, RZ, R22 ;  /* 0x000000ffff1b7224 */ /* 0x000fc400078e0016 */
[----:B------:R-:W4:Y:S01]  /*2da00*/  LDL.LU.64 R12, [R1+0x100] ;  /* 0x00010000010c7983 */ /* 0x000f220000300a00 */
[----:B------:R-:W4:Y:S01]  /*2da10*/  LDL.LU.64 R14, [R1+0x108] ;  /* 0x00010800010e7983 */ /* 0x000f220000300a00 */
[----:B------:R-:W-:Y:S02]  /*2da20*/  MOV R24, R29 ;  /* 0x0000001d00187202 */ /* 0x000fe40000000f00 */
[----:B------:R-:W-:Y:S01]  /*2da30*/  MOV R25, R28 ;  /* 0x0000001c00197202 */ /* 0x000fe20000000f00 */
[----:B---3--:R-:W0:Y:S01]  /*2da40*/  LDSM.16.MT88.4 R4, [R0+0x26400] ;  /* 0x026400000004783b */ /* 0x008e220000004200 */
[----:B--2---:R-:W-:Y:S11]  /*2da50*/  HMMA.16816.F32.BF16 R20, R8, R20, R16 ;  /* 0x000000140814723c */ /* 0x004ff60000041810 */
[----:B------:R-:W-:Y:S11]  /*2da60*/  @!UPT UIADD3 URZ, URZ, URZ, URZ ;  /* 0x0000003f3f3ff290 */ /* 0x000ff6000fffe03f */
[----:B------:R-:W-:Y:S02]  /*2da70*/  @!UPT UIADD3 URZ, URZ, URZ, URZ ;  /* 0x0000003f3f3ff290 */ /* 0x000fe4000fffe03f */
[----:B------:R-:W-:Y:S02]  /*2da80*/  MOV R29, R20 ;  /* 0x00000014001d7202 */ /* 0x000fe40000000f00 */
[----:B------:R-:W-:Y:S01]  /*2da90*/  MOV R28, R21 ;  /* 0x00000015001c7202 */ /* 0x000fe20000000f00 */
[----:B0-----:R0:W-:Y:S01]  /*2daa0*/  STL [R1+0x2fd4], R4 ;  /* 0x002fd40401007387 */ /* 0x0011e20000100800 */
[----:B------:R1:W-:Y:S02]  /*2dab0*/  STL [R1+0x2fd0], R5 ;  /* 0x002fd00501007387 */ /* 0x0003e40000100800 */
[----:B------:R-:W-:Y:S02]  /*2dac0*/  STL [R1+0x2fcc], R6 ;  /* 0x002fcc0601007387 */ /* 0x000fe40000100800 */
[----:B------:R-:W-:Y:S01]  /*2dad0*/  STL [R1+0x2fc8], R7 ;  /* 0x002fc80701007387 */ /* 0x000fe20000100800 */
[----:B------:R-:W2:Y:S01]  /*2dae0*/  LDL.LU.64 R18, [R1+0x3030] ;  /* 0x0030300001127983 */ /* 0x000ea20000300a00 */
[----:B------:R-:W3:Y:S01]  /*2daf0*/  LDL.LU.64 R16, [R1+0x3028] ;  /* 0x0030280001107983 */ /* 0x000ee20000300a00 */
[----:B0-----:R-:W-:-:S02]  /*2db00*/  MOV R4, R3 ;  /* 0x0000000300047202 */ /* 0x001fc40000000f00 */
[----:B-1----:R-:W-:Y:S01]  /*2db10*/  MOV R5, R2 ;  /* 0x0000000200057202 */ /* 0x002fe20000000f00 */
[----:B------:R-:W-:Y:S01]  /*2db20*/  IMAD.MOV.U32 R3, RZ, RZ, R22 ;  /* 0x000000ffff037224 */ /* 0x000fe200078e0016 */
[----:B------:R-:W-:Y:S02]  /*2db30*/  MOV R2, R23 ;  /* 0x0000001700027202 */ /* 0x000fe40000000f00 */
[----:B------:R-:W4:Y:S01]  /*2db40*/  LDL.LU.64 R22, [R1+0x3020] ;  /* 0x0030200001167983 */ /* 0x000f220000300a00 */
[----:B------:R-:W4:Y:S02]  /*2db50*/  LDL.LU.64 R20, [R1+0x3018] ;  /* 0x0030180001147983 */ /* 0x000f240000300a00 */
[----:B------:R-:W-:Y:S01]  /*2db60*/  STL [R1+0x2fd8], R29 ;  /* 0x002fd81d01007387 */ /* 0x000fe20000100800 */
[C---:B----4-:R-:W-:Y:S11]  /*2db70*/  HMMA.16816.F32.BF16 R20, R8.reuse, R12, R20 ;  /* 0x0000000c0814723c */ /* 0x050ff60000041814 */
[----:B------:R-:W-:Y:S11]  /*2db80*/  @!UPT UIADD3 URZ, URZ, URZ, URZ ;  /* 0x0000003f3f3ff290 */ /* 0x000ff6000fffe03f */
[----:B------:R-:W-:Y:S01]  /*2db90*/  @!UPT UIADD3 URZ, URZ, URZ, URZ ;  /* 0x0000003f3f3ff290 */ /* 0x000fe2000fffe03f */
[----:B------:R-:W-:Y:S01]  /*2dba0*/  STL.64 [R1+0x10], R20 ;  /* 0x0000101401007387 */ /* 0x000fe20000100a00 */
[----:B------:R0:W-:Y:S03]  /*2dbb0*/  STL.64 [R1+0x18], R22 ;  /* 0x0000181601007387 */ /* 0x0001e60000100a00 */
[----:B0-----:R-:W4:Y:S01]  /*2dbc0*/  LDL.LU.64 R22, [R1+0x3010] ;  /* 0x0030100001167983 */ /* 0x001f220000300a00 */
[----:B------:R-:W4:Y:S02]  /*2dbd0*/  LDL.LU.64 R20, [R1+0x3008] ;  /* 0x0030080001147983 */ /* 0x000f240000300a00 */
[----:B------:R-:W2:Y:S02]  /*2dbe0*/  LDL R13, [R1+0x1a80] ;  /* 0x001a8000010d7983 */ /* 0x000ea40000100800 */
[----:B------:R0:W-:Y:S02]  /*2dbf0*/  STL.64 [R1+0x2fe0], R14 ;  /* 0x002fe00e01007387 */ /* 0x0001e40000100a00 */
[----:B0-----:R-:W3:Y:S01]  /*2dc00*/  LDL.LU.64 R14, [R1+0xd8] ;  /* 0x0000d800010e7983 */ /* 0x001ee20000300a00 */
[----:B----4-:R-:W-:Y:S03]  /*2dc10*/  HMMA.16816.F32.BF16 R20, R8, R4, R20 ;  /* 0x000000040814723c */ /* 0x010fe60000041814 */
[----:B--2---:R-:W0:Y:S11]  /*2dc20*/  LDSM.16.MT88.4 R8, [R19+0x26800] ;  /* 0x026800001308783b */ /* 0x004e360000004200 */
[----:B------:R-:W-:Y:S09]  /*2dc30*/  @!UPT UIADD3 URZ, URZ, URZ, URZ ;  /* 0x0000003f3f3ff290 */ /* 0x000ff2000fffe03f */
[----:B------:R1:W-:Y:S01]  /*2dc40*/  STL [R1+0xc], R23 ;  /* 0x00000c1701007387 */ /* 0x0003e20000100800 */
[----:B------:R-:W-:Y:S02]  /*2dc50*/  MOV R6, R21 ;  /* 0x0000001500067202 */ /* 0x000fe40000000f00 */
[----:B------:R-:W-:Y:S01]  /*2dc60*/  MOV R7, R22 ;  /* 0x0000001600077202 */ /* 0x000fe20000000f00 */
[----:B------:R-:W-:Y:S01]  /*2dc70*/  IMAD.MOV.U32 R21, RZ, RZ, R18 ;  /* 0x000000ffff157224 */ /* 0x000fe200078e0012 */
[----:B---3--:R-:W-:Y:S02]  /*2dc80*/  MOV R22, R17 ;  /* 0x0000001100167202 */ /* 0x008fe40000000f00 */
[----:B-1----:R-:W-:Y:S02]  /*2dc90*/  MOV R23, R16 ;  /* 0x0000001000177202 */ /* 0x002fe40000000f00 */
[----:B------:R-:W1:Y:S01]  /*2dca0*/  LDSM.16.M88.4 R16, [R13+0x300] ;  /* 0x000300000d10783b */ /* 0x000e620000000200 */
[----:B------:R-:W-:-:S03]  /*2dcb0*/  MOV R5, R20 ;  /* 0x0000001400057202 */ /* 0x000fc60000000f00 */
[----:B------:R2:W-:Y:S04]  /*2dcc0*/  STL.64 [R1+0x2ff0], R6 ;  /* 0x002ff00601007387 */ /* 0x0005e80000100a00 */
[----:B------:R-:W-:Y:S04]  /*2dcd0*/  STL [R1+0x2fe8], R5 ;  /* 0x002fe80501007387 */ /* 0x000fe80000100800 */
[----:B--2---:R-:W2:Y:S01]  /*2dce0*/  LDL.LU.64 R6, [R1+0xc8] ;  /* 0x0000c80001067983 */ /* 0x004ea20000300a00 */
[----:B------:R-:W3:Y:S02]  /*2dcf0*/  LDL.LU R20, [R1+0x60] ;  /* 0x0000600001147983 */ /* 0x000ee40000300800 */
[----:B0-----:R0:W-:Y:S02]  /*2dd00*/  STL.64 [R1+0x2f90], R10 ;  /* 0x002f900a01007387 */ /* 0x0011e40000100a00 */
[----:B------:R-:W-:Y:S01]  /*2dd10*/  STL.64 [R1+0x2f88], R8 ;  /* 0x002f880801007387 */ /* 0x000fe20000100a00 */
[----:B0-----:R-:W4:Y:S01]  /*2dd20*/  LDL.LU R10, [R1+0x118] ;  /* 0x00011800010a7983 */ /* 0x001f220000300800 */
[----:B------:R-:W4:Y:S03]  /*2dd30*/  LDL.LU R11, [R1+0x11c] ;  /* 0x00011c00010b7983 */ /* 0x000f260000300800 */
[----:B-1----:R-:W-:Y:S01]  /*2dd40*/  STL.64 [R1+0x90], R16 ;  /* 0x0000901001007387 */ /* 0x002fe20000100a00 */
[----:B------:R-:W-:Y:S02]  /*2dd50*/  STL.64 [R1+0x98], R18 ;  /* 0x0000981201007387 */ /* 0x000fe40000100a00 */
[----:B------:R-:W0:Y:S02]  /*2dd60*/  LDSM.16.M88.4 R16, [R13+0x8300] ;  /* 0x008300000d10783b */ /* 0x000e240000000200 */
[----:B0-----:R-:W-:Y:S02]  /*2dd70*/  STL.64 [R1+0xb0], R16 ;  /* 0x0000b01001007387 */ /* 0x001fe40000100a00 */
[----:B------:R-:W-:Y:S02]  /*2dd80*/  STL.64 [R1+0xb8], R18 ;  /* 0x0000b81201007387 */ /* 0x000fe40000100a00 */
[----:B------:R-:W0:Y:S02]  /*2dd90*/  LDSM.16.M88.4 R16, [R13+0x10300] ;  /* 0x010300000d10783b */ /* 0x000e240000000200 */
[----:B0-----:R-:W-:Y:S02]  /*2dda0*/  STL.64 [R1+0xe0], R16 ;  /* 0x0000e01001007387 */ /* 0x001fe40000100a00 */
[----:B------:R0:W-:Y:S02]  /*2ddb0*/  STL.64 [R1+0xe8], R18 ;  /* 0x0000e81201007387 */ /* 0x0001e40000100a00 */
[----:B0-----:R-:W3:Y:S01]  /*2ddc0*/  LDL.LU.64 R18, [R1+0x3000] ;  /* 0x0030000001127983 */ /* 0x001ee20000300a00 */
[----:B------:R-:W3:Y:S01]  /*2ddd0*/  LDL.LU.64 R16, [R1+0x2ff8] ;  /* 0x002ff80001107983 */ /* 0x000ee20000300a00 */
[----:B--2---:R-:W-:-:S02]  /*2dde0*/  MOV R29, R6 ;  /* 0x00000006001d7202 */ /* 0x004fc40000000f00 */
[----:B------:R-:W-:Y:S01]  /*2ddf0*/  MOV R4, R7 ;  /* 0x0000000700047202 */ /* 0x000fe20000000f00 */
[C---:B---3--:R-:W-:Y:S01]  /*2de00*/  HMMA.16816.F32.BF16 R24, R16.reuse, R6, R24 ;  /* 0x000000061018723c */ /* 0x048fe20000041818 */
[----:B------:R-:W2:Y:S01]  /*2de10*/  LDL.LU.64 R6, [R1+0x2ff0] ;  /* 0x002ff00001067983 */ /* 0x000ea20000300a00 */
[----:B------:R-:W3:Y:S11]  /*2de20*/  LDL.LU R5, [R1+0x2fe8] ;  /* 0x002fe80001057983 */ /* 0x000ef60000300800 */
[----:B------:R-:W-:Y:S10]  /*2de30*/  @!UPT UIADD3 URZ, URZ, URZ, URZ ;  /* 0x0000003f3f3ff290 */ /* 0x000ff4000fffe03f */
[----:B------:R-:W-:Y:S01]  /*2de40*/  STL.64 [R1+0x2fa0], R26 ;  /* 0x002fa01a01007387 */ /* 0x000fe20000100a00 */
[----:B------:R-:W-:Y:S02]  /*2de50*/  STL.64 [R1+0x2f98], R24 ;  /* 0x002f981801007387 */ /* 0x000fe40000100a00 */
[----:B------:R-:W0:Y:S01]  /*2de60*/  LDSM.16.M88.4 R24, [R13+0x18300] ;  /* 0x018300000d18783b */ /* 0x000e220000000200 */
[----:B------:R-:W-:Y:S03]  /*2de70*/  HMMA.16816.F32.BF16 R20, R16, R14, R20 ;  /* 0x0000000e1014723c */ /* 0x000fe60000041814 */
[----:B0-----:R-:W-:Y:S01]  /*2de80*/  IMAD.MOV.U32 R9, RZ, RZ, R24 ;  /* 0x000000ffff097224 */ /* 0x001fe200078e0018 */
[----:B------:R-:W-:Y:S01]  /*2de90*/  MOV R8, R25 ;  /* 0x0000001900087202 */ /* 0x000fe20000000f00 */
[----:B------:R-:W-:Y:S01]  /*2dea0*/  STL.64 [R1+0xf8], R26 ;  /* 0x0000f81a01007387 */ /* 0x000fe20000100a00 */
[----:B------:R-:W-:-:S02]  /*2deb0*/  MOV R25, R14 ;  /* 0x0000000e00197202 */ /* 0x000fc40000000f00 */
[----:B------:R-:W-:Y:S02]  /*2dec0*/  MOV R24, R15 ;  /* 0x0000000f00187202 */ /* 0x000fe40000000f00 */
[----:B------:R-:W2:Y:S11]  /*2ded0*/  LDL.LU.64 R14, [R1+0x2fe0] ;  /* 0x002fe000010e7983 */ /* 0x000eb60000300a00 */
[----:B------:R-:W-:Y:S02]  /*2dee0*/  @!UPT UIADD3 URZ, URZ, URZ, URZ ;  /* 0x0000003f3f3ff290 */ /* 0x000fe4000fffe03f */
[----:B------:R-:W-:Y:S02]  /*2def0*/  STL.64 [R1+0x2f80], R22 ;  /* 0x002f801601007387 */ /* 0x000fe40000100a00 */
[----:B------:R0:W-:Y:S02]  /*2df00*/  STL.64 [R1+0x2f78], R20 ;  /* 0x002f781401007387 */ /* 0x0001e40000100a00 */
[----:B0-----:R-:W2:Y:S01]  /*2df10*/  LDL.LU R20, [R1+0x70] ;  /* 0x0000700001147983 */ /* 0x001ea20000300800 */
[----:B------:R-:W2:Y:S02]  /*2df20*/  LDL.LU R21, [R1+0x74] ;  /* 0x0000740001157983 */ /* 0x000ea40000300800 */
[----:B------:R-:W2:Y:S02]  /*2df30*/  LDL.LU R22, [R1+0x78] ;  /* 0x0000780001167983 */ /* 0x000ea40000300800 */
[----:B------:R-:W2:Y:S02]  /*2df40*/  LDL.LU R23, [R1+0x7c] ;  /* 0x00007c0001177983 */ /* 0x000ea40000300800 */
[C---:B--2---:R-:W-:Y:S11]  /*2df50*/  HMMA.16816.F32.BF16 R20, R16.reuse, R14, R20 ;  /* 0x0000000e1014723c */ /* 0x044ff60000041814 */
[----:B------:R-:W-:Y:S11]  /*2df60*/  @!UPT UIADD3 URZ, URZ, URZ, URZ ;  /* 0x0000003f3f3ff290 */ /* 0x000ff6000fffe03f */
[----:B------:R-:W-:Y:S01]  /*2df70*/  @!UPT UIADD3 URZ, URZ, URZ, URZ ;  /* 0x0000003f3f3ff290 */ /* 0x000fe2000fffe03f */
[----:B------:R0:W-:Y:S02]  /*2df80*/  STL.64 [R1+0x70], R20 ;  /* 0x0000701401007387 */ /* 0x0001e40000100a00 */
[----:B0-----:R-:W-:Y:S01]  /*2df90*/  MOV R21, R14 ;  /* 0x0000000e00157202 */ /* 0x001fe20000000f00 */
[----:B------:R-:W-:Y:S02]  /*2dfa0*/  IMAD.MOV.U32 R20, RZ, RZ, R15 ;  /* 0x000000ffff147224 */ /* 0x000fe400078e000f */
[----:B------:R-:W0:Y:S04]  /*2dfb0*/  LDSM.16.MT88.4 R12, [R0+0x26800] ;  /* 0x02680000000c783b */ /* 0x000e280000004200 */
[----:B------:R-:W-:Y:S01]  /*2dfc0*/  STL.64 [R1+0x78], R22 ;  /* 0x0000781601007387 */ /* 0x000fe20000100a00 */
[----:B------:R-:W-:Y:S03]  /*2dfd0*/  STL [R1+0x2f40], R0 ;  /* 0x002f400001007387 */ /* 0x000fe60000100800 */
[----:B0-----:R-:W-:Y:S01]  /*2dfe0*/  STL.64 [R1+0x2f38], R14 ;  /* 0x002f380e01007387 */ /* 0x001fe20000100a00 */
[----:B------:R0:W-:Y:S03]  /*2dff0*/  STL.64 [R1+0x2f30], R12 ;  /* 0x002f300c01007387 */ /* 0x0001e60000100a00 */
[----:B0-----:R-:W2:Y:S01]  /*2e000*/  LDL.LU R12, [R1+0x50] ;  /* 0x00005000010c7983 */ /* 0x001ea20000300800 */
[----:B------:R-:W2:Y:S02]  /*2e010*/  LDL.LU R13, [R1+0x54] ;  /* 0x00005400010d7983 */ /* 0x000ea40000300800 */
[----:B------:R-:W2:Y:S02]  /*2e020*/  LDL.LU R14, [R1+0x58] ;  /* 0x00005800010e7983 */ /* 0x000ea40000300800 */
[----:B------:R-:W2:Y:S01]  /*2e030*/  LDL.LU R15, [R1+0x5c] ;  /* 0x00005c00010f7983 */ /* 0x000ea20000300800 */
[----:B----4-:R0:W-:Y:S01]  /*2e040*/  STL.64 [R1+0x2fb0], R10 ;  /* 0x002fb00a01007387 */ /* 0x0101e20000100a00 */
[----:B------:R-:W-:Y:S01]  /*2e050*/  STL.64 [R1+0x2fa8], R8 ;  /* 0x002fa80801007387 */ /* 0x000fe20000100a00 */
[----:B------:R-:W-:Y:S01]  /*2e060*/  MOV R26, R7 ;  /* 0x00000007001a7202 */ /* 0x000fe20000000f00 */
[----:B--2---:R-:W-:Y:S07]  /*2e070*/  HMMA.16816.F32.BF16 R12, R16, R10, R12 ;  /* 0x0000000a100c723c */ /* 0x004fee000004180c */
[----:B0-----:R-:W-:-:S02]  /*2e080*/  MOV R10, R25 ;  /* 0x00000019000a7202 */ /* 0x001fc40000000f00 */
[----:B------:R-:W-:Y:S01]  /*2e090*/  MOV R11, R24 ;  /* 0x00000018000b7202 */ /* 0x000fe20000000f00 */
[----:B------:R-:W-:Y:S01]  /*2e0a0*/  IMAD.MOV.U32 R18, RZ, RZ, R21 ;  /* 0x000000ffff127224 */ /* 0x000fe200078e0015 */
[----:B------:R-:W-:-:S03]  /*2e0b0*/  MOV R19, R20 ;  /* 0x0000001400137202 */ /* 0x000fc60000000f00 */
[----:B------:R0:W-:Y:S01]  /*2e0c0*/  STL.64 [R1+0x2fb8], R10 ;  /* 0x002fb80a01007387 */ /* 0x0001e20000100a00 */
[----:B---3--:R-:W-:Y:S02]  /*2e0d0*/  MOV R24, R5 ;  /* 0x0000000500187202 */ /* 0x008fe40000000f00 */
[----:B------:R-:W-:Y:S02]  /*2e0e0*/  MOV R25, R6 ;  /* 0x0000000600197202 */ /* 0x000fe40000000f00 */
[----:B0-----:R-:W-:Y:S02]  /*2e0f0*/  MOV R10, R29 ;  /* 0x0000001d000a7202 */ /* 0x001fe40000000f00 */
[----:B------:R-:W-:Y:S01]  /*2e100*/  MOV R11, R4 ;  /* 0x00000004000b7202 */ /* 0x000fe20000000f00 */
[----:B------:R-:W2:Y:S01]  /*2e110*/  LDL.LU R29, [R1+0x2fd8] ;  /* 0x002fd800011d7983 */ /* 0x000ea20000300800 */
[----:B------:R-:W3:Y:S02]  /*2e120*/  LDL.LU R4, [R1+0x2fd4] ;  /* 0x002fd40001047983 */ /* 0x000ee40000300800 */
[----:B------:R0:W-:Y:S02]  /*2e130*/  STL.64 [R1+0x2fc0], R18 ;  /* 0x002fc01201007387 */ /* 0x0001e40000100a00 */
[----:B------:R-:W3:Y:S01]  /*2e140*/  LDL.LU R16, [R1+0x30] ;  /* 0x0000300001107983 */ /* 0x000ee20000300800 */
[----:B------:R-:W3:Y:S04]  /*2e150*/  LDL.LU R17, [R1+0x34] ;  /* 0x0000340001117983 */ /* 0x000ee80000300800 */
[----:B0-----:R-:W3:Y:S01]  /*2e160*/  LDL.LU R18, [R1+0x38] ;  /* 0x0000380001127983 */ /* 0x001ee20000300800 */
[----:B------:R-:W3:Y:S02]  /*2e170*/  LDL.LU R19, [R1+0x3c] ;  /* 0x00003c0001137983 */ /* 0x000ee40000300800 */
[----:B------:R-:W4:Y:S02]  /*2e180*/  LDL R23, [R1+0x464] ;  /* 0x0004640001177983 */ /* 0x000f240000100800 */
[----:B------:R-:W3:Y:S01]  /*2e190*/  LDL.LU R5, [R1+0x2fd0] ;  /* 0x002fd00001057983 */ /* 0x000ee20000300800 */
[----:B------:R-:W3:Y:S01]  /*2e1a0*/  LDL.LU R6, [R1+0x2fcc] ;  /* 0x002fcc0001067983 */ /* 0x000ee20000300800 */
[----:B------:R-:W3:Y:S02]  /*2e1b0*/  LDL.LU R7, [R1+0x2fc8] ;  /* 0x002fc80001077983 */ /* 0x000ee40000300800 */
[----:B------:R-:W2:Y:S02]  /*2e1c0*/  LDL.LU R27, [R1+0xc] ;  /* 0x00000c00011b7983 */ /* 0x000ea40000300800 */
[----:B------:R-:W-:Y:S01]  /*2e1d0*/  STL [R1+0x2f50], R12 ;  /* 0x002f500c01007387 */ /* 0x000fe20000100800 */
[----:B------:R-:W-:Y:S01]  /*2e1e0*/  STL [R1+0x2f4c], R13 ;  /* 0x002f4c0d01007387 */ /* 0x000fe20000100800 */
[----:B------:R0:W-:Y:S02]  /*2e1f0*/  STL [R1+0x2f48], R14 ;  /* 0x002f480e01007387 */ /* 0x0001e40000100800 */
[----:B------:R1:W-:Y:S01]  /*2e200*/  STL [R1+0x2f44], R15 ;  /* 0x002f440f01007387 */ /* 0x0003e20000100800 */
[----:B0-----:R-:W-:-:S02]  /*2e210*/  MOV R14, R3 ;  /* 0x00000003000e7202 */ /* 0x001fc40000000f00 */
[----:B-1----:R-:W-:Y:S01]  /*2e220*/  MOV R15, R2 ;  /* 0x00000002000f7202 */ /* 0x002fe20000000f00 */
[C---:B---3--:R-:W-:Y:S01]  /*2e230*/  HMMA.16816.F32.BF16 R8, R4.reuse, R10, R16 ;  /* 0x0000000a0408723c */ /* 0x048fe20000041810 */
[----:B------:R-:W3:Y:S11]  /*2e240*/  LDL.LU.64 R18, [R1+0x2fc0] ;  /* 0x002fc00001127983 */ /* 0x000ef60000300a00 */
[----:B------:R-:W-:Y:S11]  /*2e250*/  @!UPT UIADD3 URZ, URZ, URZ, URZ ;  /* 0x0000003f3f3ff290 */ /* 0x000ff6000fffe03f */
[----:B------:R-:W-:Y:S01]  /*2e260*/  @!UPT UIADD3 URZ, URZ, URZ, URZ ;  /* 0x0000003f3f3ff290 */ /* 0x000fe2000fffe03f */
[----:B------:R-:W-:Y:S02]  /*2e270*/  MOV R3, R10 ;  /* 0x0000000a00037202 */ /* 0x000fe40000000f00 */
[----:B------:R-:W-:Y:S02]  /*2e280*/  MOV R2, R11 ;  /* 0x0000000b00027202 */ /* 0x000fe40000000f00 */
[----:B------:R-:W3:Y:S01]  /*2e290*/  LDL.LU.64 R10, [R1+0x2fb8] ;  /* 0x002fb800010a7983 */ /* 0x000ee20000300a00 */
[----:B--2---:R-:W-:Y:S01]  /*2e2a0*/  IMAD.MOV.U32 R12, RZ, RZ, R29 ;  /* 0x000000ffff0c7224 */ /* 0x004fe200078e001d */
[----:B------:R-:W-:Y:S02]  /*2e2b0*/  MOV R13, R28 ;  /* 0x0000001c000d7202 */ /* 0x000fe40000000f00 */
[----:B------:R-:W-:Y:S01]  /*2e2c0*/  MOV R29, R8 ;  /* 0x00000008001d7202 */ /* 0x000fe20000000f00 */
[----:B------:R-:W-:Y:S01]  /*2e2d0*/  IMAD.MOV.U32 R28, RZ, RZ, R9 ;  /* 0x000000ffff1c7224 */ /* 0x000fe200078e0009 */
[----:B------:R-:W2:Y:S01]  /*2e2e0*/  LDL.LU.64 R20, [R1+0x90] ;  /* 0x0000900001147983 */ /* 0x000ea20000300a00 */
[----:B------:R-:W-:Y:S02]  /*2e2f0*/  STL [R1+0x2f60], R2 ;  /* 0x002f600201007387 */ /* 0x000fe40000100800 */
[----:B------:R-:W-:Y:S01]  /*2e300*/  STL [R1+0x2f5c], R3 ;  /* 0x002f5c0301007387 */ /* 0x000fe20000100800 */
[----:B------:R-:W-:Y:S01]  /*2e310*/  STL [R1+0x2f58], R28 ;  /* 0x002f581c01007387 */ /* 0x000fe20000100800 */
        /* <DEDUP_REMOVED lines=8> */
[----:B------:R-:W3:Y:S01]  /*2e3a0*/  LDL.LU.64 R10, [R1+0x2fb0] ;  /* 0x002fb000010a7983 */ /* 0x000ee20000300a00 */
[----:B------:R-:W2:Y:S02]  /*2e3b0*/  LDL.LU.64 R8, [R1+0x2fa8] ;  /* 0x002fa80001087983 */ /* 0x000ea40000300a00 */
[----:B------:R-:W-:Y:S02]  /*2e3c0*/  STL [R1+0x2f70], R0 ;  /* 0x002f700001007387 */ /* 0x000fe40000100800 */
[----:B------:R-:W-:Y:S01]  /*2e3d0*/  STL [R1+0x2f6c], R15 ;  /* 0x002f6c0f01007387 */ /* 0x000fe20000100800 */
[----:B------:R-:W-:Y:S01]  /*2e3e0*/  STL [R1+0x2f68], R14 ;  /* 0x002f680e01007387 */ /* 0x000fe20000100800 */
[----:B------:R0:W-:Y:S02]  /*2e3f0*/  STL [R1+0x2f64], R13 ;  /* 0x002f640d01007387 */ /* 0x0001e40000100800 */
[----:B------:R-:W2:Y:S01]  /*2e400*/  LDL.LU R12, [R1+0x10] ;  /* 0x00001000010c7983 */ /* 0x000ea20000300800 */
[----:B0-----:R-:W2:Y:S01]  /*2e410*/  LDL.LU R13, [R1+0x14] ;  /* 0x00001400010d7983 */ /* 0x001ea20000300800 */
[----:B------:R-:W2:Y:S02]  /*2e420*/  LDL.LU R14, [R1+0x18] ;  /* 0x00001800010e7983 */ /* 0x000ea40000300800 */
[----:B------:R-:W2:Y:S02]  /*2e430*/  LDL.LU R15, [R1+0x1c] ;  /* 0x00001c00010f7983 */ /* 0x000ea40000300800 */
[C---:B--2---:R-:W-:Y:S11]  /*2e440*/  HMMA.16816.F32.BF16 R16, R4.reuse, R18, R12 ;  /* 0x000000120410723c */ /* 0x044ff6000004180c */
[----:B------:R-:W-:Y:S11]  /*2e450*/  @!UPT UIADD3 URZ, URZ, URZ, URZ ;  /* 0x0000003f3f3ff290 */ /* 0x000ff6000fffe03f */
[----:B------:R-:W-:Y:S02]  /*2e460*/  @!UPT UIADD3 URZ, URZ, URZ, URZ ;  /* 0x0000003f3f3ff290 */ /* 0x000fe4000fffe03f */
[----:B------:R-:W-:Y:S02]  /*2e470*/  MOV R3, R16 ;  /* 0x0000001000037202 */ /* 0x000fe40000000f00 */
[----:B------:R-:W-:Y:S02]  /*2e480*/  MOV R28, R17 ;  /* 0x00000011001c7202 */ /* 0x000fe40000000f00 */
[----:B------:R-:W-:Y:S01]  /*2e490*/  MOV R29, R18 ;  /* 0x00000012001d7202 */ /* 0x000fe20000000f00 */
[----:B------:R-:W-:Y:S02]  /*2e4a0*/  IMAD.MOV.U32 R12, RZ, RZ, R19 ;  /* 0x000000ffff0c7224 */ /* 0x000fe400078e0013 */
[----:B----4-:R-:W0:Y:S04]  /*2e4b0*/  LDSM.16.MT88.4 R16, [R23+0x26c00] ;  /* 0x026c00001710783b */ /* 0x010e280000004200 */
[----:B------:R-:W-:Y:S01]  /*2e4c0*/  STL [R1+0x2f74], R3 ;  /* 0x002f740301007387 */ /* 0x000fe20000100800 */
[----:B---3--:R-:W-:Y:S03]  /*2e4d0*/  HMMA.16816.F32.BF16 R4, R4, R10, R24 ;  /* 0x0000000a0404723c */ /* 0x008fe60000041818 */
[----:B0-----:R-:W-:Y:S01]  /*2e4e0*/  STL.64 [R1+0x2ed8], R18 ;  /* 0x002ed81201007387 */ /* 0x001fe20000100a00 */
[----:B------:R0:W-:Y:S02]  /*2e4f0*/  STL.64 [R1+0x2ed0], R16 ;  /* 0x002ed01001007387 */ /* 0x0001e40000100a00 */
[----:B------:R-:W2:Y:S02]  /*2e500*/  LDL.LU.64 R26, [R1+0x2fa0] ;  /* 0x002fa000011a7983 */ /* 0x000ea40000300a00 */
[----:B------:R-:W2:Y:S01]  /*2e510*/  LDL.LU.64 R24, [R1+0x2f98] ;  /* 0x002f980001187983 */ /* 0x000ea20000300a00 */
[----:B------:R-:W2:Y:S01]  /*2e520*/  LDL.LU.64 R10, [R1+0x2f90] ;  /* 0x002f9000010a7983 */ /* 0x000ea20000300a00 */
[----:B0-----:R-:W-:-:S02]  /*2e530*/  MOV R16, R9 ;  /* 0x0000000900107202 */ /* 0x001fc40000000f00 */
[----:B------:R-:W-:Y:S02]  /*2e540*/  MOV R17, R8 ;  /* 0x0000000800117202 */ /* 0x000fe40000000f00 */
[----:B------:R-:W2:Y:S10]  /*2e550*/  LDL.LU.64 R8, [R1+0x2f88] ;  /* 0x002f880001087983 */ /* 0x000eb40000300a00 */
[----:B------:R-:W-:-:S02]  /*2e560*/  MOV R13, R4 ;  /* 0x00000004000d7202 */ /* 0x000fc40000000f00 */
[----:B------:R-:W-:Y:S01]  /*2e570*/  MOV R2, R5 ;  /* 0x0000000500027202 */ /* 0x000fe20000000f00 */
[----:B------:R-:W-:Y:S01]  /*2e580*/  IMAD.MOV.U32 R19, RZ, RZ, R6 ;  /* 0x000000ffff137224 */ /* 0x000fe200078e0006 */
[----:B------:R-:W-:Y:S01]  /*2e590*/  MOV R18, R7 ;  /* 0x0000000700127202 */ /* 0x000fe20000000f00 */
[----:B------:R-:W3:Y:S04]  /*2e5a0*/  LDL R4, [R1+0xe0] ;  /* 0x0000e00001047983 */ /* 0x000ee80000100800 */
[----:B------:R-:W3:Y:S01]  /*2e5b0*/  LDL R5, [R1+0xe4] ;  /* 0x0000e40001057983 */ /* 0x000ee20000100800 */
[----:B------:R-:W-:Y:S02]  /*2e5c0*/  MOV R7, R20 ;  /* 0x0000001400077202 */ /* 0x000fe40000000f00 */
[----:B------:R-:W-:Y:S01]  /*2e5d0*/  MOV R6, R21 ;  /* 0x0000001500067202 */ /* 0x000fe20000000f00 */
[----:B------:R-:W4:Y:S01]  /*2e5e0*/  LDL.LU.64 R22, [R1+0x2f80] ;  /* 0x002f800001167983 */ /* 0x000f220000300a00 */
[C---:B--2---:R-:W-:Y:S01]  /*2e5f0*/  HMMA.16816.F32.BF16 R24, R8.reuse, R20, R24 ;  /* 0x000000140818723c */ /* 0x044fe20000041818 */
[----:B------:R-:W4:Y:S11]  /*2e600*/  LDL.LU.64 R20, [R1+0x2f78] ;  /* 0x002f780001147983 */ /* 0x000f360000300a00 */
[----:B------:R-:W-:Y:S11]  /*2e610*/  @!UPT UIADD3 URZ, URZ, URZ, URZ ;  /* 0x0000003f3f3ff290 */ /* 0x000ff6000fffe03f */
[----:B------:R-:W-:Y:S01]  /*2e620*/  @!UPT UIADD3 URZ, URZ, URZ, URZ ;  /* 0x0000003f3f3ff290 */ /* 0x000fe2000fffe03f */
[----:B------:R-:W-:Y:S02]  /*2e630*/  MOV R3, R24 ;  /* 0x0000001800037202 */ /* 0x000fe40000000f00 */
[----:B------:R-:W-:Y:S01]  /*2e640*/  MOV R0, R25 ;  /* 0x0000001900007202 */ /* 0x000fe20000000f00 */
[----:B------:R-:W4:Y:S04]  /*2e650*/  LDL R24, [R1+0xb0] ;  /* 0x0000b00001187983 */ /* 0x000f280000100800 */
[----:B------:R-:W4:Y:S01]  /*2e660*/  LDL R25, [R1+0xb4] ;  /* 0x0000b40001197983 */ /* 0x000f220000100800 */
[----:B------:R-:W-:Y:S01]  /*2e670*/  MOV R15, R26 ;  /* 0x0000001a000f7202 */ /* 0x000fe20000000f00 */
[----:B------:R-:W-:Y:S02]  /*2e680*/  IMAD.MOV.U32 R14, RZ, RZ, R27 ;  /* 0x000000ffff0e7224 */ /* 0x000fe400078e001b */
[----:B----4-:R-:W-:Y:S01]  /*2e690*/  HMMA.16816.F32.BF16 R24, R8, R24, R20 ;  /* 0x000000180818723c */ /* 0x010fe20000041814 */
[----:B------:R-:W3:Y:S01]  /*2e6a0*/  LDL.LU R20, [R1+0x70] ;  /* 0x0000700001147983 */ /* 0x000ee20000300800 */
[----:B------:R-:W3:Y:S02]  /*2e6b0*/  LDL.LU R21, [R1+0x74] ;  /* 0x0000740001157983 */ /* 0x000ee40000300800 */
[----:B------:R-:W3:Y:S02]  /*2e6c0*/  LDL.LU R22, [R1+0x78] ;  /* 0x0000780001167983 */ /* 0x000ee40000300800 */
[----:B------:R-:W3:Y:S11]  /*2e6d0*/  LDL.LU R23, [R1+0x7c] ;  /* 0x00007c0001177983 */ /* 0x000ef60000300800 */
[----:B------:R-:W-:Y:S06]  /*2e6e0*/  @!UPT UIADD3 URZ, URZ, URZ, URZ ;  /* 0x0000003f3f3ff290 */ /* 0x000fec000fffe03f */
[----:B------:R0:W-:Y:S01]  /*2e6f0*/  STL.64 [R1+0x2ec8], R26 ;  /* 0x002ec81a01007387 */ /* 0x0001e20000100a00 */
[----:B------:R1:W-:Y:S02]  /*2e700*/  STL.64 [R1+0x2ec0], R24 ;  /* 0x002ec01801007387 */ /* 0x0003e40000100a00 */
[----:B0-----:R-:W-:Y:S01]  /*2e710*/  IMAD.MOV.U32 R26, RZ, RZ, R15 ;  /* 0x000000ffff1a7224 */ /* 0x001fe200078e000f */
[----:B-1----:R-:W-:Y:S02]  /*2e720*/  MOV R24, R3 ;  /* 0x0000000300187202 */ /* 0x002fe40000000f00 */
[----:B------:R-:W-:Y:S01]  /*2e730*/  MOV R27, R14 ;  /* 0x0000000e001b7202 */ /* 0x000fe20000000f00 */
[----:B------:R-:W2:Y:S01]  /*2e740*/  LDL.LU R3, [R1+0x2f74] ;  /* 0x002f740001037983 */ /* 0x000ea20000300800 */
[----:B------:R-:W-:Y:S02]  /*2e750*/  MOV R25, R0 ;  /* 0x0000000000197202 */ /* 0x000fe40000000f00 */
[----:B------:R-:W4:Y:S02]  /*2e760*/  LDL.LU R0, [R1+0x2f70] ;  /* 0x002f700001007983 */ /* 0x000f240000300800 */
[----:B------:R-:W4:Y:S01]  /*2e770*/  LDL.LU R15, [R1+0x2f6c] ;  /* 0x002f6c00010f7983 */ /* 0x000f220000300800 */
[----:B------:R-:W4:Y:S01]  /*2e780*/  LDL.LU R14, [R1+0x2f68] ;  /* 0x002f6800010e7983 */ /* 0x000f220000300800 */
[----:B------:R-:W-:Y:S02]  /*2e790*/  STL.64 [R1+0x2ee8], R26 ;  /* 0x002ee81a01007387 */ /* 0x000fe40000100a00 */
[----:B------:R0:W-:Y:S02]  /*2e7a0*/  STL.64 [R1+0x2ee0], R24 ;  /* 0x002ee01801007387 */ /* 0x0001e40000100a00 */
[----:B0-----:R-:W-:-:S02]  /*2e7b0*/  MOV R24, R13 ;  /* 0x0000000d00187202 */ /* 0x001fc40000000f00 */
[----:B------:R-:W4:Y:S01]  /*2e7c0*/  LDL.LU R13, [R1+0x2f64] ;  /* 0x002f6400010d7983 */ /* 0x000f220000300800 */
[----:B------:R-:W-:Y:S01]  /*2e7d0*/  MOV R26, R19 ;  /* 0x00000013001a7202 */ /* 0x000fe20000000f00 */
[----:B------:R-:W-:Y:S01]  /*2e7e0*/  IMAD.MOV.U32 R27, RZ, RZ, R18 ;  /* 0x000000ffff1b7224 */ /* 0x000fe200078e0012 */
[----:B------:R-:W-:Y:S02]  /*2e7f0*/  MOV R25, R2 ;  /* 0x0000000200197202 */ /* 0x000fe40000000f00 */
[----:B------:R-:W4:Y:S02]  /*2e800*/  LDL.LU R2, [R1+0x2f60] ;  /* 0x002f600001027983 */ /* 0x000f240000300800 */
[----:B------:R0:W-:Y:S02]  /*2e810*/  STL.64 [R1+0x2ef8], R26 ;  /* 0x002ef81a01007387 */ /* 0x0001e40000100a00 */
[----:B------:R1:W-:Y:S01]  /*2e820*/  STL.64 [R1+0x2ef0], R24 ;  /* 0x002ef01801007387 */ /* 0x0003e20000100a00 */
[----:B0-----:R-:W-:-:S02]  /*2e830*/  MOV R26, R29 ;  /* 0x0000001d001a7202 */ /* 0x001fc40000000f00 */
[----:B------:R-:W-:Y:S02]  /*2e840*/  MOV R27, R12 ;  /* 0x0000000c001b7202 */ /* 0x000fe40000000f00 */
[----:B-1----:R-:W-:Y:S01]  /*2e850*/  MOV R25, R28 ;  /* 0x0000001c00197202 */ /* 0x002fe20000000f00 */
[----:B---3--:R-:W-:Y:S01]  /*2e860*/  HMMA.16816.F32.BF16 R20, R8, R4, R20 ;  /* 0x000000040814723c */ /* 0x008fe20000041814 */
[----:B--2---:R-:W-:Y:S02]  /*2e870*/  MOV R24, R3 ;  /* 0x0000000300187202 */ /* 0x004fe40000000f00 */
[----:B------:R-:W2:Y:S01]  /*2e880*/  LDL.LU R3, [R1+0x2f5c] ;  /* 0x002f5c0001037983 */ /* 0x000ea20000300800 */
[----:B------:R-:W3:Y:S02]  /*2e890*/  LDL.LU R28, [R1+0x2f58] ;  /* 0x002f5800011c7983 */ /* 0x000ee40000300800 */
[----:B------:R-:W2:Y:S02]  /*2e8a0*/  LDL.LU R29, [R1+0x2f54] ;  /* 0x002f5400011d7983 */ /* 0x000ea40000300800 */
[----:B------:R-:W2:Y:S01]  /*2e8b0*/  LDL.LU R12, [R1+0x2f50] ;  /* 0x002f5000010c7983 */ /* 0x000ea20000300800 */
[----:B------:R4:W-:Y:S01]  /*2e8c0*/  STL.64 [R1+0x2f08], R26 ;  /* 0x002f081a01007387 */ /* 0x0009e20000100a00 */
[----:B------:R0:W-:Y:S01]  /*2e8d0*/  STL.64 [R1+0x2f00], R24 ;  /* 0x002f001801007387 */ /* 0x0001e20000100a00 */
[----:B----4-:R-:W-:-:S02]  /*2e8e0*/  MOV R26, R15 ;  /* 0x0000000f001a7202 */ /* 0x010fc40000000f00 */
[----:B0-----:R-:W-:Y:S01]  /*2e8f0*/  MOV R25, R14 ;  /* 0x0000000e00197202 */ /* 0x001fe20000000f00 */
[----:B------:R-:W-:Y:S02]  /*2e900*/  IMAD.MOV.U32 R24, RZ, RZ, R13 ;  /* 0x000000ffff187224 */ /* 0x000fe400078e000d */
[----:B------:R-:W2:Y:S01]  /*2e910*/  LDL.LU R13, [R1+0x2f4c] ;  /* 0x002f4c00010d7983 */ /* 0x000ea20000300800 */
[----:B------:R-:W2:Y:S02]  /*2e920*/  LDL.LU R14, [R1+0x2f48] ;  /* 0x002f4800010e7983 */ /* 0x000ea40000300800 */
[----:B------:R-:W2:Y:S01]  /*2e930*/  LDL.LU R15, [R1+0x2f44] ;  /* 0x002f4400010f7983 */ /* 0x000ea20000300800 */
[----:B------:R-:W-:Y:S02]  /*2e940*/  MOV R27, R0 ;  /* 0x00000000001b7202 */ /* 0x000fe40000000f00 */
[----:B------:R-:W4:Y:S03]  /*2e950*/  LDL.LU R0, [R1+0x2f40] ;  /* 0x002f400001007983 */ /* 0x000f260000300800 */
[----:B------:R-:W-:Y:S02]  /*2e960*/  STL.64 [R1+0x2f18], R26 ;  /* 0x002f181a01007387 */ /* 0x000fe40000100a00 */
[----:B------:R-:W-:Y:S02]  /*2e970*/  STL.64 [R1+0x2f10], R24 ;  /* 0x002f101801007387 */ /* 0x000fe40000100a00 */
[----:B------:R-:W-:Y:S01]  /*2e980*/  STL.64 [R1+0x2eb8], R22 ;  /* 0x002eb81601007387 */ /* 0x000fe20000100a00 */
[----:B------:R0:W-:Y:S04]  /*2e990*/  STL.64 [R1+0x2eb0], R20 ;  /* 0x002eb01401007387 */ /* 0x0001e80000100a00 */
[----:B0-----:R-:W3:Y:S01]  /*2e9a0*/  LDL.LU.64 R20, [R1+0xb0] ;  /* 0x0000b00001147983 */ /* 0x001ee20000300a00 */
[----:B------:R-:W3:Y:S01]  /*2e9b0*/  LDL.LU.64 R22, [R1+0xb8] ;  /* 0x0000b80001167983 */ /* 0x000ee20000300a00 */
[----:B------:R-:W-:Y:S01]  /*2e9c0*/  MOV R24, R7 ;  /* 0x0000000700187202 */ /* 0x000fe20000000f00 */
[----:B------:R-:W-:-:S02]  /*2e9d0*/  IMAD.MOV.U32 R25, RZ, RZ, R6 ;  /* 0x000000ffff197224 */ /* 0x000fc400078e0006 */
[----:B----4-:R-:W0:Y:S01]  /*2e9e0*/  LDSM.16.MT88.4 R4, [R0+0x26c00] ;  /* 0x026c00000004783b */ /* 0x010e220000004200 */
[----:B--2---:R-:W-:Y:S03]  /*2e9f0*/  HMMA.16816.F32.BF16 R8, R8, R16, R12 ;  /* 0x000000100808723c */ /* 0x004fe6000004180c */
[----:B---3--:R-:W-:Y:S01]  /*2ea00*/  STL.64 [R1+0x2f28], R22 ;  /* 0x002f281601007387 */ /* 0x008fe20000100a00 */
[----:B------:R1:W-:Y:S03]  /*2ea10*/  STL.64 [R1+0x2f20], R20 ;  /* 0x002f201401007387 */ /* 0x0003e60000100a00 */
[----:B0-----:R-:W-:Y:S01]  /*2ea20*/  STL [R1+0x2e9c], R6 ;  /* 0x002e9c0601007387 */ /* 0x001fe20000100800 */
[----:B------:R-:W-:Y:S02]  /*2ea30*/  STL [R1+0x2e98], R7 ;  /* 0x002e980701007387 */ /* 0x000fe40000100800 */
[----:B------:R-:W2:Y:S02]  /*2ea40*/  LDL.LU.64 R14, [R1+0x2f38] ;  /* 0x002f3800010e7983 */ /* 0x000ea40000300a00 */
[----:B------:R-:W2:Y:S01]  /*2ea50*/  LDL.LU.64 R12, [R1+0x2f30] ;  /* 0x002f3000010c7983 */ /* 0x000ea20000300a00 */
[----:B-1----:R-:W-:-:S02]  /*2ea60*/  MOV R20, R29 ;  /* 0x0000001d00147202 */ /* 0x002fc40000000f00 */
[----:B------:R-:W-:Y:S02]  /*2ea70*/  MOV R21, R28 ;  /* 0x0000001c00157202 */ /* 0x000fe40000000f00 */
[----:B------:R-:W-:Y:S02]  /*2ea80*/  MOV R22, R3 ;  /* 0x0000000300167202 */ /* 0x000fe40000000f00 */
[----:B------:R-:W-:-:S04]  /*2ea90*/  MOV R23, R2 ;  /* 0x0000000200177202 */ /* 0x000fc80000000f00 */
[----:B------:R-:W-:Y:S01]  /*2eaa0*/  STL.64 [R1+0x2ea8], R10 ;  /* 0x002ea80a01007387 */ /* 0x000fe20000100a00 */
[----:B------:R0:W-:Y:S03]  /*2eab0*/  STL.64 [R1+0x2ea0], R8 ;  /* 0x002ea00801007387 */ /* 0x0001e60000100a00 */
[----:B0-----:R-:W3:Y:S01]  /*2eac0*/  LDL.LU.64 R8, [R1+0xe0] ;  /* 0x0000e00001087983 */ /* 0x001ee20000300a00 */
[----:B------:R-:W4:Y:S01]  /*2ead0*/  LDL.LU.64 R10, [R1+0xe8] ;  /* 0x0000e800010a7983 */ /* 0x000f220000300a00 */
[C---:B--2---:R-:W-:Y:S02]  /*2eae0*/  HMMA.16816.F32.BF16 R24, R12.reuse, R24, R20 ;  /* 0x000000180c18723c */ /* 0x044fe40000041814 */
[----:B------:R-:W2:Y:S01]  /*2eaf0*/  LDL.LU.64 R22, [R1+0x2f28] ;  /* 0x002f280001167983 */ /* 0x000ea20000300a00 */
[----:B------:R-:W2:Y:S11]  /*2eb00*/  LDL.LU.64 R20, [R1+0x2f20] ;  /* 0x002f200001147983 */ /* 0x000eb60000300a00 */
[----:B------:R-:W-:Y:S09]  /*2eb10*/  @!UPT UIADD3 URZ, URZ, URZ, URZ ;  /* 0x0000003f3f3ff290 */ /* 0x000ff2000fffe03f */
[----:B------:R0:W-:Y:S01]  /*2eb20*/  STL.64 [R1], R24 ;  /* 0x0000001801007387 */ /* 0x0001e20000100a00 */
[----:B------:R-:W-:Y:S01]  /*2eb30*/  IMAD.MOV.U32 R2, RZ, RZ, R26 ;  /* 0x000000ffff027224 */ /* 0x000fe200078e001a */
[----:B------:R-:W-:Y:S02]  /*2eb40*/  MOV R0, R27 ;  /* 0x0000001b00007202 */ /* 0x000fe40000000f00 */
[----:B------:R-:W2:Y:S04]  /*2eb50*/  LDL.LU.64 R26, [R1+0x2f18] ;  /* 0x002f1800011a7983 */ /* 0x000ea80000300a00 */
[----:B0-----:R-:W2:Y:S02]  /*2eb60*/  LDL.LU.64 R24, [R1+0x2f10] ;  /* 0x002f100001187983 */ /* 0x001ea40000300a00 */
[C---:B--2---:R-:W-:Y:S11]  /*2eb70*/  HMMA.16816.F32.BF16 R24, R12.reuse, R20, R24 ;  /* 0x000000140c18723c */ /* 0x044ff60000041818 */
[----:B------:R-:W-:Y:S11]  /*2eb80*/  @!UPT UIADD3 URZ, URZ, URZ, URZ ;  /* 0x0000003f3f3ff290 */ /* 0x000ff6000fffe03f */
[----:B------:R-:W-:Y:S01]  /*2eb90*/  @!UPT UIADD3 URZ, URZ, URZ, URZ ;  /* 0x0000003f3f3ff290 */ /* 0x000fe2000fffe03f */
[----:B------:R-:W-:Y:S01]  /*2eba0*/  STL.64 [R1+0x40], R24 ;  /* 0x0000401801007387 */ /* 0x000fe20000100a00 */
[----:B------:R0:W-:Y:S03]  /*2ebb0*/  STL.64 [R1+0x48], R26 ;  /* 0x0000481a01007387 */ /* 0x0001e60000100a00 */
[----:B0-----:R-:W3:Y:S01]  /*2ebc0*/  LDL.LU.64 R26, [R1+0x2f08] ;  /* 0x002f0800011a7983 */ /* 0x001ee20000300a00 */
[----:B------:R-:W3:Y:S02]  /*2ebd0*/  LDL.LU.64 R24, [R1+0x2f00] ;  /* 0x002f000001187983 */ /* 0x000ee40000300a00 */
[C---:B---3--:R-:W-:Y:S11]  /*2ebe0*/  HMMA.16816.F32.BF16 R24, R12.reuse, R8, R24 ;  /* 0x000000080c18723c */ /* 0x048ff60000041818 */
[----:B------:R-:W-:Y:S11]  /*2ebf0*/  @!UPT UIADD3 URZ, URZ, URZ, URZ ;  /* 0x0000003f3f3ff290 */ /* 0x000ff6000fffe03f */
[----:B------:R-:W-:Y:S01]  /*2ec00*/  @!UPT UIADD3 URZ, URZ, URZ, URZ ;  /* 0x0000003f3f3ff290 */ /* 0x000fe2000fffe03f */
[----:B------:R0:W-:Y:S01]  /*2ec10*/  STL [R1+0x60], R24 ;  /* 0x0000601801007387 */ /* 0x0001e20000100800 */
[----:B------:R-:W-:Y:S02]  /*2ec20*/  MOV R28, R26 ;  /* 0x0000001a001c7202 */ /* 0x000fe40000000f00 */
[----:B------:R-:W-:Y:S02]  /*2ec30*/  MOV R3, R27 ;  /* 0x0000001b00037202 */ /* 0x000fe40000000f00 */
[----:B------:R-:W-:Y:S01]  /*2ec40*/  MOV R29, R25 ;  /* 0x00000019001d7202 */ /* 0x000fe20000000f00 */
[----:B------:R-:W2:Y:S04]  /*2ec50*/  LDL.LU.64 R26, [R1+0x2ef8] ;  /* 0x002ef800011a7983 */ /* 0x000ea80000300a00 */
[----:B0-----:R-:W2:Y:S02]  /*2ec60*/  LDL.LU.64 R24, [R1+0x2ef0] ;  /* 0x002ef00001187983 */ /* 0x001ea40000300a00 */
[----:B--2---:R-:W-:Y:S02]  /*2ec70*/  HMMA.16816.F32.BF16 R12, R12, R16, R24 ;  /* 0x000000100c0c723c */ /* 0x004fe40000041818 */
[----:B------:R-:W2:Y:S01]  /*2ec80*/  LDL.LU.64 R26, [R1+0x2ee8] ;  /* 0x002ee800011a7983 */ /* 0x000ea20000300a00 */
[----:B------:R-:W2:Y:S02]  /*2ec90*/  LDL.LU.64 R24, [R1+0x2ee0] ;  /* 0x002ee00001187983 */ /* 0x000ea40000300a00 */
[----:B------:R-:W2:Y:S02]  /*2eca0*/  LDL.LU.64 R18, [R1+0x2ed8] ;  /* 0x002ed80001127983 */ /* 0x000ea40000300a00 */
[----:B------:R-:W2:Y:S11]  /*2ecb0*/  LDL.LU.64 R16, [R1+0x2ed0] ;  /* 0x002ed00001107983 */ /* 0x000eb60000300a00 */
[----:B------:R-:W-:Y:S05]  /*2ecc0*/  @!UPT UIADD3 URZ, URZ, URZ, URZ ;  /* 0x0000003f3f3ff290 */ /* 0x000fea000fffe03f */
[----:B------:R-:W-:Y:S01]  /*2ecd0*/  STL.64 [R1+0x50], R12 ;  /* 0x0000500c01007387 */ /* 0x000fe20000100a00 */
[----:B------:R0:W-:Y:S03]  /*2ece0*/  STL.64 [R1+0x58], R14 ;  /* 0x0000580e01007387 */ /* 0x0001e60000100a00 */
[----:B0-----:R-:W2:Y:S02]  /*2ecf0*/  LDL.LU.64 R14, [R1+0x98] ;  /* 0x00009800010e7983 */ /* 0x001ea40000300a00 */
[C---:B--2---:R-:W-:Y:S11]  /*2ed00*/  HMMA.16816.F32.BF16 R24, R16.reuse, R14, R24 ;  /* 0x0000000e1018723c */ /* 0x044ff60000041818 */
[----:B------:R-:W-:Y:S11]  /*2ed10*/  @!UPT UIADD3 URZ, URZ, URZ, URZ ;  /* 0x0000003f3f3ff290 */ /* 0x000ff6000fffe03f */
[----:B------:R-:W-:Y:S01]  /*2ed20*/  @!UPT UIADD3 URZ, URZ, URZ, URZ ;  /* 0x0000003f3f3ff290 */ /* 0x000fe2000fffe03f */
[----:B------:R-:W-:Y:S01]  /*2ed30*/  STL.64 [R1+0xa0], R24 ;  /* 0x0000a01801007387 */ /* 0x000fe20000100a00 */
[----:B------:R0:W-:Y:S03]  /*2ed40*/  STL.64 [R1+0xa8], R26 ;  /* 0x0000a81a01007387 */ /* 0x0001e60000100a00 */
[----:B0-----:R-:W2:Y:S01]  /*2ed50*/  LDL.LU.64 R26, [R1+0x2ec8] ;  /* 0x002ec800011a7983 */ /* 0x001ea20000300a00 */
[----:B------:R-:W2:Y:S01]  /*2ed60*/  LDL.LU.64 R24, [R1+0x2ec0] ;  /* 0x002ec00001187983 */ /* 0x000ea20000300a00 */
[----:B------:R-:W-:Y:S02]  /*2ed70*/  MOV R13, R22 ;  /* 0x00000016000d7202 */ /* 0x000fe40000000f00 */
[----:B------:R-:W-:Y:S01]  /*2ed80*/  MOV R12, R23 ;  /* 0x00000017000c7202 */ /* 0x000fe20000000f00 */
[C---:B--2---:R-:W-:Y:S11]  /*2ed90*/  HMMA.16816.F32.BF16 R24, R16.reuse, R22, R24 ;  /* 0x000000161018723c */ /* 0x044ff60000041818 */
[----:B------:R-:W-:Y:S11]  /*2eda0*/  @!UPT UIADD3 URZ, URZ, URZ, URZ ;  /* 0x0000003f3f3ff290 */ /* 0x000ff6000fffe03f */
[----:B------:R-:W-:Y:S01]  /*2edb0*/  @!UPT UIADD3 URZ, URZ, URZ, URZ ;  /* 0x0000003f3f3ff290 */ /* 0x000fe2000fffe03f */
[----:B------:R-:W-:Y:S01]  /*2edc0*/  STL.64 [R1+0xd0], R24 ;  /* 0x0000d01801007387 */ /* 0x000fe20000100a00 */
[----:B------:R0:W-:Y:S02]  /*2edd0*/  STL.64 [R1+0xd8], R26 ;  /* 0x0000d81a01007387 */ /* 0x0001e40000100a00 */
[----:B------:R-:W2:Y:S02]  /*2ede0*/  LDL.LU.64 R22, [R1+0x2eb8] ;  /* 0x002eb80001167983 */ /* 0x000ea40000300a00 */
[----:B------:R-:W2:Y:S02]  /*2edf0*/  LDL.LU.64 R20, [R1+0x2eb0] ;  /* 0x002eb00001147983 */ /* 0x000ea40000300a00 */
[----:B------:R-:W-:Y:S01]  /*2ee00*/  IMAD.MOV.U32 R6, RZ, RZ, R14 ;  /* 0x000000ffff067224 */ /* 0x000fe200078e000e */
[----:B------:R-:W-:Y:S01]  /*2ee10*/  MOV R7, R15 ;  /* 0x0000000f00077202 */ /* 0x000fe20000000f00 */
[----:B----4-:R-:W-:Y:S02]  /*2ee20*/  MOV R15, R10 ;  /* 0x0000000a000f7202 */ /* 0x010fe40000000f00 */
[----:B------:R-:W-:Y:S01]  /*2ee30*/  IMAD.MOV.U32 R14, RZ, RZ, R11 ;  /* 0x000000ffff0e7224 */ /* 0x000fe200078e000b */
[----:B0-----:R-:W3:Y:S04]  /*2ee40*/  LDL R26, [R1+0x464] ;  /* 0x00046400011a7983 */ /* 0x001ee80000100800 */
[----:B------:R-:W4:Y:S01]  /*2ee50*/  LDL R27, [R1+0x460] ;  /* 0x00046000011b7983 */ /* 0x000f220000100800 */
[----:B--2---:R-:W-:Y:S11]  /*2ee60*/  HMMA.16816.F32.BF16 R20, R16, R10, R20 ;  /* 0x0000000a1014723c */ /* 0x004ff60000041814 */
[----:B------:R-:W-:Y:S11]  /*2ee70*/  @!UPT UIADD3 URZ, URZ, URZ, URZ ;  /* 0x0000003f3f3ff290 */ /* 0x000ff6000fffe03f */
[----:B------:R-:W-:Y:S01]  /*2ee80*/  @!UPT UIADD3 URZ, URZ, URZ, URZ ;  /* 0x0000003f3f3ff290 */ /* 0x000fe2000fffe03f */
[----:B------:R-:W-:Y:S01]  /*2ee90*/  STL.64 [R1+0xc0], R20 ;  /* 0x0000c01401007387 */ /* 0x000fe20000100a00 */
[----:B------:R0:W-:Y:S02]  /*2eea0*/  STL.64 [R1+0xc8], R22 ;  /* 0x0000c81601007387 */ /* 0x0001e40000100a00 */
[----:B------:R-:W2:Y:S02]  /*2eeb0*/  LDL.LU.64 R10, [R1+0x2ea8] ;  /* 0x002ea800010a7983 */ /* 0x000ea40000300a00 */
[----:B------:R-:W2:Y:S01]  /*2eec0*/  LDL.LU.64 R8, [R1+0x2ea0] ;  /* 0x002ea00001087983 */ /* 0x000ea20000300a00 */
[----:B0-----:R-:W2:Y:S01]  /*2eed0*/  LDL.LU.64 R22, [R1+0xf8] ;  /* 0x0000f80001167983 */ /* 0x001ea20000300a00 */
[----:B------:R-:W-:Y:S02]  /*2eee0*/  STL.64 [R1+0x2e90], R14 ;  /* 0x002e900e01007387 */ /* 0x000fe40000100a00 */
[----:B------:R0:W-:Y:S02]  /*2eef0*/  STL.64 [R1+0x2e88], R12 ;  /* 0x002e880c01007387 */ /* 0x0001e40000100a00 */
[----:B0-----:R-:W3:Y:S01]  /*2ef00*/  LDL.LU R12, [R1] ;  /* 0x00000000010c7983 */ /* 0x001ee20000300800 */
[----:B------:R-:W3:Y:S01]  /*2ef10*/  LDL.LU R13, [R1+0x4] ;  /* 0x00000400010d7983 */ /* 0x000ee20000300800 */
[----:B------:R-:W-:-:S02]  /*2ef20*/  MOV R14, R2 ;  /* 0x00000002000e7202 */ /* 0x000fc40000000f00 */
[----:B------:R-:W-:Y:S01]  /*2ef30*/  MOV R15, R0 ;  /* 0x00000000000f7202 */ /* 0x000fe20000000f00 */
[----:B--2---:R-:W-:Y:S07]  /*2ef40*/  HMMA.16816.F32.BF16 R8, R16, R22, R8 ;  /* 0x000000161008723c */ /* 0x004fee0000041808 */
[----:B------:R-:W-:Y:S01]  /*2ef50*/  IMAD.MOV.U32 R18, RZ, RZ, R6 ;  /* 0x000000ffff127224 */ /* 0x000fe200078e0006 */
[----:B------:R-:W-:Y:S11]  /*2ef60*/  MOV R19, R7 ;  /* 0x0000000700137202 */ /* 0x000ff60000000f00 */
[----:B------:R-:W-:Y:S04]  /*2ef70*/  @!UPT UIADD3 URZ, URZ, URZ, URZ ;  /* 0x0000003f3f3ff290 */ /* 0x000fe8000fffe03f */
[----:B------:R-:W-:Y:S01]  /*2ef80*/  STL.64 [R1+0x80], R8 ;  /* 0x0000800801007387 */ /* 0x000fe20000100a00 */
[----:B------:R-:W-:Y:S02]  /*2ef90*/  STL.64 [R1+0x88], R10 ;  /* 0x0000880a01007387 */ /* 0x000fe40000100a00 */
[----:B------:R-:W2:Y:S02]  /*2efa0*/  LDL.LU R6, [R1+0x2e9c] ;  /* 0x002e9c0001067983 */ /* 0x000ea40000300800 */
[----:B------:R-:W2:Y:S01]  /*2efb0*/  LDL.LU R7, [R1+0x2e98] ;  /* 0x002e980001077983 */ /* 0x000ea20000300800 */
[----:B---3--:R-:W0:Y:S01]  /*2efc0*/  LDSM.16.MT88.4 R8, [R26+0x27000] ;  /* 0x027000001a08783b */ /* 0x008e220000004200 */
[----:B------:R-:W-:Y:S02]  /*2efd0*/  MOV R2, R22 ;  /* 0x0000001600027202 */ /* 0x000fe40000000f00 */
[----:B------:R-:W-:Y:S02]  /*2efe0*/  MOV R0, R23 ;  /* 0x0000001700007202 */ /* 0x000fe40000000f00 */
[----:B----4-:R-:W1:Y:S04]  /*2eff0*/  LDSM.16.M88.4 R20, [R27+0x380] ;  /* 0x000380001b14783b */ /* 0x010e680000000200 */
[----:B0-----:R0:W-:Y:S04]  /*2f000*/  STL [R1+0x2e40], R11 ;  /* 0x002e400b01007387 */ /* 0x0011e80000100800 */
[----:B0-----:R-:W3:Y:S01]  /*2f010*/  LDL R11, [R1+0x1a84] ;  /* 0x001a8400010b7983 */ /* 0x001ee20000100800 */
[----:B------:R0:W-:Y:S02]  /*2f020*/  STL [R1+0x2e80], R27 ;  /* 0x002e801b01007387 */ /* 0x0001e40000100800 */
[----:B------:R-:W4:Y:S02]  /*2f030*/  LDL.LU R24, [R1+0x40] ;  /* 0x0000400001187983 */ /* 0x000f240000300800 */
[----:B------:R-:W4:Y:S01]  /*2f040*/  LDL.LU R25, [R1+0x44] ;  /* 0x0000440001197983 */ /* 0x000f220000300800 */
[----:B------:R-:W4:Y:S04]  /*2f050*/  LDL.LU R26, [R1+0x48] ;  /* 0x00004800011a7983 */ /* 0x000f280000300800 */
[----:B0-----:R-:W4:Y:S01]  /*2f060*/  LDL.LU R27, [R1+0x4c] ;  /* 0x00004c00011b7983 */ /* 0x001f220000300800 */
[----:B-1----:R-:W-:Y:S02]  /*2f070*/  STL [R1+0x2d94], R22 ;  /* 0x002d941601007387 */ /* 0x002fe40000100800 */
[----:B------:R0:W-:Y:S02]  /*2f080*/  STL [R1+0x2d90], R23 ;  /* 0x002d901701007387 */ /* 0x0001e40000100800 */
[----:B0-----:R-:W3:Y:S01]  /*2f090*/  LDL R23, [R1+0x464] ;  /* 0x0004640001177983 */ /* 0x001ee20000100800 */
[----:B--2---:R-:W-:Y:S03]  /*2f0a0*/  HMMA.16816.F32.BF16 R16, R4, R18, R12 ;  /* 0x000000120410723c */ /* 0x004fe6000004180c */
[----:B------:R-:W2:Y:S01]  /*2f0b0*/  LDL.LU.64 R14, [R1+0x2e90] ;  /* 0x002e9000010e7983 */ /* 0x000ea20000300a00 */
[----:B------:R-:W4:Y:S11]  /*2f0c0*/  LDL.LU.64 R12, [R1+0x2e88] ;  /* 0x002e8800010c7983 */ /* 0x000f360000300a00 */
[----:B------:R-:W-:Y:S08]  /*2f0d0*/  @!UPT UIADD3 URZ, URZ, URZ, URZ ;  /* 0x0000003f3f3ff290 */ /* 0x000ff0000fffe03f */
[----:B------:R-:W-:Y:S01]  /*2f0e0*/  STL.64 [R1+0x30], R16 ;  /* 0x0000301001007387 */ /* 0x000fe20000100a00 */
[----:B------:R-:W-:Y:S01]  /*2f0f0*/  MOV R22, R19 ;  /* 0x0000001300167202 */ /* 0x000fe20000000f00 */
[----:B------:R2:W-:Y:S04]  /*2f100*/  STL [R1+0x38], R18 ;  /* 0x0000381201007387 */ /* 0x0005e80000100800 */
[----:B---3--:R-:W-:Y:S01]  /*2f110*/  STL.64 [R1+0x2e70], R22 ;  /* 0x002e701601007387 */ /* 0x008fe20000100a00 */
[----:B------:R0:W-:Y:S01]  /*2f120*/  STL.64 [R1+0x2e68], R20 ;  /* 0x002e681401007387 */ /* 0x0001e20000100a00 */
[----:B--2---:R-:W-:Y:S02]  /*2f130*/  MOV R18, R15 ;  /* 0x0000000f00127202 */ /* 0x004fe40000000f00 */
[----:B------:R-:W-:-:S05]  /*2f140*/  MOV R19, R14 ;  /* 0x0000000e00137202 */ /* 0x000fca0000000f00 */
[----:B------:R4:W-:Y:S01]  /*2f150*/  STL.64 [R1+0x2e78], R18 ;  /* 0x002e781201007387 */ /* 0x0009e20000100a00 */
[----:B0-----:R-:W2:Y:S02]  /*2f160*/  LDL.LU R20, [R1+0x60] ;  /* 0x0000600001147983 */ /* 0x001ea40000300800 */
[----:B----4-:R-:W-:Y:S01]  /*2f170*/  IMAD.MOV.U32 R18, RZ, RZ, R13 ;  /* 0x000000ffff127224 */ /* 0x010fe200078e000d */
[----:B------:R-:W-:Y:S02]  /*2f180*/  MOV R19, R12 ;  /* 0x0000000c00137202 */ /* 0x000fe40000000f00 */
[----:B------:R-:W0:Y:S04]  /*2f190*/  LDSM.16.MT88.4 R12, [R11+0x27000] ;  /* 0x027000000b0c783b */ /* 0x000e280000004200 */
[----:B------:R1:W-:Y:S01]  /*2f1a0*/  STL.64 [R1+0x2e50], R10 ;  /* 0x002e500a01007387 */ /* 0x0003e20000100a00 */
[----:B------:R-:W-:Y:S01]  /*2f1b0*/  STL.64 [R1+0x2e48], R8 ;  /* 0x002e480801007387 */ /* 0x000fe20000100a00 */
[----:B------:R-:W-:Y:S02]  /*2f1c0*/  HMMA.16816.F32.BF16 R16, R4, R18, R24 ;  /* 0x000000120410723c */ /* 0x000fe40000041818 */
[----:B0-----:R-:W-:Y:S01]  /*2f1d0*/  STL [R1+0x2e3c], R14 ;  /* 0x002e3c0e01007387 */ /* 0x001fe20000100800 */
[----:B------:R-:W-:Y:S02]  /*2f1e0*/  STL [R1+0x2e38], R15 ;  /* 0x002e380f01007387 */ /* 0x000fe40000100800 */
[----:B------:R-:W3:Y:S01]  /*2f1f0*/  LDL.LU R27, [R1+0x2e80] ;  /* 0x002e8000011b7983 */ /* 0x000ee20000300800 */
[----:B------:R-:W-:-:S02]  /*2f200*/  MOV R22, R28 ;  /* 0x0000001c00167202 */ /* 0x000fc40000000f00 */
[----:B------:R-:W-:Y:S01]  /*2f210*/  MOV R23, R3 ;  /* 0x0000000300177202 */ /* 0x000fe20000000f00 */
[----:B-1----:R-:W-:Y:S01]  /*2f220*/  IMAD.MOV.U32 R10, RZ, RZ, R2 ;  /* 0x000000ffff0a7224 */ /* 0x002fe200078e0002 */
[----:B------:R-:W-:Y:S11]  /*2f230*/  MOV R11, R0 ;  /* 0x00000000000b7202 */ /* 0x000ff60000000f00 */
[----:B------:R-:W-:Y:S03]  /*2f240*/  @!UPT UIADD3 URZ, URZ, URZ, URZ ;  /* 0x0000003f3f3ff290 */ /* 0x000fe6000fffe03f */
[----:B------:R-:W-:Y:S02]  /*2f250*/  MOV R28, R16 ;  /* 0x00000010001c7202 */ /* 0x000fe40000000f00 */
[----:B------:R-:W-:Y:S02]  /*2f260*/  MOV R3, R17 ;  /* 0x0000001100037202 */ /* 0x000fe40000000f00 */
[----:B------:R-:W-:Y:S01]  /*2f270*/  MOV R2, R18 ;  /* 0x0000001200027202 */ /* 0x000fe20000000f00 */
[----:B------:R-:W-:Y:S01]  /*2f280*/  IMAD.MOV.U32 R0, RZ, RZ, R19 ;  /* 0x000000ffff007224 */ /* 0x000fe200078e0013 */
[----:B------:R-:W-:-:S04]  /*2f290*/  MOV R21, R29 ;  /* 0x0000001d00157202 */ /* 0x000fc80000000f00 */
[----:B------:R-:W-:Y:S01]  /*2f2a0*/  STL [R1+0x2e24], R0 ;  /* 0x002e240001007387 */ /* 0x000fe20000100800 */
[----:B------:R-:W-:Y:S02]  /*2f2b0*/  STL [R1+0x2e20], R2 ;  /* 0x002e200201007387 */ /* 0x000fe40000100800 */
[----:B------:R-:W-:Y:S02]  /*2f2c0*/  STL [R1+0x2e1c], R28 ;  /* 0x002e1c1c01007387 */ /* 0x000fe40000100800 */
[----:B------:R-:W-:Y:S01]  /*2f2d0*/  STL [R1+0x2e18], R3 ;  /* 0x002e180301007387 */ /* 0x000fe20000100800 */
[----:B---3--:R-:W0:Y:S04]  /*2f2e0*/  LDSM.16.M88.4 R16, [R27+0x8380] ;  /* 0x008380001b10783b */ /* 0x008e280000000200 */
[----:B0-----:R-:W-:Y:S01]  /*2f2f0*/  STL [R1+0x20], R16 ;  /* 0x0000201001007387 */ /* 0x001fe20000100800 */
[----:B------:R-:W-:Y:S01]  /*2f300*/  STL.64 [R1+0x28], R18 ;  /* 0x0000281201007387 */ /* 0x000fe20000100a00 */
[----:B------:R-:W-:-:S02]  /*2f310*/  MOV R29, R17 ;  /* 0x00000011001d7202 */ /* 0x000fc40000000f00 */
[----:B------:R-:W0:Y:S02]  /*2f320*/  LDSM.16.M88.4 R16, [R27+0x10380] ;  /* 0x010380001b10783b */ /* 0x000e240000000200 */
[----:B------:R-:W1:Y:S02]  /*2f330*/  LDSM.16.M88.4 R24, [R27+0x18380] ;  /* 0x018380001b18783b */ /* 0x000e640000000200 */
[----:B0-----:R0:W-:Y:S04]  /*2f340*/  STL.64 [R1+0x8], R18 ;  /* 0x0000081201007387 */ /* 0x0011e80000100a00 */
[----:B0-----:R-:W2:Y:S01]  /*2f350*/  LDL.LU.64 R18, [R1+0x2e78] ;  /* 0x002e780001127983 */ /* 0x001ea20000300a00 */
[----:B------:R-:W-:Y:S02]  /*2f360*/  MOV R14, R16 ;  /* 0x00000010000e7202 */ /* 0x000fe40000000f00 */
[----:B------:R-:W-:-:S05]  /*2f370*/  MOV R15, R17 ;  /* 0x00000011000f7202 */ /* 0x000fca0000000f00 */
[----:B------:R-:W-:Y:S01]  /*2f380*/  STL.64 [R1+0x2e60], R14 ;  /* 0x002e600e01007387 */ /* 0x000fe20000100a00 */
[----:B------:R0:W-:Y:S03]  /*2f390*/  STL.64 [R1+0x2e58], R12 ;  /* 0x002e580c01007387 */ /* 0x0001e60000100a00 */
[----:B0-----:R-:W3:Y:S01]  /*2f3a0*/  LDL.LU R12, [R1+0x50] ;  /* 0x00005000010c7983 */ /* 0x001ee20000300800 */
[----:B------:R-:W3:Y:S02]  /*2f3b0*/  LDL.LU R13, [R1+0x54] ;  /* 0x00005400010d7983 */ /* 0x000ee40000300800 */
[----:B------:R-:W3:Y:S02]  /*2f3c0*/  LDL.LU R14, [R1+0x58] ;  /* 0x00005800010e7983 */ /* 0x000ee40000300800 */
[----:B------:R-:W3:Y:S01]  /*2f3d0*/  LDL.LU R15, [R1+0x5c] ;  /* 0x00005c00010f7983 */ /* 0x000ee20000300800 */
[----:B-1----:R-:W-:Y:S01]  /*2f3e0*/  STL [R1+0x2dec], R26 ;  /* 0x002dec1a01007387 */ /* 0x002fe20000100800 */
[----:B------:R-:W-:Y:S01]  /*2f3f0*/  STL [R1+0x2de8], R27 ;  /* 0x002de81b01007387 */ /* 0x000fe20000100800 */
[C---:B--2---:R-:W-:Y:S02]  /*2f400*/  HMMA.16816.F32.BF16 R16, R4.reuse, R18, R20 ;  /* 0x000000120410723c */ /* 0x044fe40000041814 */
[----:B------:R-:W2:Y:S01]  /*2f410*/  LDL.LU.64 R22, [R1+0x2e70] ;  /* 0x002e700001167983 */ /* 0x000ea20000300a00 */
[----:B------:R-:W4:Y:S11]  /*2f420*/  LDL.LU.64 R20, [R1+0x2e68] ;  /* 0x002e680001147983 */ /* 0x000f360000300a00 */
[----:B------:R-:W-:Y:S10]  /*2f430*/  @!UPT UIADD3 URZ, URZ, URZ, URZ ;  /* 0x0000003f3f3ff290 */ /* 0x000ff4000fffe03f */
[----:B------:R-:W-:Y:S01]  /*2f440*/  MOV R0, R16 ;  /* 0x0000001000007202 */ /* 0x000fe20000000f00 */
[----:B------:R-:W-:Y:S01]  /*2f450*/  IMAD.MOV.U32 R2, RZ, RZ, R17 ;  /* 0x000000ffff027224 */ /* 0x000fe200078e0011 */
[----:B------:R-:W-:Y:S02]  /*2f460*/  MOV R28, R18 ;  /* 0x00000012001c7202 */ /* 0x000fe40000000f00 */
[----:B------:R-:W-:Y:S01]  /*2f470*/  MOV R3, R19 ;  /* 0x0000001300037202 */ /* 0x000fe20000000f00 */
[----:B---3--:R-:W-:Y:S01]  /*2f480*/  HMMA.16816.F32.BF16 R4, R4, R10, R12 ;  /* 0x0000000a0404723c */ /* 0x008fe2000004180c */
[----:B--2---:R-:W0:Y:S04]  /*2f490*/  LDSM.16.MT88.4 R16, [R23+0x27400] ;  /* 0x027400001710783b */ /* 0x004e280000004200 */
[----:B0-----:R-:W-:Y:S01]  /*2f4a0*/  STL [R1+0x2da0], R17 ;  /* 0x002da01101007387 */ /* 0x001fe20000100800 */
[----:B------:R-:W-:Y:S02]  /*2f4b0*/  STL [R1+0x2d9c], R18 ;  /* 0x002d9c1201007387 */ /* 0x000fe40000100800 */
[----:B------:R-:W-:Y:S02]  /*2f4c0*/  STL [R1+0x2d98], R19 ;  /* 0x002d981301007387 */ /* 0x000fe40000100800 */
[----:B------:R-:W2:Y:S01]  /*2f4d0*/  LDL.LU.64 R14, [R1+0x2e60] ;  /* 0x002e6000010e7983 */ /* 0x000ea20000300a00 */
[----:B------:R-:W3:Y:S01]  /*2f4e0*/  LDL.LU.64 R12, [R1+0x2e58] ;  /* 0x002e5800010c7983 */ /* 0x000ee20000300a00 */
[----:B------:R-:W2:Y:S11]  /*2f4f0*/  LDL.LU.64 R10, [R1+0x2e50] ;  /* 0x002e5000010a7983 */ /* 0x000eb60000300a00 */
[----:B------:R-:W-:Y:S01]  /*2f500*/  @!UPT UIADD3 URZ, URZ, URZ, URZ ;  /* 0x0000003f3f3ff290 */ /* 0x000fe2000fffe03f */
[----:B------:R-:W-:Y:S02]  /*2f510*/  MOV R26, R6 ;  /* 0x00000006001a7202 */ /* 0x000fe40000000f00 */
[----:B------:R-:W-:Y:S01]  /*2f520*/  MOV R27, R7 ;  /* 0x00000007001b7202 */ /* 0x000fe20000000f00 */
[----:B------:R-:W4:Y:S01]  /*2f530*/  LDL.LU.64 R8, [R1+0x2e48] ;  /* 0x002e480001087983 */ /* 0x000f220000300a00 */
[----:B------:R-:W-:Y:S03]  /*2f540*/  STL.64 [R1+0x10], R4 ;  /* 0x0000100401007387 */ /* 0x000fe60000100a00 */
[----:B------:R-:W-:Y:S01]  /*2f550*/  STL.64 [R1+0x2e08], R26 ;  /* 0x002e081a01007387 */ /* 0x000fe20000100a00 */
[----:B------:R0:W-:Y:S03]  /*2f560*/  STL.64 [R1+0x2e00], R24 ;  /* 0x002e001801007387 */ /* 0x0001e60000100a00 */
[----:B0-----:R-:W4:Y:S01]  /*2f570*/  LDL.LU R24, [R1+0xa0] ;  /* 0x0000a00001187983 */ /* 0x001f220000300800 */
[----:B------:R-:W4:Y:S02]  /*2f580*/  LDL.LU R25, [R1+0xa4] ;  /* 0x0000a40001197983 */ /* 0x000f240000300800 */
[----:B------:R-:W4:Y:S02]  /*2f590*/  LDL.LU R26, [R1+0xa8] ;  /* 0x0000a800011a7983 */ /* 0x000f240000300800 */
[----:B------:R-:W4:Y:S01]  /*2f5a0*/  LDL.LU R27, [R1+0xac] ;  /* 0x0000ac00011b7983 */ /* 0x000f220000300800 */
[----:B--2---:R0:W1:Y:S04]  /*2f5b0*/  LDSM.16.MT88.4 R4, [R11+0x27400] ;  /* 0x027400000b04783b */ /* 0x0040680000004200 */
[----:B0-----:R-:W4:Y:S04]  /*2f5c0*/  LDL.LU R11, [R1+0x2e40] ;  /* 0x002e4000010b7983 */ /* 0x001f280000300800 */
[----:B-1----:R0:W-:Y:S01]  /*2f5d0*/  STL [R1+0x2d8c], R4 ;  /* 0x002d8c0401007387 */ /* 0x0021e20000100800 */
[----:B------:R1:W-:Y:S02]  /*2f5e0*/  STL [R1+0x2d88], R5 ;  /* 0x002d880501007387 */ /* 0x0003e40000100800 */
[----:B------:R2:W-:Y:S02]  /*2f5f0*/  STL [R1+0x2d84], R6 ;  /* 0x002d840601007387 */ /* 0x0005e40000100800 */
[----:B------:R-:W-:Y:S01]  /*2f600*/  STL [R1+0x2d80], R7 ;  /* 0x002d800701007387 */ /* 0x000fe20000100800 */
[----:B0-----:R-:W3:Y:S01]  /*2f610*/  LDL.LU R4, [R1+0x30] ;  /* 0x0000300001047983 */ /* 0x001ee20000300800 */
[----:B-1----:R-:W3:Y:S02]  /*2f620*/  LDL.LU R5, [R1+0x34] ;  /* 0x0000340001057983 */ /* 0x002ee40000300800 */
[----:B--2---:R-:W3:Y:S01]  /*2f630*/  LDL.LU R6, [R1+0x38] ;  /* 0x0000380001067983 */ /* 0x004ee20000300800 */
[----:B----4-:R-:W-:Y:S01]  /*2f640*/  HMMA.16816.F32.BF16 R24, R8, R20, R24 ;  /* 0x000000140818723c */ /* 0x010fe20000041818 */
[----:B------:R-:W-:Y:S01]  /*2f650*/  STL.64 [R1+0x2e30], R10 ;  /* 0x002e300a01007387 */ /* 0x000fe20000100a00 */
[----:B------:R-:W-:Y:S11]  /*2f660*/  STL.64 [R1+0x2e28], R8 ;  /* 0x002e280801007387 */ /* 0x000ff60000100a00 */
[----:B------:R-:W-:Y:S11]  /*2f670*/  @!UPT UIADD3 URZ, URZ, URZ, URZ ;  /* 0x0000003f3f3ff290 */ /* 0x000ff6000fffe03f */
[----:B------:R-:W-:Y:S02]  /*2f680*/  MOV R18, R25 ;  /* 0x0000001900127202 */ /* 0x000fe40000000f00 */
[----:B------:R-:W-:Y:S02]  /*2f690*/  MOV R19, R26 ;  /* 0x0000001a00137202 */ /* 0x000fe40000000f00 */
[----:B------:R-:W-:-:S03]  /*2f6a0*/  MOV R17, R24 ;  /* 0x0000001800117202 */ /* 0x000fc60000000f00 */
[----:B------:R-:W-:Y:S02]  /*2f6b0*/  STL.64 [R1+0x2db0], R18 ;  /* 0x002db01201007387 */ /* 0x000fe40000100a00 */
[----:B------:R0:W-:Y:S02]  /*2f6c0*/  STL.64 [R1+0x2da8], R16 ;  /* 0x002da81001007387 */ /* 0x0001e40000100a00 */
[----:B0-----:R-:W-:Y:S01]  /*2f6d0*/  IMAD.MOV.U32 R16, RZ, RZ, R14 ;  /* 0x000000ffff107224 */ /* 0x001fe200078e000e */
[----:B------:R-:W-:Y:S01]  /*2f6e0*/  MOV R17, R15 ;  /* 0x0000000f00117202 */ /* 0x000fe20000000f00 */
[----:B------:R-:W3:Y:S01]  /*2f6f0*/  LDL.LU R14, [R1+0x2e3c] ;  /* 0x002e3c00010e7983 */ /* 0x000ee20000300800 */
[----:B------:R-:W3:Y:S02]  /*2f700*/  LDL.LU R15, [R1+0x2e38] ;  /* 0x002e3800010f7983 */ /* 0x000ee40000300800 */
[----:B------:R-:W-:Y:S01]  /*2f710*/  IMAD.MOV.U32 R7, RZ, RZ, R22 ;  /* 0x000000ffff077224 */ /* 0x000fe200078e0016 */
[----:B------:R0:W-:Y:S01]  /*2f720*/  STL.64 [R1+0x2e10], R16 ;  /* 0x002e101001007387 */ /* 0x0001e20000100a00 */
[----:B------:R-:W-:-:S03]  /*2f730*/  MOV R22, R27 ;  /* 0x0000001b00167202 */ /* 0x000fc60000000f00 */
[----:B0-----:R-:W2:Y:S01]  /*2f740*/  LDL.LU R16, [R1+0xd0] ;  /* 0x0000d00001107983 */ /* 0x001ea20000300800 */
[----:B------:R-:W2:Y:S02]  /*2f750*/  LDL.LU R17, [R1+0xd4] ;  /* 0x0000d40001117983 */ /* 0x000ea40000300800 */
[----:B------:R-:W2:Y:S02]  /*2f760*/  LDL.LU R18, [R1+0xd8] ;  /* 0x0000d80001127983 */ /* 0x000ea40000300800 */
[----:B------:R-:W2:Y:S01]  /*2f770*/  LDL.LU R19, [R1+0xdc] ;  /* 0x0000dc0001137983 */ /* 0x000ea20000300800 */
[----:B------:R-:W4:Y:S01]  /*2f780*/  LDL.LU R24, [R1+0xc0] ;  /* 0x0000c00001187983 */ /* 0x000f220000300800 */
[----:B------:R-:W4:Y:S02]  /*2f790*/  LDL.LU R25, [R1+0xc4] ;  /* 0x0000c40001197983 */ /* 0x000f240000300800 */
[----:B------:R-:W4:Y:S02]  /*2f7a0*/  LDL.LU R26, [R1+0xc8] ;  /* 0x0000c800011a7983 */ /* 0x000f240000300800 */
[----:B------:R-:W4:Y:S01]  /*2f7b0*/  LDL.LU R27, [R1+0xcc] ;  /* 0x0000cc00011b7983 */ /* 0x000f220000300800 */
[----:B---3--:R-:W-:Y:S11]  /*2f7c0*/  HMMA.16816.F32.BF16 R8, R12, R20, R4 ;  /* 0x000000140c08723c */ /* 0x008ff60000041804 */
[----:B------:R-:W-:Y:S11]  /*2f7d0*/  @!UPT UIADD3 URZ, URZ, URZ, URZ ;  /* 0x0000003f3f3ff290 */ /* 0x000ff6000fffe03f */
[----:B------:R-:W-:Y:S02]  /*2f7e0*/  @!UPT UIADD3 URZ, URZ, URZ, URZ ;  /* 0x0000003f3f3ff290 */ /* 0x000fe4000fffe03f */
[----:B------:R-:W-:Y:S01]  /*2f7f0*/  MOV R6, R10 ;  /* 0x0000000a00067202 */ /* 0x000fe20000000f00 */
[----:B------:R-:W-:Y:S01]  /*2f800*/  IMAD.MOV.U32 R7, RZ, RZ, R11 ;  /* 0x000000ffff077224 */ /* 0x000fe200078e000b */
[----:B------:R-:W-:Y:S02]  /*2f810*/  MOV R4, R8 ;  /* 0x0000000800047202 */ /* 0x000fe40000000f00 */
[----:B------:R-:W-:Y:S01]  /*2f820*/  MOV R5, R9 ;  /* 0x0000000900057202 */ /* 0x000fe20000000f00 */
[----:B------:R-:W2:Y:S01]  /*2f830*/  LDL.LU.64 R10, [R1+0x2e30] ;  /* 0x002e3000010a7983 */ /* 0x000ea20000300a00 */
[----:B------:R-:W2:Y:S02]  /*2f840*/  LDL.LU.64 R8, [R1+0x2e28] ;  /* 0x002e280001087983 */ /* 0x000ea40000300a00 */
[----:B------:R-:W-:Y:S02]  /*2f850*/  STL.64 [R1+0x2df8], R14 ;  /* 0x002df80e01007387 */ /* 0x000fe40000100a00 */
[----:B------:R0:W-:Y:S02]  /*2f860*/  STL.64 [R1+0x2df0], R12 ;  /* 0x002df00c01007387 */ /* 0x0001e40000100a00 */
[----:B0-----:R-:W3:Y:S01]  /*2f870*/  LDL.LU R12, [R1+0x80] ;  /* 0x00008000010c7983 */ /* 0x001ee20000300800 */
[----:B------:R-:W3:Y:S02]  /*2f880*/  LDL.LU R13, [R1+0x84] ;  /* 0x00008400010d7983 */ /* 0x000ee40000300800 */
[----:B------:R-:W3:Y:S02]  /*2f890*/  LDL.LU R14, [R1+0x88] ;  /* 0x00008800010e7983 */ /* 0x000ee40000300800 */
[----:B------:R-:W3:Y:S01]  /*2f8a0*/  LDL.LU R15, [R1+0x8c] ;  /* 0x00008c00010f7983 */ /* 0x000ee20000300800 */
[----:B------:R0:W-:Y:S01]  /*2f8b0*/  STL.64 [R1+0x2dc0], R6 ;  /* 0x002dc00601007387 */ /* 0x0001e20000100a00 */
[----:B------:R1:W-:Y:S01]  /*2f8c0*/  STL.64 [R1+0x2db8], R4 ;  /* 0x002db80401007387 */ /* 0x0003e20000100a00 */
[----:B0-----:R-:W-:-:S02]  /*2f8d0*/  MOV R6, R28 ;  /* 0x0000001c00067202 */ /* 0x001fc40000000f00 */
[----:B-1----:R-:W-:Y:S02]  /*2f8e0*/  MOV R4, R0 ;  /* 0x0000000000047202 */ /* 0x002fe40000000f00 */
[----:B------:R-:W-:Y:S01]  /*2f8f0*/  MOV R7, R3 ;  /* 0x0000000300077202 */ /* 0x000fe20000000f00 */
[----:B------:R-:W2:Y:S01]  /*2f900*/  LDL.LU R0, [R1+0x2e24] ;  /* 0x002e240001007983 */ /* 0x000ea20000300800 */
[----:B------:R-:W-:Y:S02]  /*2f910*/  MOV R5, R2 ;  /* 0x0000000200057202 */ /* 0x000fe40000000f00 */
[----:B------:R-:W2:Y:S02]  /*2f920*/  LDL.LU R2, [R1+0x2e20] ;  /* 0x002e200001027983 */ /* 0x000ea40000300800 */
[----:B------:R-:W2:Y:S01]  /*2f930*/  LDL.LU R28, [R1+0x2e1c] ;  /* 0x002e1c00011c7983 */ /* 0x000ea20000300800 */
[----:B------:R-:W2:Y:S01]  /*2f940*/  LDL.LU R3, [R1+0x2e18] ;  /* 0x002e180001037983 */ /* 0x000ea20000300800 */
[----:B------:R-:W-:Y:S02]  /*2f950*/  STL.64 [R1+0x2dd0], R6 ;  /* 0x002dd00601007387 */ /* 0x000fe40000100a00 */
[----:B------:R0:W-:Y:S02]  /*2f960*/  STL.64 [R1+0x2dc8], R4 ;  /* 0x002dc80401007387 */ /* 0x0001e40000100a00 */
[----:B0-----:R-:W2:Y:S01]  /*2f970*/  LDL.LU R4, [R1+0x20] ;  /* 0x0000200001047983 */ /* 0x001ea20000300800 */
[----:B------:R-:W3:Y:S02]  /*2f980*/  LDL R20, [R1+0x1a80] ;  /* 0x001a800001147983 */ /* 0x000ee40000100800 */
[----:B------:R-:W3:Y:S02]  /*2f990*/  LDL R21, [R1+0x1a84] ;  /* 0x001a840001157983 */ /* 0x000ee40000100800 */
[----:B------:R-:W-:Y:S01]  /*2f9a0*/  IMAD.MOV.U32 R5, RZ, RZ, R29 ;  /* 0x000000ffff057224 */ /* 0x000fe200078e001d */
[----:B------:R-:W-:Y:S06]  /*2f9b0*/  STL.64 [R1+0x2de0], R22 ;  /* 0x002de01601007387 */ /* 0x000fec0000100a00 */
[C---:B--2---:R-:W-:Y:S01]  /*2f9c0*/  HMMA.16816.F32.BF16 R16, R8.reuse, R4, R16 ;  /* 0x000000040810723c */ /* 0x044fe20000041810 */
[----:B---3--:R-:W-:Y:S11]  /*2f9d0*/  STL.64 [R1+0x2dd8], R20 ;  /* 0x002dd81401007387 */ /* 0x008ff60000100a00 */
[----:B------:R-:W-:Y:S11]  /*2f9e0*/  @!UPT UIADD3 URZ, URZ, URZ, URZ ;  /* 0x0000003f3f3ff290 */ /* 0x000ff6000fffe03f */
[----:B------:R0:W-:Y:S01]  /*2f9f0*/  STL.64 [R1+0x90], R16 ;  /* 0x0000901001007387 */ /* 0x0001e20000100a00 */
[----:B------:R-:W-:Y:S03]  /*2fa00*/  STL.64 [R1+0x98], R18 ;  /* 0x0000981201007387 */ /* 0x000fe60000100a00 */
[----:B0-----:R-:W4:Y:S01]  /*2fa10*/  LDL.LU.64 R16, [R1+0x2e10] ;  /* 0x002e100001107983 */ /* 0x001f220000300a00 */
[----:B------:R-:W-:Y:S02]  /*2fa20*/  MOV R20, R28 ;  /* 0x0000001c00147202 */ /* 0x000fe40000000f00 */
[----:B------:R-:W-:Y:S01]  /*2fa30*/  MOV R21, R3 ;  /* 0x0000000300157202 */ /* 0x000fe20000000f00 */
[----:B----4-:R-:W-:Y:S11]  /*2fa40*/  HMMA.16816.F32.BF16 R24, R8, R16, R24 ;  /* 0x000000100818723c */ /* 0x010ff60000041818 */
[----:B------:R-:W-:Y:S11]  /*2fa50*/  @!UPT UIADD3 URZ, URZ, URZ, URZ ;  /* 0x0000003f3f3ff290 */ /* 0x000ff6000fffe03f */
[----:B------:R-:W-:Y:S01]  /*2fa60*/  @!UPT UIADD3 URZ, URZ, URZ, URZ ;  /* 0x0000003f3f3ff290 */ /* 0x000fe2000fffe03f */
[----:B------:R0:W-:Y:S01]  /*2fa70*/  STL [R1+0xe0], R24 ;  /* 0x0000e01801007387 */ /* 0x0001e20000100800 */
[----:B------:R-:W-:Y:S02]  /*2fa80*/  MOV R28, R26 ;  /* 0x0000001a001c7202 */ /* 0x000fe40000000f00 */
[----:B------:R-:W-:Y:S01]  /*2fa90*/  MOV R3, R27 ;  /* 0x0000001b00037202 */ /* 0x000fe20000000f00 */
[----:B------:R-:W-:Y:S01]  /*2faa0*/  IMAD.MOV.U32 R29, RZ, RZ, R25 ;  /* 0x000000ffff1d7224 */ /* 0x000fe200078e0019 */
[----:B------:R-:W2:Y:S04]  /*2fab0*/  LDL.LU.64 R26, [R1+0x2e08] ;  /* 0x002e0800011a7983 */ /* 0x000ea80000300a00 */
[----:B0-----:R-:W3:Y:S01]  /*2fac0*/  LDL.LU.64 R24, [R1+0x2e00] ;  /* 0x002e000001187983 */ /* 0x001ee20000300a00 */
[----:B------:R-:W-:-:S02]  /*2fad0*/  MOV R22, R2 ;  /* 0x0000000200167202 */ /* 0x000fc40000000f00 */
[----:B------:R-:W-:Y:S01]  /*2fae0*/  MOV R23, R0 ;  /* 0x0000000000177202 */ /* 0x000fe20000000f00 */
[----:B---3--:R-:W-:Y:S01]  /*2faf0*/  HMMA.16816.F32.BF16 R8, R8, R24, R12 ;  /* 0x000000180808723c */ /* 0x008fe2000004180c */
[----:B------:R-:W3:Y:S01]  /*2fb00*/  LDL.LU.64 R14, [R1+0x2df8] ;  /* 0x002df800010e7983 */ /* 0x000ee20000300a00 */
[----:B------:R-:W3:Y:S11]  /*2fb10*/  LDL.LU.64 R12, [R1+0x2df0] ;  /* 0x002df000010c7983 */ /* 0x000ef60000300a00 */
[----:B------:R-:W-:Y:S10]  /*2fb20*/  @!UPT UIADD3 URZ, URZ, URZ, URZ ;  /* 0x0000003f3f3ff290 */ /* 0x000ff4000fffe03f */
[----:B------:R0:W-:Y:S01]  /*2fb30*/  STL.64 [R1+0x30], R8 ;  /* 0x0000300801007387 */ /* 0x0001e20000100a00 */
[----:B------:R-:W-:Y:S02]  /*2fb40*/  MOV R2, R10 ;  /* 0x0000000a00027202 */ /* 0x000fe40000000f00 */
[----:B------:R-:W-:Y:S01]  /*2fb50*/  MOV R0, R11 ;  /* 0x0000000b00007202 */ /* 0x000fe20000000f00 */
[----:B--2---:R-:W-:Y:S01]  /*2fb60*/  IMAD.MOV.U32 R10, RZ, RZ, R26 ;  /* 0x000000ffff0a7224 */ /* 0x004fe200078e001a */
[----:B------:R-:W-:Y:S01]  /*2fb70*/  MOV R11, R27 ;  /* 0x0000001b000b7202 */ /* 0x000fe20000000f00 */
[----:B0-----:R-:W2:Y:S01]  /*2fb80*/  LDL.LU R8, [R1+0x10] ;  /* 0x0000100001087983 */ /* 0x001ea20000300800 */
[----:B------:R-:W2:Y:S02]  /*2fb90*/  LDL.LU R9, [R1+0x14] ;  /* 0x0000140001097983 */ /* 0x000ea40000300800 */
[----:B------:R-:W4:Y:S02]  /*2fba0*/  LDL.LU R26, [R1+0x2dec] ;  /* 0x002dec00011a7983 */ /* 0x000f240000300800 */
[----:B------:R-:W4:Y:S01]  /*2fbb0*/  LDL.LU R27, [R1+0x2de8] ;  /* 0x002de800011b7983 */ /* 0x000f220000300800 */
        /* <DEDUP_REMOVED lines=8> */
[C---:B--2---:R-:W-:Y:S01]  /*2fc40*/  HMMA.16816.F32.BF16 R16, R12.reuse, R16, R4 ;  /* 0x000000100c10723c */ /* 0x044fe20000041804 */
[----:B------:R-:W2:Y:S01]  /*2fc50*/  LDL.LU.64 R6, [R1+0x2dc0] ;  /* 0x002dc00001067983 */ /* 0x000ea20000300a00 */
[----:B------:R-:W2:Y:S11]  /*2fc60*/  LDL.LU.64 R4, [R1+0x2db8] ;  /* 0x002db80001047983 */ /* 0x000eb60000300a00 */
[----:B------:R-:W-:Y:S10]  /*2fc70*/  @!UPT UIADD3 URZ, URZ, URZ, URZ ;  /* 0x0000003f3f3ff290 */ /* 0x000ff4000fffe03f */
[----:B------:R-:W-:Y:S01]  /*2fc80*/  STL.64 [R1+0xf0], R16 ;  /* 0x0000f01001007387 */ /* 0x000fe20000100a00 */
[----:B------:R0:W-:Y:S03]  /*2fc90*/  STL.64 [R1+0xf8], R18 ;  /* 0x0000f81201007387 */ /* 0x0001e60000100a00 */
[----:B0-----:R-:W2:Y:S01]  /*2fca0*/  LDL.LU.64 R18, [R1+0x2db0] ;  /* 0x002db00001127983 */ /* 0x001ea20000300a00 */
[----:B------:R-:W2:Y:S01]  /*2fcb0*/  LDL.LU.64 R16, [R1+0x2da8] ;  /* 0x002da80001107983 */ /* 0x000ea20000300a00 */
[----:B------:R-:W-:Y:S07]  /*2fcc0*/  HMMA.16816.F32.BF16 R8, R12, R24, R8 ;  /* 0x000000180c08723c */ /* 0x000fee0000041808 */
[----:B---3--:R-:W-:Y:S01]  /*2fcd0*/  IMAD.MOV.U32 R15, RZ, RZ, R22 ;  /* 0x000000ffff0f7224 */ /* 0x008fe200078e0016 */
[----:B--2---:R-:W-:-:S02]  /*2fce0*/  MOV R12, R17 ;  /* 0x00000011000c7202 */ /* 0x004fc40000000f00 */
[----:B------:R-:W2:Y:S11]  /*2fcf0*/  LDL.LU R17, [R1+0x2da0] ;  /* 0x002da00001117983 */ /* 0x000eb60000300800 */
[----:B------:R-:W-:Y:S02]  /*2fd00*/  @!UPT UIADD3 URZ, URZ, URZ, URZ ;  /* 0x0000003f3f3ff290 */ /* 0x000fe4000fffe03f */
[----:B------:R-:W-:Y:S02]  /*2fd10*/  STL.64 [R1+0xd0], R8 ;  /* 0x0000d00801007387 */ /* 0x000fe40000100a00 */
[----:B------:R-:W-:Y:S01]  /*2fd20*/  STL.64 [R1+0xd8], R10 ;  /* 0x0000d80a01007387 */ /* 0x000fe20000100a00 */
[----:B------:R-:W-:Y:S02]  /*2fd30*/  MOV R13, R18 ;  /* 0x00000012000d7202 */ /* 0x000fe40000000f00 */
[----:B------:R-:W-:Y:S01]  /*2fd40*/  MOV R14, R19 ;  /* 0x00000013000e7202 */ /* 0x000fe20000000f00 */
[----:B------:R-:W2:Y:S01]  /*2fd50*/  LDL.LU R18, [R1+0x2d9c] ;  /* 0x002d9c0001127983 */ /* 0x000ea20000300800 */
[----:B------:R-:W2:Y:S02]  /*2fd60*/  LDL.LU R19, [R1+0x2d98] ;  /* 0x002d980001137983 */ /* 0x000ea40000300800 */
[----:B------:R-:W2:Y:S01]  /*2fd70*/  LDL.LU R22, [R1+0x2d94] ;  /* 0x002d940001167983 */ /* 0x000ea20000300800 */
[----:B------:R0:W1:Y:S01]  /*2fd80*/  LDSM.16.MT88.4 R8, [R23+0x27800] ;  /* 0x027800001708783b */ /* 0x0000620000004200 */
[----:B----4-:R-:W-:Y:S02]  /*2fd90*/  STL.64 [R1+0x2d58], R26 ;  /* 0x002d581a01007387 */ /* 0x010fe40000100a00 */
[----:B------:R-:W3:Y:S01]  /*2fda0*/  LDSM.16.M88.4 R24, [R20+0x380] ;  /* 0x000380001418783b */ /* 0x000ee20000000200 */
[----:B0-----:R-:W2:Y:S04]  /*2fdb0*/  LDL.LU R23, [R1+0x2d90] ;  /* 0x002d900001177983 */ /* 0x001ea80000300800 */
[----:B-1----:R-:W-:Y:S01]  /*2fdc0*/  STL.64 [R1+0x2d18], R10 ;  /* 0x002d180a01007387 */ /* 0x002fe20000100a00 */
[----:B------:R0:W-:Y:S02]  /*2fdd0*/  STL.64 [R1+0x2d10], R8 ;  /* 0x002d100801007387 */ /* 0x0001e40000100a00 */
[----:B---3--:R-:W-:Y:S02]  /*2fde0*/  STL [R1+0x60], R24 ;  /* 0x0000601801007387 */ /* 0x008fe40000100800 */
[----:B------:R-:W-:Y:S01]  /*2fdf0*/  STL.64 [R1+0x68], R26 ;  /* 0x0000681a01007387 */ /* 0x000fe20000100a00 */
[----:B0-----:R-:W3:Y:S01]  /*2fe00*/  LDL.LU R8, [R1+0x90] ;  /* 0x0000900001087983 */ /* 0x001ee20000300800 */
[----:B------:R-:W3:Y:S02]  /*2fe10*/  LDL.LU R9, [R1+0x94] ;  /* 0x0000940001097983 */ /* 0x000ee40000300800 */
[----:B------:R-:W4:Y:S02]  /*2fe20*/  LDL.LU R10, [R1+0x98] ;  /* 0x00009800010a7983 */ /* 0x000f240000300800 */
[----:B------:R-:W4:Y:S01]  /*2fe30*/  LDL.LU R11, [R1+0x9c] ;  /* 0x00009c00010b7983 */ /* 0x000f220000300800 */
[----:B--2---:R-:W-:Y:S01]  /*2fe40*/  HMMA.16816.F32.BF16 R12, R16, R22, R12 ;  /* 0x00000016100c723c */ /* 0x004fe2000004180c */
[----:B----4-:R0:W-:Y:S04]  /*2fe50*/  STL.64 [R1+0x2d68], R10 ;  /* 0x002d680a01007387 */ /* 0x0101e80000100a00 */
[----:B0-----:R-:W2:Y:S01]  /*2fe60*/  LDL R11, [R1+0x1a80] ;  /* 0x001a8000010b7983 */ /* 0x001ea20000100800 */
[----:B---3--:R-:W-:Y:S02]  /*2fe70*/  STL.64 [R1+0x2d60], R8 ;  /* 0x002d600801007387 */ /* 0x008fe40000100a00 */
[----:B------:R-:W-:Y:S02]  /*2fe80*/  STL.64 [R1+0x2d78], R18 ;  /* 0x002d781201007387 */ /* 0x000fe40000100a00 */
[----:B------:R0:W-:Y:S11]  /*2fe90*/  STL.64 [R1+0x2d70], R16 ;  /* 0x002d701001007387 */ /* 0x0001f60000100a00 */
[----:B------:R-:W-:Y:S02]  /*2fea0*/  @!UPT UIADD3 URZ, URZ, URZ, URZ ;  /* 0x0000003f3f3ff290 */ /* 0x000fe4000fffe03f */
[----:B------:R-:W-:Y:S01]  /*2feb0*/  STL.64 [R1+0xb0], R12 ;  /* 0x0000b00c01007387 */ /* 0x000fe20000100a00 */
[----:B------:R-:W-:Y:S02]  /*2fec0*/  STL.64 [R1+0xb8], R14 ;  /* 0x0000b80e01007387 */ /* 0x000fe40000100a00 */
[----:B------:R-:W1:Y:S01]  /*2fed0*/  LDSM.16.MT88.4 R12, [R21+0x27800] ;  /* 0x02780000150c783b */ /* 0x000e620000004200 */
[----:B0-----:R-:W-:Y:S02]  /*2fee0*/  MOV R16, R4 ;  /* 0x0000000400107202 */ /* 0x001fe40000000f00 */
[----:B------:R-:W-:Y:S01]  /*2fef0*/  MOV R17, R5 ;  /* 0x0000000500117202 */ /* 0x000fe20000000f00 */
[----:B------:R-:W3:Y:S01]  /*2ff00*/  LDL.LU R4, [R1+0x2d8c] ;  /* 0x002d8c0001047983 */ /* 0x000ee20000300800 */
[----:B------:R-:W3:Y:S01]  /*2ff10*/  LDL.LU R5, [R1+0x2d88] ;  /* 0x002d880001057983 */ /* 0x000ee20000300800 */
[----:B------:R-:W-:Y:S01]  /*2ff20*/  MOV R18, R6 ;  /* 0x0000000600127202 */ /* 0x000fe20000000f00 */
[----:B------:R-:W-:Y:S01]  /*2ff30*/  IMAD.MOV.U32 R19, RZ, RZ, R7 ;  /* 0x000000ffff137224 */ /* 0x000fe200078e0007 */
[----:B------:R-:W3:Y:S01]  /*2ff40*/  LDL.LU R6, [R1+0x2d84] ;  /* 0x002d840001067983 */ /* 0x000ee20000300800 */
[----:B------:R-:W3:Y:S02]  /*2ff50*/  LDL.LU R7, [R1+0x2d80] ;  /* 0x002d800001077983 */ /* 0x000ee40000300800 */
[----:B------:R-:W4:Y:S01]  /*2ff60*/  LDL.LU R24, [R1+0xe0] ;  /* 0x0000e00001187983 */ /* 0x000f220000300800 */
[----:B------:R-:W-:Y:S01]  /*2ff70*/  MOV R20, R25 ;  /* 0x0000001900147202 */ /* 0x000fe20000000f00 */
[----:B------:R-:W-:Y:S01]  /*2ff80*/  MOV R25, R29 ;  /* 0x0000001d00197202 */ /* 0x000fe20000000f00 */
[----:B------:R-:W-:-:S02]  /*2ff90*/  MOV R26, R28 ;  /* 0x0000001c001a7202 */ /* 0x000fc40000000f00 */
[----:B------:R-:W-:Y:S01]  /*2ffa0*/  MOV R27, R3 ;  /* 0x00000003001b7202 */ /* 0x000fe20000000f00 */
[----:B-1----:R-:W-:Y:S01]  /*2ffb0*/  STL [R1+0x2d04], R12 ;  /* 0x002d040c01007387 */ /* 0x002fe20000100800 */
[----:B------:R-:W-:Y:S02]  /*2ffc0*/  STL [R1+0x2d00], R13 ;  /* 0x002d000d01007387 */ /* 0x000fe40000100800 */
[----:B------:R-:W-:Y:S02]  /*2ffd0*/  STL [R1+0x2cfc], R14 ;  /* 0x002cfc0e01007387 */ /* 0x000fe40000100800 */
[----:B------:R0:W-:Y:S02]  /*2ffe0*/  STL [R1+0x2cf8], R15 ;  /* 0x002cf80f01007387 */ /* 0x0001e40000100800 */
[----:B0-----:R-:W4:Y:S01]  /*2fff0*/  LDL.LU.64 R14, [R1+0x28] ;  /* 0x00002800010e7983 */ /* 0x001f220000300a00 */
[----:B---3--:R-:W-:Y:S11]  /*30000*/  HMMA.16816.F32.BF16 R16, R4, R22, R16 ;  /* 0x000000160410723c */ /* 0x008ff60000041810 */
[----:B------:R-:W-:Y:S11]  /*30010*/  @!UPT UIADD3 URZ, URZ, URZ, URZ ;  /* 0x0000003f3f3ff290 */ /* 0x000ff6000fffe03f */
[----:B------:R-:W-:Y:S01]  /*30020*/  @!UPT UIADD3 URZ, URZ, URZ, URZ ;  /* 0x0000003f3f3ff290 */ /* 0x000fe2000fffe03f */
[----:B------:R-:W-:Y:S01]  /*30030*/  STL [R1+0x40], R16 ;  /* 0x0000401001007387 */ /* 0x000fe20000100800 */
[----:B------:R-:W-:Y:S01]  /*30040*/  MOV R29, R17 ;  /* 0x00000011001d7202 */ /* 0x000fe20000000f00 */
[----:B------:R-:W-:Y:S01]  /*30050*/  IMAD.MOV.U32 R28, RZ, RZ, R18 ;  /* 0x000000ffff1c7224 */ /* 0x000fe200078e0012 */
[----:B------:R-:W-:Y:S02]  /*30060*/  MOV R3, R19 ;  /* 0x0000001300037202 */ /* 0x000fe40000000f00 */
[----:B--2---:R-:W0:Y:S04]  /*30070*/  LDSM.16.M88.4 R16, [R11+0x8380] ;  /* 0x008380000b10783b */ /* 0x004e280000000200 */
[----:B------:R-:W-:Y:S01]  /*30080*/  STL.64 [R1+0x2d50], R6 ;  /* 0x002d500601007387 */ /* 0x000fe20000100a00 */
[----:B------:R1:W-:Y:S02]  /*30090*/  STL.64 [R1+0x2d48], R4 ;  /* 0x002d480401007387 */ /* 0x0003e40000100a00 */
[----:B------:R-:W-:Y:S01]  /*300a0*/  STL [R1+0x2d40], R28 ;  /* 0x002d401c01007387 */ /* 0x000fe20000100800 */
[----:B-1----:R-:W2:Y:S04]  /*300b0*/  LDL.LU R4, [R1+0x30] ;  /* 0x0000300001047983 */ /* 0x002ea80000300800 */
[----:B0-----:R-:W-:Y:S01]  /*300c0*/  STL.64 [R1+0x80], R16 ;  /* 0x0000801001007387 */ /* 0x001fe20000100a00 */
[----:B------:R-:W-:Y:S02]  /*300d0*/  STL.64 [R1+0x88], R18 ;  /* 0x0000881201007387 */ /* 0x000fe40000100a00 */
[----:B------:R-:W0:Y:S02]  /*300e0*/  LDSM.16.M88.4 R16, [R11+0x10380] ;  /* 0x010380000b10783b */ /* 0x000e240000000200 */
[----:B------:R-:W1:Y:S01]  /*300f0*/  LDSM.16.M88.4 R8, [R11+0x18380] ;  /* 0x018380000b08783b */ /* 0x000e620000000200 */
[----:B------:R-:W-:-:S02]  /*30100*/  MOV R7, R0 ;  /* 0x0000000000077202 */ /* 0x000fc40000000f00 */
[----:B------:R-:W-:Y:S01]  /*30110*/  MOV R6, R2 ;  /* 0x0000000200067202 */ /* 0x000fe20000000f00 */
[----:B------:R-:W2:Y:S01]  /*30120*/  LDL.LU R5, [R1+0x34] ;  /* 0x0000340001057983 */ /* 0x000ea20000300800 */
[----:B0-----:R-:W-:Y:S01]  /*30130*/  IMAD.MOV.U32 R0, RZ, RZ, R19 ;  /* 0x000000ffff007224 */ /* 0x001fe200078e0013 */
[----:B------:R-:W-:Y:S02]  /*30140*/  MOV R2, R18 ;  /* 0x0000001200027202 */ /* 0x000fe40000000f00 */
[----:B------:R0:W-:Y:S01]  /*30150*/  STL.64 [R1+0xa0], R16 ;  /* 0x0000a01001007387 */ /* 0x0001e20000100a00 */
[----:B------:R-:W4:Y:S03]  /*30160*/  LDL.LU.64 R18, [R1+0x2d78] ;  /* 0x002d780001127983 */ /* 0x000f260000300a00 */
[----:B0-----:R-:W4:Y:S01]  /*30170*/  LDL.LU.64 R16, [R1+0x2d70] ;  /* 0x002d700001107983 */ /* 0x001f220000300a00 */
[----:B------:R-:W-:Y:S02]  /*30180*/  STL [R1+0x2c34], R0 ;  /* 0x002c340001007387 */ /* 0x000fe40000100800 */
[----:B------:R-:W-:Y:S02]  /*30190*/  STL [R1+0x2c30], R2 ;  /* 0x002c300201007387 */ /* 0x000fe40000100800 */
[----:B-1----:R-:W-:Y:S01]  /*301a0*/  STL.64 [R1+0xc0], R8 ;  /* 0x0000c00801007387 */ /* 0x002fe20000100a00 */
[----:B------:R0:W-:Y:S04]  /*301b0*/  STL.64 [R1+0xc8], R10 ;  /* 0x0000c80a01007387 */ /* 0x0001e80000100a00 */
[----:B0-----:R-:W4:Y:S01]  /*301c0*/  LDL.LU.64 R10, [R1+0x2d68] ;  /* 0x002d6800010a7983 */ /* 0x001f220000300a00 */
[----:B------:R-:W4:Y:S02]  /*301d0*/  LDL.LU.64 R8, [R1+0x2d60] ;  /* 0x002d600001087983 */ /* 0x000f240000300a00 */
[----:B------:R-:W3:Y:S01]  /*301e0*/  LDL R23, [R1+0x464] ;  /* 0x0004640001177983 */ /* 0x000ee20000100800 */
[----:B----4-:R-:W-:Y:S11]  /*301f0*/  HMMA.16816.F32.BF16 R8, R16, R14, R8 ;  /* 0x0000000e1008723c */ /* 0x010ff60000041808 */
[----:B------:R-:W-:Y:S11]  /*30200*/  @!UPT UIADD3 URZ, URZ, URZ, URZ ;  /* 0x0000003f3f3ff290 */ /* 0x000ff6000fffe03f */
[----:B------:R-:W-:Y:S01]  /*30210*/  @!UPT UIADD3 URZ, URZ, URZ, URZ ;  /* 0x0000003f3f3ff290 */ /* 0x000fe2000fffe03f */
[----:B------:R0:W-:Y:S01]  /*30220*/  STL.64 [R1+0x50], R8 ;  /* 0x0000500801007387 */ /* 0x0001e20000100a00 */
[----:B------:R1:W-:Y:S01]  /*30230*/  STL [R1+0x58], R10 ;  /* 0x0000580a01007387 */ /* 0x0003e20000100800 */
[----:B------:R-:W-:Y:S02]  /*30240*/  MOV R0, R11 ;  /* 0x0000000b00007202 */ /* 0x000fe40000000f00 */
[----:B0-----:R-:W4:Y:S01]  /*30250*/  LDL.LU R8, [R1+0xd0] ;  /* 0x0000d00001087983 */ /* 0x001f220000300800 */
[----:B------:R-:W4:Y:S02]  /*30260*/  LDL.LU R9, [R1+0xd4] ;  /* 0x0000d40001097983 */ /* 0x000f240000300800 */
[----:B-1----:R-:W2:Y:S02]  /*30270*/  LDL.LU R10, [R1+0xd8] ;  /* 0x0000d800010a7983 */ /* 0x002ea40000300800 */
[----:B------:R-:W2:Y:S02]  /*30280*/  LDL.LU R11, [R1+0xdc] ;  /* 0x0000dc00010b7983 */ /* 0x000ea40000300800 */
[----:B--2---:R0:W-:Y:S01]  /*30290*/  STL.64 [R1+0x2d28], R10 ;  /* 0x002d280a01007387 */ /* 0x0041e20000100a00 */
[----:B----4-:R1:W-:Y:S03]  /*302a0*/  STL.64 [R1+0x2d20], R8 ;  /* 0x002d200801007387 */ /* 0x0103e60000100a00 */
[----:B0-----:R-:W2:Y:S01]  /*302b0*/  LDL.LU R10, [R1+0x8] ;  /* 0x00000800010a7983 */ /* 0x001ea20000300800 */
[----:B------:R-:W2:Y:S01]  /*302c0*/  LDL.LU R11, [R1+0xc] ;  /* 0x00000c00010b7983 */ /* 0x000ea20000300800 */
[----:B------:R-:W-:-:S02]  /*302d0*/  MOV R28, R14 ;  /* 0x0000000e001c7202 */ /* 0x000fc40000000f00 */
[----:B------:R-:W-:Y:S01]  /*302e0*/  MOV R2, R15 ;  /* 0x0000000f00027202 */ /* 0x000fe20000000f00 */
[----:B------:R-:W-:Y:S01]  /*302f0*/  STL [R1+0x2d08], R0 ;  /* 0x002d080001007387 */ /* 0x000fe20000100800 */
[C---:B--2---:R-:W-:Y:S11]  /*30300*/  HMMA.16816.F32.BF16 R24, R16.reuse, R10, R24 ;  /* 0x0000000a1018723c */ /* 0x044ff60000041818 */
[----:B------:R-:W-:Y:S11]  /*30310*/  @!UPT UIADD3 URZ, URZ, URZ, URZ ;  /* 0x0000003f3f3ff290 */ /* 0x000ff6000fffe03f */
[----:B------:R-:W-:Y:S02]  /*30320*/  @!UPT UIADD3 URZ, URZ, URZ, URZ ;  /* 0x0000003f3f3ff290 */ /* 0x000fe4000fffe03f */
[----:B------:R-:W-:Y:S02]  /*30330*/  MOV R14, R26 ;  /* 0x0000001a000e7202 */ /* 0x000fe40000000f00 */
[----:B------:R-:W-:Y:S02]  /*30340*/  MOV R15, R27 ;  /* 0x0000001b000f7202 */ /* 0x000fe40000000f00 */
[----:B------:R-:W2:Y:S01]  /*30350*/  LDL.LU.64 R26, [R1+0x2d58] ;  /* 0x002d5800011a7983 */ /* 0x000ea20000300a00 */
[----:B------:R-:W-:Y:S01]  /*30360*/  MOV R12, R24 ;  /* 0x00000018000c7202 */ /* 0x000fe20000000f00 */
[----:B------:R0:W-:Y:S02]  /*30370*/  STL.64 [R1+0x2d38], R10 ;  /* 0x002d380a01007387 */ /* 0x0001e40000100a00 */
[----:B-1----:R-:W4:Y:S01]  /*30380*/  LDL.LU R8, [R1+0x100] ;  /* 0x0001000001087983 */ /* 0x002f220000300800 */
[----:B------:R-:W4:Y:S04]  /*30390*/  LDL.LU R9, [R1+0x104] ;  /* 0x0001040001097983 */ /* 0x000f280000300800 */
[----:B0-----:R-:W4:Y:S01]  /*303a0*/  LDL.LU R10, [R1+0x108] ;  /* 0x00010800010a7983 */ /* 0x001f220000300800 */
[----:B------:R-:W4:Y:S02]  /*303b0*/  LDL.LU R11, [R1+0x10c] ;  /* 0x00010c00010b7983 */ /* 0x000f240000300800 */
[----:B------:R-:W-:Y:S02]  /*303c0*/  STL [R1+0x2d0c], R12 ;  /* 0x002d0c0c01007387 */ /* 0x000fe40000100800 */
[----:B------:R-:W-:Y:S01]  /*303d0*/  IMAD.MOV.U32 R13, RZ, RZ, R25 ;  /* 0x000000ffff0d7224 */ /* 0x000fe200078e0019 */
[----:B--2---:R-:W-:Y:S01]  /*303e0*/  HMMA.16816.F32.BF16 R16, R16, R26, R4 ;  /* 0x0000001a1010723c */ /* 0x004fe20000041804 */
[----:B------:R-:W4:Y:S01]  /*303f0*/  LDL.LU.64 R6, [R1+0x2d50] ;  /* 0x002d500001067983 */ /* 0x000f220000300a00 */
[----:B------:R-:W4:Y:S02]  /*30400*/  LDL.LU.64 R4, [R1+0x2d48] ;  /* 0x002d480001047983 */ /* 0x000f240000300a00 */
[----:B------:R0:W-:Y:S02]  /*30410*/  STL.64 [R1+0x2d30], R26 ;  /* 0x002d301a01007387 */ /* 0x0001e40000100a00 */
[----:B------:R-:W2:Y:S11]  /*30420*/  LDL.LU R24, [R1+0xf0] ;  /* 0x0000f00001187983 */ /* 0x000eb60000300800 */
[----:B------:R-:W-:Y:S06]  /*30430*/  @!UPT UIADD3 URZ, URZ, URZ, URZ ;  /* 0x0000003f3f3ff290 */ /* 0x000fec000fffe03f */
[----:B------:R-:W-:Y:S01]  /*30440*/  STL.64 [R1+0x30], R16 ;  /* 0x0000301001007387 */ /* 0x000fe20000100a00 */
[----:B------:R-:W-:Y:S02]  /*30450*/  STL.64 [R1+0x38], R18 ;  /* 0x0000381201007387 */ /* 0x000fe40000100a00 */
[----:B---3--:R-:W1:Y:S04]  /*30460*/  LDSM.16.MT88.4 R16, [R23+0x27c00] ;  /* 0x027c00001710783b */ /* 0x008e680000004200 */
[----:B------:R-:W2:Y:S01]  /*30470*/  LDL.LU R25, [R1+0xf4] ;  /* 0x0000f40001197983 */ /* 0x000ea20000300800 */
[----:B0-----:R-:W2:Y:S01]  /*30480*/  LDL.LU R26, [R1+0xf8] ;  /* 0x0000f800011a7983 */ /* 0x001ea20000300800 */
[----:B------:R-:W2:Y:S03]  /*30490*/  LDL.LU R27, [R1+0xfc] ;  /* 0x0000fc00011b7983 */ /* 0x000ea60000300800 */
[----:B-1----:R-:W-:Y:S01]  /*304a0*/  STL [R1+0x2c4c], R16 ;  /* 0x002c4c1001007387 */ /* 0x002fe20000100800 */
[----:B------:R0:W-:Y:S02]  /*304b0*/  STL [R1+0x2c48], R17 ;  /* 0x002c481101007387 */ /* 0x0001e40000100800 */
[----:B0-----:R-:W-:-:S02]  /*304c0*/  MOV R17, R20 ;  /* 0x0000001400117202 */ /* 0x001fc40000000f00 */
[----:B------:R-:W0:Y:S04]  /*304d0*/  LDSM.16.MT88.4 R20, [R21+0x27c00] ;  /* 0x027c00001514783b */ /* 0x000e280000004200 */
[----:B------:R-:W-:Y:S01]  /*304e0*/  STL [R1+0x2c44], R18 ;  /* 0x002c441201007387 */ /* 0x000fe20000100800 */
[----:B------:R-:W-:Y:S02]  /*304f0*/  STL [R1+0x2c40], R19 ;  /* 0x002c401301007387 */ /* 0x000fe40000100800 */
[----:B------:R-:W3:Y:S02]  /*30500*/  LDL.LU R16, [R1+0x60] ;  /* 0x0000600001107983 */ /* 0x000ee40000300800 */
[----:B------:R-:W-:Y:S06]  /*30510*/  BAR.SYNC.DEFER_BLOCKING 0x0 ;  /* 0x0000000000007b1d */ /* 0x000fec0000010000 */
[----:B0-----:R-:W-:Y:S01]  /*30520*/  STL [R1+0x2c54], R20 ;  /* 0x002c541401007387 */ /* 0x001fe20000100800 */
[----:B------:R-:W-:Y:S02]  /*30530*/  STL [R1+0x2c50], R21 ;  /* 0x002c501501007387 */ /* 0x000fe40000100800 */
[----:B------:R0:W-:Y:S02]  /*30540*/  STL [R1+0x2c3c], R22 ;  /* 0x002c3c1601007387 */ /* 0x0001e40000100800 */
[----:B------:R1:W-:Y:S01]  /*30550*/  STL [R1+0x2c38], R23 ;  /* 0x002c381701007387 */ /* 0x0003e20000100800 */
[----:B0-----:R-:W-:Y:S01]  /*30560*/  MOV R22, R28 ;  /* 0x0000001c00167202 */ /* 0x001fe20000000f00 */
[----:B-1----:R-:W-:Y:S01]  /*30570*/  IMAD.MOV.U32 R23, RZ, RZ, R2 ;  /* 0x000000ffff177224 */ /* 0x002fe200078e0002 */
[----:B------:R-:W2:Y:S06]  /*30580*/  LDL.LU R28, [R1+0x2d40] ;  /* 0x002d4000011c7983 */ /* 0x000eac0000300800 */
[C---:B----4-:R-:W-:Y:S01]  /*30590*/  HMMA.16816.F32.BF16 R20, R4.reuse, R22, R8 ;  /* 0x000000160414723c */ /* 0x050fe20000041808 */
[----:B------:R-:W4:Y:S11]  /*305a0*/  LDL.LU.64 R10, [R1+0x2d38] ;  /* 0x002d3800010a7983 */ /* 0x000f360000300a00 */
[----:B------:R-:W-:Y:S11]  /*305b0*/  @!UPT UIADD3 URZ, URZ, URZ, URZ ;  /* 0x0000003f3f3ff290 */ /* 0x000ff6000fffe03f */
[----:B------:R-:W-:Y:S01]  /*305c0*/  @!UPT UIADD3 URZ, URZ, URZ, URZ ;  /* 0x0000003f3f3ff290 */ /* 0x000fe2000fffe03f */
[----:B------:R-:W-:Y:S02]  /*305d0*/  MOV R12, R20 ;  /* 0x00000014000c7202 */ /* 0x000fe40000000f00 */
[----:B------:R-:W-:Y:S02]  /*305e0*/  MOV R18, R23 ;  /* 0x0000001700127202 */ /* 0x000fe40000000f00 */
[----:B------:R-:W-:Y:S02]  /*305f0*/  MOV R0, R21 ;  /* 0x0000001500007202 */ /* 0x000fe40000000f00 */
[----:B------:R-:W-:Y:S01]  /*30600*/  MOV R19, R22 ;  /* 0x0000001600137202 */ /* 0x000fe20000000f00 */
[----:B------:R-:W3:Y:S01]  /*30610*/  LDL.LU R20, [R1+0x40] ;  /* 0x0000400001147983 */ /* 0x000ee20000300800 */
[----:B------:R-:W-:Y:S01]  /*30620*/  MOV R23, R3 ;  /* 0x0000000300177202 */ /* 0x000fe20000000f00 */
[----:B------:R-:W-:Y:S01]  /*30630*/  IMAD.MOV.U32 R21, RZ, RZ, R29 ;  /* 0x000000ffff157224 */ /* 0x000fe200078e001d */
[----:B--2---:R-:W-:Y:S01]  /*30640*/  MOV R22, R28 ;  /* 0x0000001c00167202 */ /* 0x004fe20000000f00 */
[C---:B----4-:R-:W-:Y:S01]  /*30650*/  HMMA.16816.F32.BF16 R8, R4.reuse, R10, R24 ;  /* 0x0000000a0408723c */ /* 0x050fe20000041818 */
[----:B------:R-:W2:Y:S11]  /*30660*/  LDL.LU.64 R26, [R1+0x2d30] ;  /* 0x002d3000011a7983 */ /* 0x000eb60000300a00 */
[----:B------:R-:W-:Y:S11]  /*30670*/  @!UPT UIADD3 URZ, URZ, URZ, URZ ;  /* 0x0000003f3f3ff290 */ /* 0x000ff6000fffe03f */
[----:B------:R-:W-:Y:S01]  /*30680*/  @!UPT UIADD3 URZ, URZ, URZ, URZ ;  /* 0x0000003f3f3ff290 */ /* 0x000fe2000fffe03f */
[----:B------:R-:W-:Y:S01]  /*30690*/  IMAD.MOV.U32 R3, RZ, RZ, R10 ;  /* 0x000000ffff037224 */ /* 0x000fe200078e000a */
[----:B------:R-:W-:Y:S02]  /*306a0*/  MOV R2, R11 ;  /* 0x0000000b00027202 */ /* 0x000fe40000000f00 */
[----:B------:R-:W-:Y:S02]  /*306b0*/  MOV R29, R8 ;  /* 0x00000008001d7202 */ /* 0x000fe40000000f00 */
[----:B------:R-:W-:Y:S01]  /*306c0*/  MOV R28, R9 ;  /* 0x00000009001c7202 */ /* 0x000fe20000000f00 */
[----:B------:R-:W2:Y:S01]  /*306d0*/  LDL.LU.64 R10, [R1+0x2d28] ;  /* 0x002d2800010a7983 */ /* 0x000ea20000300a00 */
[----:B------:R-:W2:Y:S02]  /*306e0*/  LDL.LU.64 R8, [R1+0x2d20] ;  /* 0x002d200001087983 */ /* 0x000ea40000300a00 */
[----:B--2---:R-:W-:Y:S01]  /*306f0*/  HMMA.16816.F32.BF16 R24, R4, R26, R8 ;  /* 0x0000001a0418723c */ /* 0x004fe20000041808 */
[----:B------:R-:W2:Y:S01]  /*30700*/  LDL.LU.64 R10, [R1+0x2d18] ;  /* 0x002d1800010a7983 */ /* 0x000ea20000300a00 */
[----:B------:R-:W4:Y:S02]  /*30710*/  LDL.LU.64 R8, [R1+0x2d10] ;  /* 0x002d100001087983 */ /* 0x000f240000300a00 */
[----:B------:R-:W3:Y:S02]  /*30720*/  LDL.LU R4, [R1+0xb0] ;  /* 0x0000b00001047983 */ /* 0x000ee40000300800 */
[----:B------:R-:W3:Y:S01]  /*30730*/  LDL.LU R5, [R1+0xb4] ;  /* 0x0000b40001057983 */ /* 0x000ee20000300800 */
[----:B------:R-:W3:Y:S01]  /*30740*/  LDL.LU R6, [R1+0xb8] ;  /* 0x0000b80001067983 */ /* 0x000ee20000300800 */
[----:B------:R-:W3:Y:S11]  /*30750*/  LDL.LU R7, [R1+0xbc] ;  /* 0x0000bc0001077983 */ /* 0x000ef60000300800 */
[----:B------:R-:W-:Y:S04]  /*30760*/  @!UPT UIADD3 URZ, URZ, URZ, URZ ;  /* 0x0000003f3f3ff290 */ /* 0x000fe8000fffe03f */
[----:B------:R0:W-:Y:S01]  /*30770*/  STL [R1+0x2c60], R27 ;  /* 0x002c601b01007387 */ /* 0x0001e20000100800 */
[----:B------:R1:W-:Y:S02]  /*30780*/  STL [R1+0x2c90], R26 ;  /* 0x002c901a01007387 */ /* 0x0003e40000100800 */
[----:B------:R1:W-:Y:S02]  /*30790*/  STL.64 [R1+0x2c88], R24 ;  /* 0x002c881801007387 */ /* 0x0003e40000100a00 */
[----:B0-----:R-:W-:Y:S01]  /*307a0*/  IMAD.MOV.U32 R27, RZ, RZ, R18 ;  /* 0x000000ffff1b7224 */ /* 0x001fe200078e0012 */
[----:B-1----:R-:W-:Y:S02]  /*307b0*/  MOV R26, R19 ;  /* 0x00000013001a7202 */ /* 0x002fe40000000f00 */
[----:B------:R-:W-:Y:S02]  /*307c0*/  MOV R24, R12 ;  /* 0x0000000c00187202 */ /* 0x000fe40000000f00 */
[----:B------:R-:W-:Y:S01]  /*307d0*/  MOV R25, R0 ;  /* 0x0000000000197202 */ /* 0x000fe20000000f00 */
[----:B--2---:R-:W-:Y:S01]  /*307e0*/  STL.64 [R1+0x2cf0], R10 ;  /* 0x002cf00a01007387 */ /* 0x004fe20000100a00 */
[----:B----4-:R-:W-:Y:S02]  /*307f0*/  STL.64 [R1+0x2ce8], R8 ;  /* 0x002ce80801007387 */ /* 0x010fe40000100a00 */
[----:B------:R-:W2:Y:S02]  /*30800*/  LDL.LU R12, [R1+0x2d0c] ;  /* 0x002d0c00010c7983 */ /* 0x000ea40000300800 */
[----:B------:R-:W4:Y:S01]  /*30810*/  LDL.LU R0, [R1+0x2d08] ;  /* 0x002d080001007983 */ /* 0x000f220000300800 */
[----:B------:R-:W-:Y:S01]  /*30820*/  STL.64 [R1+0x2ca0], R26 ;  /* 0x002ca01a01007387 */ /* 0x000fe20000100a00 */
[----:B------:R0:W-:Y:S03]  /*30830*/  STL.64 [R1+0x2c98], R24 ;  /* 0x002c981801007387 */ /* 0x0001e60000100a00 */
[----:B0-----:R-:W2:Y:S04]  /*30840*/  LDL R24, [R1+0xc0] ;  /* 0x0000c00001187983 */ /* 0x001ea80000100800 */
[----:B------:R-:W2:Y:S01]  /*30850*/  LDL R25, [R1+0xc4] ;  /* 0x0000c40001197983 */ /* 0x000ea20000100800 */
[----:B------:R-:W-:-:S02]  /*30860*/  MOV R26, R14 ;  /* 0x0000000e001a7202 */ /* 0x000fc40000000f00 */
[----:B------:R-:W-:Y:S01]  /*30870*/  MOV R27, R15 ;  /* 0x0000000f001b7202 */ /* 0x000fe20000000f00 */
[----:B--2---:R0:W-:Y:S02]  /*30880*/  STL.64 [R1+0x2cb8], R24 ;  /* 0x002cb81801007387 */ /* 0x0041e40000100a00 */
[----:B0-----:R-:W-:Y:S02]  /*30890*/  MOV R24, R12 ;  /* 0x0000000c00187202 */ /* 0x001fe40000000f00 */
[----:B------:R-:W-:Y:S01]  /*308a0*/  MOV R25, R13 ;  /* 0x0000000d00197202 */ /* 0x000fe20000000f00 */
[----:B------:R-:W2:Y:S01]  /*308b0*/  LDL.LU R12, [R1+0x2d04] ;  /* 0x002d0400010c7983 */ /* 0x000ea20000300800 */
[----:B------:R-:W2:Y:S02]  /*308c0*/  LDL.LU R13, [R1+0x2d00] ;  /* 0x002d0000010d7983 */ /* 0x000ea40000300800 */
[----:B------:R-:W2:Y:S02]  /*308d0*/  LDL.LU R14, [R1+0x2cfc] ;  /* 0x002cfc00010e7983 */ /* 0x000ea40000300800 */
[----:B------:R-:W2:Y:S01]  /*308e0*/  LDL.LU R15, [R1+0x2cf8] ;  /* 0x002cf800010f7983 */ /* 0x000ea20000300800 */
[-C--:B---3--:R-:W-:Y:S01]  /*308f0*/  HMMA.16816.F32.BF16 R4, R8, R16.reuse, R4 ;  /* 0x000000100804723c */ /* 0x088fe20000041804 */
[----:B------:R-:W-:Y:S01]  /*30900*/  STL.64 [R1+0x2cd8], R26 ;  /* 0x002cd81a01007387 */ /* 0x000fe20000100a00 */
[----:B------:R0:W-:Y:S03]  /*30910*/  STL.64 [R1+0x2cd0], R24 ;  /* 0x002cd01801007387 */ /* 0x0001e60000100a00 */
[----:B0-----:R-:W3:Y:S01]  /*30920*/  LDL.LU R24, [R1+0x50] ;  /* 0x0000500001187983 */ /* 0x001ee20000300800 */
[----:B------:R-:W3:Y:S02]  /*30930*/  LDL.LU R25, [R1+0x54] ;  /* 0x0000540001197983 */ /* 0x000ee40000300800 */
[----:B------:R-:W3:Y:S02]  /*30940*/  LDL.LU R26, [R1+0x58] ;  /* 0x00005800011a7983 */ /* 0x000ee40000300800 */
[----:B----4-:R-:W-:Y:S11]  /*30950*/  IMAD.MOV.U32 R27, RZ, RZ, R0 ;  /* 0x000000ffff1b7224 */ /* 0x010ff600078e0000 */
[----:B------:R-:W-:Y:S02]  /*30960*/  @!UPT UIADD3 URZ, URZ, URZ, URZ ;  /* 0x0000003f3f3ff290 */ /* 0x000fe4000fffe03f */
[----:B------:R-:W-:Y:S01]  /*30970*/  STL [R1+0x2c5c], R6 ;  /* 0x002c5c0601007387 */ /* 0x000fe20000100800 */
[----:B------:R-:W-:Y:S01]  /*30980*/  STL [R1+0x2c58], R7 ;  /* 0x002c580701007387 */ /* 0x000fe20000100800 */
[----:B--2---:R-:W-:Y:S11]  /*30990*/  HMMA.16816.F32.BF16 R8, R12, R16, R20 ;  /* 0x000000100c08723c */ /* 0x004ff60000041814 */
[----:B------:R-:W-:Y:S11]  /*309a0*/  @!UPT UIADD3 URZ, URZ, URZ, URZ ;  /* 0x0000003f3f3ff290 */ /* 0x000ff6000fffe03f */
[----:B------:R-:W-:Y:S02]  /*309b0*/  @!UPT UIADD3 URZ, URZ, URZ, URZ ;  /* 0x0000003f3f3ff290 */ /* 0x000fe4000fffe03f */
[----:B------:R-:W-:Y:S02]  /*309c0*/  MOV R19, R8 ;  /* 0x0000000800137202 */ /* 0x000fe40000000f00 */
[----:B------:R-:W-:Y:S02]  /*309d0*/  MOV R23, R10 ;  /* 0x0000000a00177202 */ /* 0x000fe40000000f00 */
[----:B------:R-:W-:Y:S02]  /*309e0*/  MOV R0, R11 ;  /* 0x0000000b00007202 */ /* 0x000fe40000000f00 */
[----:B------:R-:W-:Y:S01]  /*309f0*/  MOV R22, R9 ;  /* 0x0000000900167202 */ /* 0x000fe20000000f00 */
[----:B------:R-:W3:Y:S01]  /*30a00*/  LDL.LU.64 R10, [R1+0x2cf0] ;  /* 0x002cf000010a7983 */ /* 0x000ee20000300a00 */
[----:B------:R-:W3:Y:S02]  /*30a10*/  LDL.LU.64 R8, [R1+0x2ce8] ;  /* 0x002ce80001087983 */ /* 0x000ee40000300a00 */
[----:B------:R-:W-:Y:S02]  /*30a20*/  STL [R1+0x2ce0], R19 ;  /* 0x002ce01301007387 */ /* 0x000fe40000100800 */
[----:B------:R-:W3:Y:S01]  /*30a30*/  LDL.LU.64 R16, [R1+0x80] ;  /* 0x0000800001107983 */ /* 0x000ee20000300a00 */
[----:B------:R-:W-:Y:S01]  /*30a40*/  STL.64 [R1+0x2cb0], R14 ;  /* 0x002cb00e01007387 */ /* 0x000fe20000100a00 */
[----:B------:R0:W-:Y:S03]  /*30a50*/  STL.64 [R1+0x2ca8], R12 ;  /* 0x002ca80c01007387 */ /* 0x0001e60000100a00 */
[----:B0-----:R-:W2:Y:S01]  /*30a60*/  LDL.LU R12, [R1+0x30] ;  /* 0x00003000010c7983 */ /* 0x001ea20000300800 */
[----:B------:R-:W2:Y:S02]  /*30a70*/  LDL.LU R13, [R1+0x34] ;  /* 0x00003400010d7983 */ /* 0x000ea40000300800 */
[----:B------:R-:W4:Y:S02]  /*30a80*/  LDL.LU R14, [R1+0x38] ;  /* 0x00003800010e7983 */ /* 0x000f240000300800 */
[----:B------:R-:W4:Y:S01]  /*30a90*/  LDL.LU R15, [R1+0x3c] ;  /* 0x00003c00010f7983 */ /* 0x000f220000300800 */
[----:B---3--:R-:W-:Y:S01]  /*30aa0*/  HMMA.16816.F32.BF16 R24, R8, R16, R24 ;  /* 0x000000100818723c */ /* 0x008fe20000041818 */
[----:B------:R-:W-:Y:S01]  /*30ab0*/  MOV R6, R17 ;  /* 0x0000001100067202 */ /* 0x000fe20000000f00 */
[----:B------:R-:W-:Y:S01]  /*30ac0*/  IMAD.MOV.U32 R7, RZ, RZ, R16 ;  /* 0x000000ffff077224 */ /* 0x000fe200078e0010 */
[----:B----4-:R-:W-:Y:S01]  /*30ad0*/  STL.64 [R1+0x2cc8], R14 ;  /* 0x002cc80e01007387 */ /* 0x010fe20000100a00 */
[----:B--2---:R0:W-:Y:S11]  /*30ae0*/  STL.64 [R1+0x2cc0], R12 ;  /* 0x002cc00c01007387 */ /* 0x0041f60000100a00 */
[----:B------:R-:W-:Y:S09]  /*30af0*/  @!UPT UIADD3 URZ, URZ, URZ, URZ ;  /* 0x0000003f3f3ff290 */ /* 0x000ff2000fffe03f */
[----:B------:R-:W-:Y:S01]  /*30b00*/  MOV R17, R26 ;  /* 0x0000001a00117202 */ /* 0x000fe20000000f00 */
[----:B------:R-:W-:Y:S01]  /*30b10*/  IMAD.MOV.U32 R18, RZ, RZ, R27 ;  /* 0x000000ffff127224 */ /* 0x000fe200078e001b */
[----:B------:R-:W-:Y:S02]  /*30b20*/  MOV R21, R24 ;  /* 0x0000001800157202 */ /* 0x000fe40000000f00 */
[----:B------:R-:W-:Y:S01]  /*30b30*/  MOV R16, R25 ;  /* 0x0000001900107202 */ /* 0x000fe20000000f00 */
[----:B0-----:R-:W2:Y:S01]  /*30b40*/  LDL.LU.64 R12, [R1+0xa0] ;  /* 0x0000a000010c7983 */ /* 0x001ea20000300a00 */
[----:B------:R-:W3:Y:S02]  /*30b50*/  LDL.LU R19, [R1+0x2ce0] ;  /* 0x002ce00001137983 */ /* 0x000ee40000300800 */
[----:B------:R-:W2:Y:S02]  /*30b60*/  LDL.LU.64 R26, [R1+0x2cd8] ;  /* 0x002cd800011a7983 */ /* 0x000ea40000300a00 */
[----:B------:R-:W2:Y:S01]  /*30b70*/  LDL.LU.64 R24, [R1+0x2cd0] ;  /* 0x002cd00001187983 */ /* 0x000ea20000300a00 */
[----:B------:R-:W-:Y:S01]  /*30b80*/  STL.64 [R1+0x2c80], R22 ;  /* 0x002c801601007387 */ /* 0x000fe20000100a00 */
[----:B------:R0:W-:Y:S01]  /*30b90*/  STL [R1+0x2c78], R21 ;  /* 0x002c781501007387 */ /* 0x0001e20000100800 */
[----:B------:R-:W-:-:S02]  /*30ba0*/  MOV R20, R7 ;  /* 0x0000000700147202 */ /* 0x000fc40000000f00 */
[----:B0-----:R-:W-:Y:S01]  /*30bb0*/  MOV R21, R6 ;  /* 0x0000000600157202 */ /* 0x001fe20000000f00 */
[C---:B--2---:R-:W-:Y:S01]  /*30bc0*/  HMMA.16816.F32.BF16 R24, R8.reuse, R12, R24 ;  /* 0x0000000c0818723c */ /* 0x044fe20000041818 */
[----:B---3--:R0:W-:Y:S01]  /*30bd0*/  STL.64 [R1+0x2c70], R18 ;  /* 0x002c701201007387 */ /* 0x0081e20000100a00 */
[----:B------:R1:W-:Y:S01]  /*30be0*/  STL.64 [R1+0x2c68], R16 ;  /* 0x002c681001007387 */ /* 0x0003e20000100a00 */
[----:B------:R-:W-:Y:S02]  /*30bf0*/  MOV R7, R12 ;  /* 0x0000000c00077202 */ /* 0x000fe40000000f00 */
[----:B------:R-:W-:Y:S01]  /*30c00*/  MOV R6, R13 ;  /* 0x0000000d00067202 */ /* 0x000fe20000000f00 */
[----:B------:R-:W2:Y:S01]  /*30c10*/  LDL.LU.64 R14, [R1+0x2cc8] ;  /* 0x002cc800010e7983 */ /* 0x000ea20000300a00 */
[----:B------:R-:W2:Y:S01]  /*30c20*/  LDL.LU.64 R12, [R1+0x2cc0] ;  /* 0x002cc000010c7983 */ /* 0x000ea20000300a00 */
[----:B0-----:R-:W-:Y:S02]  /*30c30*/  MOV R19, R2 ;  /* 0x0000000200137202 */ /* 0x001fe40000000f00 */
[----:B-1----:R-:W-:Y:S11]  /*30c40*/  MOV R16, R29 ;  /* 0x0000001d00107202 */ /* 0x002ff60000000f00 */
[----:B------:R-:W-:Y:S03]  /*30c50*/  @!UPT UIADD3 URZ, URZ, URZ, URZ ;  /* 0x0000003f3f3ff290 */ /* 0x000fe6000fffe03f */
[----:B------:R-:W-:Y:S01]  /*30c60*/  MOV R2, R24 ;  /* 0x0000001800027202 */ /* 0x000fe20000000f00 */
[----:B------:R-:W-:Y:S02]  /*30c70*/  IMAD.MOV.U32 R29, RZ, RZ, R25 ;  /* 0x000000ffff1d7224 */ /* 0x000fe400078e0019 */
[----:B------:R-:W2:Y:S01]  /*30c80*/  LDL.LU.64 R24, [R1+0x2cb8] ;  /* 0x002cb80001187983 */ /* 0x000ea20000300a00 */
[----:B------:R-:W-:Y:S01]  /*30c90*/  MOV R17, R28 ;  /* 0x0000001c00117202 */ /* 0x000fe20000000f00 */
[----:B------:R-:W-:Y:S01]  /*30ca0*/  IMAD.MOV.U32 R18, RZ, RZ, R3 ;  /* 0x000000ffff127224 */ /* 0x000fe200078e0003 */
[----:B------:R-:W-:Y:S02]  /*30cb0*/  MOV R28, R26 ;  /* 0x0000001a001c7202 */ /* 0x000fe40000000f00 */
[----:B------:R-:W-:Y:S01]  /*30cc0*/  MOV R3, R27 ;  /* 0x0000001b00037202 */ /* 0x000fe20000000f00 */
[----:B--2---:R-:W-:Y:S01]  /*30cd0*/  HMMA.16816.F32.BF16 R8, R8, R24, R12 ;  /* 0x000000180808723c */ /* 0x004fe2000004180c */
[----:B------:R-:W2:Y:S01]  /*30ce0*/  LDL.LU.64 R14, [R1+0x2cb0] ;  /* 0x002cb000010e7983 */ /* 0x000ea20000300a00 */
[----:B------:R-:W2:Y:S02]  /*30cf0*/  LDL.LU.64 R12, [R1+0x2ca8] ;  /* 0x002ca800010c7983 */ /* 0x000ea40000300a00 */
[----:B------:R-:W2:Y:S02]  /*30d00*/  LDL.LU.64 R26, [R1+0x2ca0] ;  /* 0x002ca000011a7983 */ /* 0x000ea40000300a00 */
[----:B------:R-:W2:Y:S11]  /*30d10*/  LDL.LU.64 R24, [R1+0x2c98] ;  /* 0x002c980001187983 */ /* 0x000eb60000300a00 */
[----:B------:R-:W-:Y:S06]  /*30d20*/  @!UPT UIADD3 URZ, URZ, URZ, URZ ;  /* 0x0000003f3f3ff290 */ /* 0x000fec000fffe03f */
[----:B------:R0:W-:Y:S01]  /*30d30*/  STL.64 [R1+0x40], R8 ;  /* 0x0000400801007387 */ /* 0x0001e20000100a00 */
[----:B------:R1:W-:Y:S01]  /*30d40*/  STL.64 [R1+0x48], R10 ;  /* 0x0000480a01007387 */ /* 0x0003e20000100a00 */
[----:B0-----:R-:W-:Y:S02]  /*30d50*/  MOV R8, R7 ;  /* 0x0000000700087202 */ /* 0x001fe40000000f00 */
[----:B------:R-:W-:Y:S01]  /*30d60*/  MOV R9, R6 ;  /* 0x0000000600097202 */ /* 0x000fe20000000f00 */
[C---:B--2---:R-:W-:Y:S08]  /*30d70*/  HMMA.16816.F32.BF16 R20, R12.reuse, R20, R24 ;  /* 0x000000140c14723c */ /* 0x044ff00000041818 */
[----:B-1----:R-:W-:Y:S01]  /*30d80*/  HMMA.16816.F32.BF16 R8, R12, R8, R16 ;  /* 0x000000080c08723c */ /* 0x002fe20000041810 */
[----:B------:R-:W2:Y:S01]  /*30d90*/  LDL.LU R26, [R1+0x2c90] ;  /* 0x002c9000011a7983 */ /* 0x000ea20000300800 */
[----:B------:R-:W2:Y:S11]  /*30da0*/  LDL.LU.64 R24, [R1+0x2c88] ;  /* 0x002c880001187983 */ /* 0x000eb60000300a00 */
[----:B------:R-:W-:Y:S03]  /*30db0*/  @!UPT UIADD3 URZ, URZ, URZ, URZ ;  /* 0x0000003f3f3ff290 */ /* 0x000fe6000fffe03f */
[----:B------:R-:W-:Y:S01]  /*30dc0*/  IMAD.MOV.U32 R27, RZ, RZ, R20 ;  /* 0x000000ffff1b7224 */ /* 0x000fe200078e0014 */
[----:B------:R-:W-:Y:S02]  /*30dd0*/  MOV R7, R22 ;  /* 0x0000001600077202 */ /* 0x000fe40000000f00 */
[----:B------:R-:W-:Y:S02]  /*30de0*/  MOV R20, R23 ;  /* 0x0000001700147202 */ /* 0x000fe40000000f00 */
[----:B------:R-:W-:Y:S01]  /*30df0*/  MOV R6, R21 ;  /* 0x0000001500067202 */ /* 0x000fe20000000f00 */
[----:B------:R-:W3:Y:S01]  /*30e00*/  LDL.LU.64 R22, [R1+0x2c80] ;  /* 0x002c800001167983 */ /* 0x000ee20000300a00 */
[----:B------:R-:W4:Y:S02]  /*30e10*/  LDL.LU R21, [R1+0x2c78] ;  /* 0x002c780001157983 */ /* 0x000f240000300800 */
[----:B------:R-:W2:Y:S02]  /*30e20*/  LDL.LU.64 R18, [R1+0x2c70] ;  /* 0x002c700001127983 */ /* 0x000ea40000300a00 */
[----:B------:R-:W2:Y:S01]  /*30e30*/  LDL.LU.64 R16, [R1+0x2c68] ;  /* 0x002c680001107983 */ /* 0x000ea20000300a00 */
[----:B------:R0:W-:Y:S01]  /*30e40*/  STL.64 [R1+0x2bf0], R10 ;  /* 0x002bf00a01007387 */ /* 0x0001e20000100a00 */
[----:B------:R1:W-:Y:S01]  /*30e50*/  STL.64 [R1+0x2be8], R8 ;  /* 0x002be80801007387 */ /* 0x0003e20000100a00 */
[----:B0-----:R-:W-:-:S02]  /*30e60*/  MOV R10, R7 ;  /* 0x00000007000a7202 */ /* 0x001fc40000000f00 */
[----:B-1----:R-:W-:Y:S02]  /*30e70*/  MOV R8, R27 ;  /* 0x0000001b00087202 */ /* 0x002fe40000000f00 */
[----:B------:R-:W-:Y:S01]  /*30e80*/  MOV R11, R20 ;  /* 0x00000014000b7202 */ /* 0x000fe20000000f00 */
[----:B------:R-:W2:Y:S01]  /*30e90*/  LDL.LU R27, [R1+0x2c60] ;  /* 0x002c6000011b7983 */ /* 0x000ea20000300800 */
[----:B------:R-:W-:Y:S02]  /*30ea0*/  IMAD.MOV.U32 R9, RZ, RZ, R6 ;  /* 0x000000ffff097224 */ /* 0x000fe400078e0006 */
[----:B------:R-:W2:Y:S02]  /*30eb0*/  LDL.LU R6, [R1+0x2c5c] ;  /* 0x002c5c0001067983 */ /* 0x000ea40000300800 */
[----:B------:R-:W2:Y:S01]  /*30ec0*/  LDL.LU R7, [R1+0x2c58] ;  /* 0x002c580001077983 */ /* 0x000ea20000300800 */
[----:B------:R-:W2:Y:S01]  /*30ed0*/  LDL.LU R20, [R1+0x2c54] ;  /* 0x002c540001147983 */ /* 0x000ea20000300800 */
[----:B------:R-:W-:Y:S02]  /*30ee0*/  STL.64 [R1+0x2c00], R10 ;  /* 0x002c000a01007387 */ /* 0x000fe40000100a00 */
[----:B------:R0:W-:Y:S02]  /*30ef0*/  STL.64 [R1+0x2bf8], R8 ;  /* 0x002bf80801007387 */ /* 0x0001e40000100a00 */
[----:B0-----:R-:W2:Y:S01]  /*30f00*/  LDL.LU.64 R8, [R1+0xc0] ;  /* 0x0000c00001087983 */ /* 0x001ea20000300a00 */
[----:B------:R-:W3:Y:S01]  /*30f10*/  LDL.LU.64 R10, [R1+0xc8] ;  /* 0x0000c800010a7983 */ /* 0x000ee20000300a00 */
[----:B--2---:R-:W-:Y:S02]  /*30f20*/  HMMA.16816.F32.BF16 R24, R12, R8, R24 ;  /* 0x000000080c18723c */ /* 0x004fe40000041818 */
[----:B------:R-:W2:Y:S05]  /*30f30*/  LDL.LU R14, [R1+0x68] ;  /* 0x00006800010e7983 */ /* 0x000eaa0000300800 */
[----:B----4-:R-:W-:-:S02]  /*30f40*/  MOV R8, R21 ;  /* 0x0000001500087202 */ /* 0x010fc40000000f00 */
[----:B------:R-:W-:Y:S11]  /*30f50*/  MOV R9, R16 ;  /* 0x0000001000097202 */ /* 0x000ff60000000f00 */
[----:B------:R-:W-:Y:S03]  /*30f60*/  @!UPT UIADD3 URZ, URZ, URZ, URZ ;  /* 0x0000003f3f3ff290 */ /* 0x000fe6000fffe03f */
[----:B------:R-:W-:Y:S01]  /*30f70*/  STL.64 [R1+0x20], R24 ;  /* 0x0000201801007387 */ /* 0x000fe20000100a00 */
[----:B------:R-:W-:Y:S02]  /*30f80*/  STL.64 [R1+0x28], R26 ;  /* 0x0000281a01007387 */ /* 0x000fe40000100a00 */
[----:B------:R-:W2:Y:S02]  /*30f90*/  LDL.LU R15, [R1+0x6c] ;  /* 0x00006c00010f7983 */ /* 0x000ea40000300800 */
[----:B---3--:R0:W-:Y:S01]  /*30fa0*/  STL.64 [R1+0x2c18], R10 ;  /* 0x002c180a01007387 */ /* 0x0081e20000100a00 */
[----:B------:R-:W3:Y:S01]  /*30fb0*/  LDL.LU R21, [R1+0x2c50] ;  /* 0x002c500001157983 */ /* 0x000ee20000300800 */
[----:B------:R-:W2:Y:S02]  /*30fc0*/  LDL.LU R16, [R1+0x2c4c] ;  /* 0x002c4c0001107983 */ /* 0x000ea40000300800 */
[----:B0-----:R-:W-:Y:S01]  /*30fd0*/  IMAD.MOV.U32 R10, RZ, RZ, R17 ;  /* 0x000000ffff0a7224 */ /* 0x001fe200078e0011 */
[----:B------:R-:W-:Y:S01]  /*30fe0*/  MOV R11, R18 ;  /* 0x00000012000b7202 */ /* 0x000fe20000000f00 */
[----:B------:R-:W2:Y:S01]  /*30ff0*/  LDL.LU R17, [R1+0x2c48] ;  /* 0x002c480001117983 */ /* 0x000ea20000300800 */
[----:B------:R-:W2:Y:S03]  /*31000*/  LDL.LU R18, [R1+0x2c44] ;  /* 0x002c440001127983 */ /* 0x000ea60000300800 */
[----:B------:R-:W-:Y:S01]  /*31010*/  STL.64 [R1+0x2c28], R10 ;  /* 0x002c280a01007387 */ /* 0x000fe20000100a00 */
[----:B------:R0:W-:Y:S02]  /*31020*/  STL.64 [R1+0x2c20], R8 ;  /* 0x002c200801007387 */ /* 0x0001e40000100a00 */
[----:B0-----:R-:W-:-:S02]  /*31030*/  MOV R8, R19 ;  /* 0x0000001300087202 */ /* 0x001fc40000000f00 */
[----:B------:R-:W2:Y:S01]  /*31040*/  LDL.LU R19, [R1+0x2c40] ;  /* 0x002c400001137983 */ /* 0x000ea20000300800 */
[----:B------:R-:W-:Y:S02]  /*31050*/  MOV R9, R22 ;  /* 0x0000001600097202 */ /* 0x000fe40000000f00 */
[----:B------:R-:W3:Y:S01]  /*31060*/  LDL.LU R22, [R1+0x2c3c] ;  /* 0x002c3c0001167983 */ /* 0x000ee20000300800 */
[----:B------:R-:W-:Y:S02]  /*31070*/  MOV R10, R23 ;  /* 0x00000017000a7202 */ /* 0x000fe40000000f00 */
[----:B------:R-:W3:Y:S01]  /*31080*/  LDL.LU R23, [R1+0x2c38] ;  /* 0x002c380001177983 */ /* 0x000ee20000300800 */
[----:B------:R-:W-:Y:S02]  /*31090*/  IMAD.MOV.U32 R11, RZ, RZ, R0 ;  /* 0x000000ffff0b7224 */ /* 0x000fe400078e0000 */
[----:B------:R-:W4:Y:S01]  /*310a0*/  LDL.LU R0, [R1+0x2c34] ;  /* 0x002c340001007983 */ /* 0x000f220000300800 */
[----:B------:R-:W-:-:S02]  /*310b0*/  MOV R24, R2 ;  /* 0x0000000200187202 */ /* 0x000fc40000000f00 */
[----:B------:R-:W4:Y:S01]  /*310c0*/  LDL.LU R2, [R1+0x2c30] ;  /* 0x002c300001027983 */ /* 0x000f220000300800 */
[----:B------:R-:W-:Y:S01]  /*310d0*/  MOV R25, R29 ;  /* 0x0000001d00197202 */ /* 0x000fe20000000f00 */
[-C--:B--2---:R-:W-:Y:S08]  /*310e0*/  HMMA.16816.F32.BF16 R4, R16, R14.reuse, R4 ;  /* 0x0000000e1004723c */ /* 0x084ff00000041804 */
[----:B---3--:R-:W-:Y:S11]  /*310f0*/  HMMA.16816.F32.BF16 R12, R20, R14, R8 ;  /* 0x0000000e140c723c */ /* 0x008ff60000041808 */
[----:B------:R-:W-:Y:S04]  /*31100*/  @!UPT UIADD3 URZ, URZ, URZ, URZ ;  /* 0x0000003f3f3ff290 */ /* 0x000fe8000fffe03f */
[----:B------:R-:W-:Y:S01]  /*31110*/  STL.64 [R1+0x10], R4 ;  /* 0x0000100401007387 */ /* 0x000fe20000100a00 */
[----:B------:R0:W-:Y:S01]  /*31120*/  STL.64 [R1+0x18], R6 ;  /* 0x0000180601007387 */ /* 0x0001e20000100a00 */
[----:B------:R-:W-:Y:S02]  /*31130*/  MOV R29, R7 ;  /* 0x00000007001d7202 */ /* 0x000fe40000000f00 */
[----:B0-----:R-:W2:Y:S01]  /*31140*/  LDL.LU R6, [R1+0x88] ;  /* 0x0000880001067983 */ /* 0x001ea20000300800 */
[----:B------:R-:W2:Y:S02]  /*31150*/  LDL.LU R7, [R1+0x8c] ;  /* 0x00008c0001077983 */ /* 0x000ea40000300800 */
[----:B------:R-:W2:Y:S02]  /*31160*/  LDL.LU.64 R10, [R1+0x2c28] ;  /* 0x002c2800010a7983 */ /* 0x000ea40000300a00 */
[----:B------:R-:W2:Y:S01]  /*31170*/  LDL.LU.64 R8, [R1+0x2c20] ;  /* 0x002c200001087983 */ /* 0x000ea20000300a00 */
[----:B------:R-:W-:Y:S01]  /*31180*/  STL.64 [R1+0x2c10], R22 ;  /* 0x002c101601007387 */ /* 0x000fe20000100a00 */
[----:B------:R0:W-:Y:S03]  /*31190*/  STL.64 [R1+0x2c08], R20 ;  /* 0x002c081401007387 */ /* 0x0001e60000100a00 */
[----:B0-----:R-:W3:Y:S01]  /*311a0*/  LDL.LU R20, [R1+0x40] ;  /* 0x0000400001147983 */ /* 0x001ee20000300800 */
[----:B------:R-:W3:Y:S02]  /*311b0*/  LDL.LU R21, [R1+0x44] ;  /* 0x0000440001157983 */ /* 0x000ee40000300800 */
[----:B------:R-:W3:Y:S02]  /*311c0*/  LDL.LU R22, [R1+0x48] ;  /* 0x0000480001167983 */ /* 0x000ee40000300800 */
[----:B------:R-:W3:Y:S01]  /*311d0*/  LDL.LU R23, [R1+0x4c] ;  /* 0x00004c0001177983 */ /* 0x000ee20000300800 */
[----:B------:R4:W-:Y:S01]  /*311e0*/  STL.64 [R1+0x2be0], R14 ;  /* 0x002be00e01007387 */ /* 0x0009e20000100a00 */
[----:B------:R-:W-:Y:S01]  /*311f0*/  STL.64 [R1+0x2bd8], R12 ;  /* 0x002bd80c01007387 */ /* 0x000fe20000100a00 */
[----:B----4-:R-:W-:Y:S01]  /*31200*/  MOV R14, R2 ;  /* 0x00000002000e7202 */ /* 0x010fe20000000f00 */
[----:B--2---:R-:W-:Y:S11]  /*31210*/  HMMA.16816.F32.BF16 R8, R16, R6, R8 ;  /* 0x000000061008723c */ /* 0x004ff60000041808 */
[----:B------:R-:W-:Y:S11]  /*31220*/  @!UPT UIADD3 URZ, URZ, URZ, URZ ;  /* 0x0000003f3f3ff290 */ /* 0x000ff6000fffe03f */
[----:B------:R-:W-:Y:S01]  /*31230*/  @!UPT UIADD3 URZ, URZ, URZ, URZ ;  /* 0x0000003f3f3ff290 */ /* 0x000fe2000fffe03f */
[----:B------:R-:W-:Y:S01]  /*31240*/  STL [R1+0x4], R9 ;  /* 0x0000040901007387 */ /* 0x000fe20000100800 */
[----:B------:R0:W-:Y:S01]  /*31250*/  STL [R1+0x8], R10 ;  /* 0x0000080a01007387 */ /* 0x0001e20000100800 */
[----:B------:R-:W-:Y:S02]  /*31260*/  MOV R2, R11 ;  /* 0x0000000b00027202 */ /* 0x000fe40000000f00 */
[----:B0-----:R-:W3:Y:S01]  /*31270*/  LDL.LU.64 R10, [R1+0x2c18] ;  /* 0x002c1800010a7983 */ /* 0x001ee20000300a00 */
[----:B------:R-:W-:Y:S02]  /*31280*/  MOV R26, R28 ;  /* 0x0000001c001a7202 */ /* 0x000fe40000000f00 */
[----:B------:R-:W-:Y:S02]  /*31290*/  MOV R27, R3 ;  /* 0x00000003001b7202 */ /* 0x000fe40000000f00 */
[----:B------:R-:W-:-:S07]  /*312a0*/  MOV R15, R0 ;  /* 0x00000000000f7202 */ /* 0x000fce0000000f00 */
[C---:B------:R-:W-:Y:S01]  /*312b0*/  HMMA.16816.F32.BF16 R24, R16.reuse, R14, R24 ;  /* 0x0000000e1018723c */ /* 0x040fe20000041818 */
[----:B------:R-:W-:Y:S11]  /*312c0*/  IMAD.MOV.U32 R0, RZ, RZ, R8 ;  /* 0x000000ffff007224 */ /* 0x000ff600078e0008 */
[----:B------:R-:W-:Y:S11]  /*312d0*/  @!UPT UIADD3 URZ, URZ, URZ, URZ ;  /* 0x0000003f3f3ff290 */ /* 0x000ff6000fffe03f */
[----:B------:R0:W-:Y:S04]  /*312e0*/  STL [R1+0x2bb0], R25 ;  /* 0x002bb01901007387 */ /* 0x0001e80000100800 */
[----:B0-----:R-:W2:Y:S01]  /*312f0*/  LDL R25, [R1+0x18] ;  /* 0x0000180001197983 */ /* 0x001ea20000100800 */
[----:B------:R-:W-:Y:S02]  /*31300*/  STL [R1+0x2bac], R26 ;  /* 0x002bac1a01007387 */ /* 0x000fe40000100800 */
[----:B------:R-:W-:Y:S01]  /*31310*/  STL [R1+0x2ba8], R27 ;  /* 0x002ba81b01007387 */ /* 0x000fe20000100800 */
[----:B---3--:R-:W-:Y:S01]  /*31320*/  HMMA.16816.F32.BF16 R16, R16, R10, R20 ;  /* 0x0000000a1010723c */ /* 0x008fe20000041814 */
[----:B------:R-:W3:Y:S01]  /*31330*/  LDL.LU.64 R22, [R1+0x2c10] ;  /* 0x002c100001167983 */ /* 0x000ee20000300a00 */
[----:B------:R-:W3:Y:S01]  /*31340*/  LDL.LU.64 R20, [R1+0x2c08] ;  /* 0x002c080001147983 */ /* 0x000ee20000300a00 */
[----:B------:R-:W-:-:S02]  /*31350*/  MOV R13, R10 ;  /* 0x0000000a000d7202 */ /* 0x000fc40000000f00 */
[----:B------:R-:W-:Y:S02]  /*31360*/  MOV R12, R11 ;  /* 0x0000000b000c7202 */ /* 0x000fe40000000f00 */
[----:B------:R-:W3:Y:S01]  /*31370*/  LDL.LU.64 R10, [R1+0x2c00] ;  /* 0x002c0000010a7983 */ /* 0x000ee20000300a00 */
[----:B------:R-:W3:Y:S02]  /*31380*/  LDL.LU.64 R8, [R1+0x2bf8] ;  /* 0x002bf80001087983 */ /* 0x000ee40000300a00 */
[----:B------:R-:W-:Y:S01]  /*31390*/  IMAD.MOV.U32 R28, RZ, RZ, R4 ;  /* 0x000000ffff1c7224 */ /* 0x000fe200078e0004 */
[----:B------:R-:W-:Y:S11]  /*313a0*/  MOV R3, R5 ;  /* 0x0000000500037202 */ /* 0x000ff60000000f00 */
[----:B------:R-:W-:Y:S01]  /*313b0*/  @!UPT UIADD3 URZ, URZ, URZ, URZ ;  /* 0x0000003f3f3ff290 */ /* 0x000fe2000fffe03f */
[----:B------:R-:W-:Y:S01]  /*313c0*/  STL [R1+0x2ba4], R19 ;  /* 0x002ba41301007387 */ /* 0x000fe20000100800 */
[C---:B---3--:R-:W-:Y:S03]  /*313d0*/  HMMA.16816.F32.BF16 R4, R20.reuse, R6, R8 ;  /* 0x000000061404723c */ /* 0x048fe60000041808 */
[----:B------:R-:W3:Y:S01]  /*313e0*/  LDL.LU.64 R10, [R1+0x2bf0] ;  /* 0x002bf000010a7983 */ /* 0x000ee20000300a00 */
[----:B------:R-:W3:Y:S11]  /*313f0*/  LDL.LU.64 R8, [R1+0x2be8] ;  /* 0x002be80001087983 */ /* 0x000ef60000300a00 */
[----:B------:R-:W-:Y:S08]  /*31400*/  @!UPT UIADD3 URZ, URZ, URZ, URZ ;  /* 0x0000003f3f3ff290 */ /* 0x000ff0000fffe03f */
[----:B------:R0:W-:Y:S01]  /*31410*/  STL.64 [R1+0x2bc0], R6 ;  /* 0x002bc00601007387 */ /* 0x0001e20000100a00 */
[----:B------:R-:W-:Y:S01]  /*31420*/  STL.64 [R1+0x2bb8], R4 ;  /* 0x002bb80401007387 */ /* 0x000fe20000100a00 */
[----:B0-----:R-:W-:Y:S01]  /*31430*/  MOV R6, R13 ;  /* 0x0000000d00067202 */ /* 0x001fe20000000f00 */
[----:B------:R-:W-:Y:S01]  /*31440*/  IMAD.MOV.U32 R7, RZ, RZ, R12 ;  /* 0x000000ffff077224 */ /* 0x000fe200078e000c */
[C---:B---3--:R-:W-:Y:S01]  /*31450*/  HMMA.16816.F32.BF16 R8, R20.reuse, R14, R8 ;  /* 0x0000000e1408723c */ /* 0x048fe20000041808 */
[----:B------:R-:W3:Y:S01]  /*31460*/  LDL.LU.64 R14, [R1+0x2be0] ;  /* 0x002be000010e7983 */ /* 0x000ee20000300a00 */
[----:B------:R-:W4:Y:S11]  /*31470*/  LDL.LU.64 R12, [R1+0x2bd8] ;  /* 0x002bd800010c7983 */ /* 0x000f360000300a00 */
[----:B------:R-:W-:Y:S10]  /*31480*/  @!UPT UIADD3 URZ, URZ, URZ, URZ ;  /* 0x0000003f3f3ff290 */ /* 0x000ff4000fffe03f */
[----:B------:R-:W-:Y:S01]  /*31490*/  STL.64 [R1+0x2bd0], R10 ;  /* 0x002bd00a01007387 */ /* 0x000fe20000100a00 */
[----:B------:R0:W-:Y:S03]  /*314a0*/  STL.64 [R1+0x2bc8], R8 ;  /* 0x002bc80801007387 */ /* 0x0001e60000100a00 */
[----:B0-----:R-:W2:Y:S01]  /*314b0*/  LDL.LU R8, [R1+0x20] ;  /* 0x0000200001087983 */ /* 0x001ea20000300800 */
[----:B------:R-:W2:Y:S02]  /*314c0*/  LDL.LU R9, [R1+0x24] ;  /* 0x0000240001097983 */ /* 0x000ea40000300800 */
[----:B------:R-:W2:Y:S02]  /*314d0*/  LDL.LU R10, [R1+0x28] ;  /* 0x00002800010a7983 */ /* 0x000ea40000300800 */
[----:B------:R-:W2:Y:S02]  /*314e0*/  LDL.LU R11, [R1+0x2c] ;  /* 0x00002c00010b7983 */ /* 0x000ea40000300800 */
[----:B----4-:R-:W-:Y:S01]  /*314f0*/  FMUL R19, R12, c[0x0][0x188] ;  /* 0x000062000c137a20 */ /* 0x010fe20000400000 */
[----:B------:R0:W-:Y:S04]  /*31500*/  STL [R1+0x2b74], R12 ;  /* 0x002b740c01007387 */ /* 0x0001e80000100800 */
[----:B0-----:R-:W4:Y:S01]  /*31510*/  LDL.LU R12, [R1+0x8] ;  /* 0x00000800010c7983 */ /* 0x001f220000300800 */
[----:B------:R-:W-:Y:S01]  /*31520*/  STL [R1+0x2b78], R13 ;  /* 0x002b780d01007387 */ /* 0x000fe20000100800 */
[----:B--2---:R-:W-:Y:S02]  /*31530*/  HMMA.16816.F32.BF16 R20, R20, R6, R8 ;  /* 0x000000061414723c */ /* 0x004fe40000041808 */
[----:B------:R-:W2:Y:S01]  /*31540*/  LDL.LU.64 R10, [R1+0x2bd0] ;  /* 0x002bd000010a7983 */ /* 0x000ea20000300a00 */
[----:B------:R-:W2:Y:S02]  /*31550*/  LDL.LU.64 R8, [R1+0x2bc8] ;  /* 0x002bc80001087983 */ /* 0x000ea40000300a00 */
[----:B------:R-:W2:Y:S02]  /*31560*/  LDL.LU.64 R6, [R1+0x2bc0] ;  /* 0x002bc00001067983 */ /* 0x000ea40000300a00 */
[----:B------:R-:W2:Y:S02]  /*31570*/  LDL.LU.64 R4, [R1+0x2bb8] ;  /* 0x002bb80001047983 */ /* 0x000ea40000300a00 */
[----:B------:R-:W-:-:S02]  /*31580*/  FMUL R28, R28, c[0x0][0x188] ;  /* 0x000062001c1c7a20 */ /* 0x000fc40000400000 */
[----:B------:R-:W-:Y:S02]  /*31590*/  FMUL R3, R3, c[0x0][0x188] ;  /* 0x0000620003037a20 */ /* 0x000fe40000400000 */
[----:B------:R-:W-:Y:S02]  /*315a0*/  FMUL R26, R25, c[0x0][0x188] ;  /* 0x00006200191a7a20 */ /* 0x000fe40000400000 */
[----:B------:R-:W-:Y:S02]  /*315b0*/  FMUL R25, R13, c[0x0][0x188] ;  /* 0x000062000d197a20 */ /* 0x000fe40000400000 */
[----:B------:R-:W-:Y:S01]  /*315c0*/  FMUL R29, R29, c[0x0][0x188] ;  /* 0x000062001d1d7a20 */ /* 0x000fe20000400000 */
[----:B------:R-:W-:Y:S01]  /*315d0*/  FMNMX R3, R28, R3, !PT ;  /* 0x000000031c037209 */ /* 0x000fe20007800000 */
[----:B---3--:R0:W-:Y:S01]  /*315e0*/  STL [R1+0x2b7c], R14 ;  /* 0x002b7c0e01007387 */ /* 0x0081e20000100800 */
[----:B------:R-:W-:Y:S01]  /*315f0*/  FMNMX R28, R19, R25, !PT ;  /* 0x00000019131c7209 */ /* 0x000fe20007800000 */
[----:B------:R-:W-:Y:S01]  /*31600*/  FMUL R19, R14, c[0x0][0x188] ;  /* 0x000062000e137a20 */ /* 0x000fe20000400000 */
[----:B------:R-:W-:Y:S01]  /*31610*/  FMNMX R29, R26, R29, !PT ;  /* 0x0000001d1a1d7209 */ /* 0x000fe20007800000 */
[----:B------:R-:W-:-:S02]  /*31620*/  FMUL R25, R15, c[0x0][0x188] ;  /* 0x000062000f197a20 */ /* 0x000fc40000400000 */
[----:B------:R-:W-:Y:S01]  /*31630*/  FMUL R26, R0, c[0x0][0x188] ;  /* 0x00006200001a7a20 */ /* 0x000fe20000400000 */
[----:B0-----:R-:W3:Y:S01]  /*31640*/  LDL.LU R14, [R1+0x4] ;  /* 0x00000400010e7983 */ /* 0x001ee20000300800 */
[----:B------:R0:W-:Y:S01]  /*31650*/  STL [R1+0x2b90], R15 ;  /* 0x002b900f01007387 */ /* 0x0001e20000100800 */
[----:B------:R-:W-:Y:S02]  /*31660*/  FMNMX R19, R19, R25, !PT ;  /* 0x0000001913137209 */ /* 0x000fe40007800000 */
[----:B------:R-:W-:Y:S01]  /*31670*/  FMNMX R3, R26, R3, !PT ;  /* 0x000000031a037209 */ /* 0x000fe20007800000 */
[----:B----4-:R-:W-:-:S05]  /*31680*/  FMUL R27, R12, c[0x0][0x188] ;  /* 0x000062000c1b7a20 */ /* 0x010fca0000400000 */
[----:B------:R-:W-:Y:S01]  /*31690*/  FMNMX R29, R27, R29, !PT ;  /* 0x0000001d1b1d7209 */ /* 0x000fe20007800000 */
[----:B--2---:R-:W-:Y:S01]  /*316a0*/  STL [R1+0x2b94], R4 ;  /* 0x002b940401007387 */ /* 0x004fe20000100800 */
[----:B------:R-:W-:Y:S02]  /*316b0*/  STL [R1+0x2b98], R6 ;  /* 0x002b980601007387 */ /* 0x000fe40000100800 */
[----:B------:R-:W2:Y:S02]  /*316c0*/  LDL.LU R25, [R1+0x2bb0] ;  /* 0x002bb00001197983 */ /* 0x000ea40000300800 */
[----:B------:R-:W4:Y:S01]  /*316d0*/  LDL.LU R26, [R1+0x2bac] ;  /* 0x002bac00011a7983 */ /* 0x000f220000300800 */
[----:B------:R-:W2:Y:S01]  /*316e0*/  LDL.LU R27, [R1+0x2ba8] ;  /* 0x002ba800011b7983 */ /* 0x000ea20000300800 */
[----:B------:R-:W-:-:S05]  /*316f0*/  FMUL R13, R6, c[0x0][0x188] ;  /* 0x00006200060d7a20 */ /* 0x000fca0000400000 */
[----:B------:R-:W-:Y:S01]  /*31700*/  FMNMX R13, R13, R19, !PT ;  /* 0x000000130d0d7209 */ /* 0x000fe20007800000 */
[----:B------:R-:W-:Y:S01]  /*31710*/  FMUL R19, R2, c[0x0][0x188] ;  /* 0x0000620002137a20 */ /* 0x000fe20000400000 */
[----:B------:R3:W-:Y:S01]  /*31720*/  STL [R1+0x2b9c], R5 ;  /* 0x002b9c0501007387 */ /* 0x0007e20000100800 */
[----:B------:R1:W-:Y:S03]  /*31730*/  STL [R1+0x2ba0], R7 ;  /* 0x002ba00701007387 */ /* 0x0003e60000100800 */
[----:B------:R-:W-:Y:S02]  /*31740*/  FMNMX R29, R19, R29, !PT ;  /* 0x0000001d131d7209 */ /* 0x000fe40007800000 */
[----:B------:R-:W2:Y:S01]  /*31750*/  LDL.LU R19, [R1+0x2ba4] ;  /* 0x002ba40001137983 */ /* 0x000ea20000300800 */
[----:B0-----:R-:W-:-:S05]  /*31760*/  FMUL R15, R4, c[0x0][0x188] ;  /* 0x00006200040f7a20 */ /* 0x001fca0000400000 */
[----:B------:R-:W-:Y:S01]  /*31770*/  FMNMX R28, R15, R28, !PT ;  /* 0x0000001c0f1c7209 */ /* 0x000fe20007800000 */
[----:B------:R-:W-:Y:S02]  /*31780*/  FMUL R15, R5, c[0x0][0x188] ;  /* 0x00006200050f7a20 */ /* 0x000fe40000400000 */
[----:B---3--:R-:W-:Y:S02]  /*31790*/  FMUL R5, R14, c[0x0][0x188] ;  /* 0x000062000e057a20 */ /* 0x008fe40000400000 */
[----:B------:R-:W-:-:S03]  /*317a0*/  FMUL R4, R24, c[0x0][0x188] ;  /* 0x0000620018047a20 */ /* 0x000fc60000400000 */
[----:B------:R-:W-:Y:S02]  /*317b0*/  FMNMX R3, R5, R3, !PT ;  /* 0x0000000305037209 */ /* 0x000fe40007800000 */
[----:B------:R-:W-:Y:S01]  /*317c0*/  FMNMX R15, R15, R28, !PT ;  /* 0x0000001c0f0f7209 */ /* 0x000fe20007800000 */
[----:B------:R-:W-:Y:S01]  /*317d0*/  FMUL R6, R7, c[0x0][0x188] ;  /* 0x0000620007067a20 */ /* 0x000fe20000400000 */
[----:B------:R-:W-:Y:S01]  /*317e0*/  FMNMX R28, R4, R3, !PT ;  /* 0x00000003041c7209 */ /* 0x000fe20007800000 */
[----:B------:R-:W-:Y:S02]  /*317f0*/  FMUL R5, R8, c[0x0][0x188] ;  /* 0x0000620008057a20 */ /* 0x000fe40000400000 */
[----:B-1----:R-:W-:Y:S01]  /*31800*/  FMUL R7, R10, c[0x0][0x188] ;  /* 0x000062000a077a20 */ /* 0x002fe20000400000 */
[----:B------:R-:W-:Y:S02]  /*31810*/  FMNMX R13, R6, R13, !PT ;  /* 0x0000000d060d7209 */ /* 0x000fe40007800000 */
[----:B------:R-:W-:-:S02]  /*31820*/  FMNMX R5, R5, R15, !PT ;  /* 0x0000000f05057209 */ /* 0x000fc40007800000 */
[----:B------:R-:W-:Y:S02]  /*31830*/  FMNMX R15, R7, R13, !PT ;  /* 0x0000000d070f7209 */ /* 0x000fe40007800000 */
[----:B------:R-:W-:Y:S02]  /*31840*/  FMUL R13, R11, c[0x0][0x188] ;  /* 0x000062000b0d7a20 */ /* 0x000fe40000400000 */
[----:B----4-:R-:W-:Y:S02]  /*31850*/  FMUL R3, R26, c[0x0][0x188] ;  /* 0x000062001a037a20 */ /* 0x010fe40000400000 */
[----:B--2---:R-:W-:Y:S02]  /*31860*/  FMUL R4, R27, c[0x0][0x188] ;  /* 0x000062001b047a20 */ /* 0x004fe40000400000 */
[----:B------:R-:W-:Y:S01]  /*31870*/  FMUL R6, R25, c[0x0][0x188] ;  /* 0x0000620019067a20 */ /* 0x000fe20000400000 */
[----:B------:R-:W-:-:S04]  /*31880*/  FMNMX R3, R3, R29, !PT ;  /* 0x0000001d03037209 */ /* 0x000fc80007800000 */
[----:B------:R-:W-:Y:S02]  /*31890*/  FMNMX R7, R6, R28, !PT ;  /* 0x0000001c06077209 */ /* 0x000fe40007800000 */
[----:B------:R-:W-:Y:S01]  /*318a0*/  FMNMX R29, R4, R3, !PT ;  /* 0x00000003041d7209 */ /* 0x000fe20007800000 */
[----:B------:R-:W-:Y:S01]  /*318b0*/  FMUL R3, R9, c[0x0][0x188] ;  /* 0x0000620009037a20 */ /* 0x000fe20000400000 */
[----:B------:R-:W-:Y:S01]  /*318c0*/  MOV R28, R5 ;  /* 0x00000005001c7202 */ /* 0x000fe20000000f00 */
[----:B------:R-:W-:Y:S02]  /*318d0*/  FMUL R6, R16, c[0x0][0x188] ;  /* 0x0000620010067a20 */ /* 0x000fe40000400000 */
[----:B------:R-:W-:Y:S02]  /*318e0*/  FMUL R5, R18, c[0x0][0x188] ;  /* 0x0000620012057a20 */ /* 0x000fe40000400000 */
[----:B------:R-:W-:Y:S01]  /*318f0*/  FMUL R4, R20, c[0x0][0x188] ;  /* 0x0000620014047a20 */ /* 0x000fe20000400000 */
[----:B------:R-:W-:Y:S01]  /*31900*/  FMNMX R28, R3, R28, !PT ;  /* 0x0000001c031c7209 */ /* 0x000fe20007800000 */
[----:B------:R-:W-:Y:S01]  /*31910*/  FMNMX R3, R13, R15, !PT ;  /* 0x0000000f0d037209 */ /* 0x000fe20007800000 */
[----:B------:R-:W-:-:S02]  /*31920*/  FMNMX R15, R6, R7, !PT ;  /* 0x00000007060f7209 */ /* 0x000fc40007800000 */
[----:B------:R-:W-:Y:S02]  /*31930*/  FMNMX R13, R5, R29, !PT ;  /* 0x0000001d050d7209 */ /* 0x000fe40007800000 */
[----:B------:R-:W-:Y:S01]  /*31940*/  FMNMX R6, R4, R28, !PT ;  /* 0x0000001c04067209 */ /* 0x000fe20007800000 */
[----:B------:R-:W-:Y:S02]  /*31950*/  FMUL R29, R22, c[0x0][0x188] ;  /* 0x00006200161d7a20 */ /* 0x000fe40000400000 */
[----:B------:R-:W-:Y:S02]  /*31960*/  FMUL R28, R17, c[0x0][0x188] ;  /* 0x00006200111c7a20 */ /* 0x000fe40000400000 */
[----:B------:R-:W-:Y:S02]  /*31970*/  FMUL R7, R19, c[0x0][0x188] ;  /* 0x0000620013077a20 */ /* 0x000fe40000400000 */
[----:B------:R-:W-:Y:S01]  /*31980*/  FMUL R4, R23, c[0x0][0x188] ;  /* 0x0000620017047a20 */ /* 0x000fe20000400000 */
[----:B------:R-:W-:-:S02]  /*31990*/  FMNMX R29, R29, R3, !PT ;  /* 0x000000031d1d7209 */ /* 0x000fc40007800000 */
[----:B------:R-:W-:Y:S02]  /*319a0*/  FMNMX R28, R28, R15, !PT ;  /* 0x0000000f1c1c7209 */ /* 0x000fe40007800000 */
[----:B------:R-:W-:Y:S02]  /*319b0*/  FMNMX R3, R7, R13, !PT ;  /* 0x0000000d07037209 */ /* 0x000fe40007800000 */
[----:B------:R-:W-:Y:S02]  /*319c0*/  FMNMX R4, R4, R29, !PT ;  /* 0x0000001d04047209 */ /* 0x000fe40007800000 */
[----:B------:R-:W0:Y:S04]  /*319d0*/  SHFL.BFLY PT, R29, R28, 0x2, 0x1f ;  /* 0x0c401f001c1d7f89 */ /* 0x000e2800000e0000 */
[----:B------:R-:W1:Y:S04]  /*319e0*/  SHFL.BFLY PT, R7, R3, 0x2, 0x1f ;  /* 0x0c401f0003077f89 */ /* 0x000e6800000e0000 */
[----:B------:R-:W2:Y:S01]  /*319f0*/  SHFL.BFLY PT, R13, R4, 0x2, 0x1f ;  /* 0x0c401f00040d7f89 */ /* 0x000ea200000e0000 */
[----:B------:R-:W-:-:S05]  /*31a00*/  FMUL R5, R21, c[0x0][0x188] ;  /* 0x0000620015057a20 */ /* 0x000fca0000400000 */
[----:B------:R-:W-:-:S05]  /*31a10*/  FMNMX R6, R5, R6, !PT ;  /* 0x0000000605067209 */ /* 0x000fca0007800000 */
[----:B------:R-:W3:Y:S01]  /*31a20*/  SHFL.BFLY PT, R5, R6, 0x2, 0x1f ;  /* 0x0c401f0006057f89 */ /* 0x000ee200000e0000 */
[----:B0-----:R-:W-:Y:S01]  /*31a30*/  FMNMX R15, R28, R29, !PT ;  /* 0x0000001d1c0f7209 */ /* 0x001fe20007800000 */
[----:B-1----:R-:W-:Y:S01]  /*31a40*/  FMNMX R29, R3, R7, !PT ;  /* 0x00000007031d7209 */ /* 0x002fe20007800000 */
[----:B--2---:R-:W-:Y:S01]  /*31a50*/  FMNMX R3, R4, R13, !PT ;  /* 0x0000000d04037209 */ /* 0x004fe20007800000 */
[----:B------:R-:W2:Y:S04]  /*31a60*/  LDL.LU R7, [R1+0x2ba0] ;  /* 0x002ba00001077983 */ /* 0x000ea80000300800 */
[----:B------:R-:W0:Y:S04]  /*31a70*/  SHFL.BFLY PT, R13, R29, 0x1, 0x1f ;  /* 0x0c201f001d0d7f89 */ /* 0x000e2800000e0000 */
[----:B------:R-:W1:Y:S01]  /*31a80*/  SHFL.BFLY PT, R4, R15, 0x1, 0x1f ;  /* 0x0c201f000f047f89 */ /* 0x000e6200000e0000 */
[----:B---3--:R-:W-:-:S03]  /*31a90*/  FMNMX R28, R6, R5, !PT ;  /* 0x00000005061c7209 */ /* 0x008fc60007800000 */
[----:B------:R-:W3:Y:S01]  /*31aa0*/  LDL.LU R5, [R1+0x2b9c] ;  /* 0x002b9c0001057983 */ /* 0x000ee20000300800 */
[----:B------:R-:W4:Y:S03]  /*31ab0*/  LDL.LU R6, [R1+0x2b98] ;  /* 0x002b980001067983 */ /* 0x000f260000300800 */
[----:B0-----:R-:W-:Y:S02]  /*31ac0*/  STL [R1+0x20], R13 ;  /* 0x0000200d01007387 */ /* 0x001fe40000100800 */
[----:B------:R-:W0:Y:S01]  /*31ad0*/  SHFL.BFLY PT, R13, R28, 0x1, 0x1f ;  /* 0x0c201f001c0d7f89 */ /* 0x000e2200000e0000 */
[----:B-1----:R-:W-:Y:S01]  /*31ae0*/  FMNMX R15, R15, R4, !PT ;  /* 0x000000040f0f7209 */ /* 0x002fe20007800000 */
[----:B0-----:R-:W-:Y:S01]  /*31af0*/  STL [R1+0x2c], R13 ;  /* 0x00002c0d01007387 */ /* 0x001fe20000100800 */
[----:B------:R-:W2:Y:S03]  /*31b00*/  LDL.LU R4, [R1+0x2b94] ;  /* 0x002b940001047983 */ /* 0x000ea60000300800 */
[----:B------:R0:W-:Y:S02]  /*31b10*/  STL [R1+0x24], R15 ;  /* 0x0000240f01007387 */ /* 0x0001e40000100800 */
[----:B0-----:R-:W2:Y:S01]  /*31b20*/  LDL.LU R15, [R1+0x2b90] ;  /* 0x002b9000010f7983 */ /* 0x001ea20000300800 */
[----:B------:R0:W-:Y:S03]  /*31b30*/  STL [R1+0x2b8c], R10 ;  /* 0x002b8c0a01007387 */ /* 0x0001e60000100800 */
[----:B0-----:R-:W2:Y:S01]  /*31b40*/  LDL.LU R10, [R1+0x20] ;  /* 0x00002000010a7983 */ /* 0x001ea20000300800 */
[----:B------:R0:W-:Y:S03]  /*31b50*/  STL [R1+0x2b88], R11 ;  /* 0x002b880b01007387 */ /* 0x0001e60000100800 */
[----:B0-----:R-:W3:Y:S01]  /*31b60*/  LDL.LU R11, [R1+0x24] ;  /* 0x00002400010b7983 */ /* 0x001ee20000300800 */
[----:B------:R0:W-:Y:S03]  /*31b70*/  STL [R1+0x2b84], R22 ;  /* 0x002b841601007387 */ /* 0x0001e60000100800 */
[----:B0-----:R-:W3:Y:S01]  /*31b80*/  LDL R22, [R1+0x96c] ;  /* 0x00096c0001167983 */ /* 0x001ee20000100800 */
[----:B------:R0:W-:Y:S03]  /*31b90*/  STL [R1+0x2b80], R23 ;  /* 0x002b801701007387 */ /* 0x0001e60000100800 */
[----:B0-----:R-:W4:Y:S01]  /*31ba0*/  LDL.LU R23, [R1+0x2c] ;  /* 0x00002c0001177983 */ /* 0x001f220000300800 */
[----:B------:R-:W0:Y:S02]  /*31bb0*/  SHFL.BFLY PT, R13, R3, 0x1, 0x1f ;  /* 0x0c201f00030d7f89 */ /* 0x000e2400000e0000 */
[----:B0-----:R-:W-:-:S02]  /*31bc0*/  FMNMX R3, R3, R13, !PT ;  /* 0x0000000d03037209 */ /* 0x001fc40007800000 */
[----:B--2---:R-:W-:Y:S02]  /*31bd0*/  FMNMX R29, R29, R10, !PT ;  /* 0x0000000a1d1d7209 */ /* 0x004fe40007800000 */
[----:B------:R-:W2:Y:S01]  /*31be0*/  LDL.LU R10, [R1+0x2b8c] ;  /* 0x002b8c00010a7983 */ /* 0x000ea20000300800 */
[----:B------:R-:W2:Y:S03]  /*31bf0*/  LDL R13, [R1+0xa3c] ;  /* 0x000a3c00010d7983 */ /* 0x000ea60000100800 */
[----:B---3--:R0:W-:Y:S01]  /*31c00*/  @!P0 STS [R22], R11 ;  /* 0x0000000b16008388 */ /* 0x0081e20000000800 */
[----:B------:R1:W-:Y:S03]  /*31c10*/  @!P0 STS [R22+0x80], R29 ;  /* 0x0000801d16008388 */ /* 0x0003e60000000800 */
[----:B0-----:R-:W3:Y:S01]  /*31c20*/  LDL.LU R11, [R1+0x2b88] ;  /* 0x002b8800010b7983 */ /* 0x001ee20000300800 */
[----:B----4-:R-:W-:Y:S01]  /*31c30*/  FMNMX R28, R28, R23, !PT ;  /* 0x000000171c1c7209 */ /* 0x010fe20007800000 */
[----:B-1----:R-:W4:Y:S04]  /*31c40*/  LDL.LU R29, [R1+0x10] ;  /* 0x00001000011d7983 */ /* 0x002f280000300800 */
[----:B------:R0:W-:Y:S04]  /*31c50*/  @!P0 STS [R22+0x100], R28 ;  /* 0x0001001c16008388 */ /* 0x0001e80000000800 */
[----:B0-----:R-:W2:Y:S01]  /*31c60*/  LDL.LU R22, [R1+0x2b84] ;  /* 0x002b840001167983 */ /* 0x001ea20000300800 */
[----:B------:R-:W2:Y:S02]  /*31c70*/  LDL R28, [R1+0x96c] ;  /* 0x00096c00011c7983 */ /* 0x000ea40000100800 */
[----:B------:R-:W0:Y:S02]  /*31c80*/  S2R R23, SR_TID.X ;  /* 0x0000000000177919 */ /* 0x000e240000002100 */
[----:B0-----:R-:W-:Y:S01]  /*31c90*/  LOP3.LUT R23, R23, 0x7f, RZ, 0xc0, !PT ;  /* 0x0000007f17177812 */ /* 0x001fe200078ec0ff */
[----:B--2---:R-:W-:Y:S01]  /*31ca0*/  @!P0 STS [R28+0x180], R3 ;  /* 0x000180031c008388 */ /* 0x004fe20000000800 */
[----:B------:R-:W-:Y:S06]  /*31cb0*/  BAR.SYNC.DEFER_BLOCKING 0x0 ;  /* 0x0000000000007b1d */ /* 0x000fec0000010000 */
[----:B------:R-:W0:Y:S04]  /*31cc0*/  LDS R3, [R23.X4] ;  /* 0x0000000017037984 */ /* 0x000e280000004800 */
[----:B0-----:R-:W0:Y:S02]  /*31cd0*/  SHFL.BFLY PT, R28, R3, 0x2, 0x1f ;  /* 0x0c401f00031c7f89 */ /* 0x001e2400000e0000 */
[----:B0-----:R-:W-:-:S05]  /*31ce0*/  FMNMX R3, R3, R28, !PT ;  /* 0x0000001c03037209 */ /* 0x001fca0007800000 */
[----:B------:R-:W0:Y:S02]  /*31cf0*/  SHFL.BFLY PT, R28, R3, 0x1, 0x1f ;  /* 0x0c201f00031c7f89 */ /* 0x000e2400000e0000 */
[----:B0-----:R-:W-:Y:S02]  /*31d00*/  FMNMX R3, R3, R28, !PT ;  /* 0x0000001c03037209 */ /* 0x001fe40007800000 */
[----:B------:R-:W0:Y:S04]  /*31d10*/  S2R R28, SR_TID.X ;  /* 0x00000000001c7919 */ /* 0x000e280000002100 */
[----:B------:R1:W-:Y:S01]  /*31d20*/  @!P0 STS [R23.X4], R3 ;  /* 0x0000000317008388 */ /* 0x0003e20000004800 */
[----:B------:R-:W-:Y:S06]  /*31d30*/  BAR.SYNC.DEFER_BLOCKING 0x0 ;  /* 0x0000000000007b1d */ /* 0x000fec0000010000 */
[----:B-1----:R-:W2:Y:S01]  /*31d40*/  LDL.LU R23, [R1+0x2b80] ;  /* 0x002b800001177983 */ /* 0x002ea20000300800 */
[----:B0-----:R-:W-:-:S05]  /*31d50*/  LOP3.LUT R28, R28, 0x1c, RZ, 0xc0, !PT ;  /* 0x0000001c1c1c7812 */ /* 0x001fca00078ec0ff */
[----:B------:R-:W0:Y:S02]  /*31d60*/  LDS R3, [R28.X4] ;  /* 0x000000001c037984 */ /* 0x000e240000004800 */
[----:B------:R-:W1:Y:S01]  /*31d70*/  LDS R28, [R28.X4+0x80] ;  /* 0x000080001c1c7984 */ /* 0x000e620000004800 */
[----:B0-----:R-:W-:-:S05]  /*31d80*/  FMNMX R13, R3, R13, !PT ;  /* 0x0000000d030d7209 */ /* 0x001fca0007800000 */
[--C-:B----4-:R-:W-:Y:S01]  /*31d90*/  FFMA R3, R29, c[0x0][0x188], -R13.reuse ;  /* 0x000062001d037a23 */ /* 0x110fe2000000080d */
[----:B------:R-:W-:Y:S03]  /*31da0*/  STL [R1+0x474], R13 ;  /* 0x0004740d01007387 */ /* 0x000fe60000100800 */
[----:B------:R-:W-:Y:S02]  /*31db0*/  FMUL R29, R3, 1.4426950216293334961 ;  /* 0x3fb8aa3b031d7820 */ /* 0x000fe40000400000 */
[----:B------:R-:W4:Y:S04]  /*31dc0*/  LDL.LU R3, [R1+0x14] ;  /* 0x0000140001037983 */ /* 0x000f280000300800 */
[----:B------:R-:W0:Y:S02]  /*31dd0*/  MUFU.EX2 R29, R29 ;  /* 0x0000001d001d7308 */ /* 0x000e240000000800 */
[----:B0-----:R0:W-:Y:S01]  /*31de0*/  STL [R1+0x38], R29 ;  /* 0x0000381d01007387 */ /* 0x0011e20000100800 */
[----:B----4-:R-:W-:-:S04]  /*31df0*/  FFMA R3, R3, c[0x0][0x188], -R13 ;  /* 0x0000620003037a23 */ /* 0x010fc8000000080d */
[----:B0-----:R-:W-:-:S06]  /*31e00*/  FMUL R29, R3, 1.4426950216293334961 ;  /* 0x3fb8aa3b031d7820 */ /* 0x001fcc0000400000 */
[----:B------:R-:W0:Y:S01]  /*31e10*/  MUFU.EX2 R29, R29 ;  /* 0x0000001d001d7308 */ /* 0x000e220000000800 */
[----:B------:R-:W-:Y:S02]  /*31e20*/  FFMA R3, R0, c[0x0][0x188], -R13 ;  /* 0x0000620000037a23 */ /* 0x000fe4000000080d */
[----:B------:R-:W1:Y:S04]  /*31e30*/  LDL R0, [R1+0xa64] ;  /* 0x000a640001007983 */ /* 0x000e680000100800 */
[----:B0-----:R0:W-:Y:S02]  /*31e40*/  STL [R1+0x34], R29 ;  /* 0x0000341d01007387 */ /* 0x0011e40000100800 */
[----:B0-----:R-:W-:-:S06]  /*31e50*/  FMUL R29, R3, 1.4426950216293334961 ;  /* 0x3fb8aa3b031d7820 */ /* 0x001fcc0000400000 */
[----:B------:R-:W0:Y:S01]  /*31e60*/  MUFU.EX2 R29, R29 ;  /* 0x0000001d001d7308 */ /* 0x000e220000000800 */
[--C-:B------:R-:W-:Y:S02]  /*31e70*/  FFMA R3, R14, c[0x0][0x188], -R13.reuse ;  /* 0x000062000e037a23 */ /* 0x100fe4000000080d */
[----:B------:R-:W4:Y:S04]  /*31e80*/  LDL.LU R14, [R1+0x2b7c] ;  /* 0x002b7c00010e7983 */ /* 0x000f280000300800 */
[----:B0-----:R0:W-:Y:S02]  /*31e90*/  STL [R1+0x30], R29 ;  /* 0x0000301d01007387 */ /* 0x0011e40000100800 */
[----:B0-----:R-:W-:Y:S02]  /*31ea0*/  FMUL R29, R3, 1.4426950216293334961 ;  /* 0x3fb8aa3b031d7820 */ /* 0x001fe40000400000 */
[----:B------:R-:W-:-:S02]  /*31eb0*/  FFMA R3, R24, c[0x0][0x188], -R13 ;  /* 0x0000620018037a23 */ /* 0x000fc4000000080d */
[----:B------:R0:W2:Y:S02]  /*31ec0*/  MUFU.EX2 R24, R29 ;  /* 0x0000001d00187308 */ /* 0x0000a40000000800 */
[----:B0-----:R-:W3:Y:S04]  /*31ed0*/  LDL.LU R29, [R1+0x1c] ;  /* 0x00001c00011d7983 */ /* 0x001ee80000300800 */
[----:B--2---:R0:W-:Y:S02]  /*31ee0*/  STL [R1+0x2c], R24 ;  /* 0x00002c1801007387 */ /* 0x0041e40000100800 */
[----:B0-----:R-:W-:Y:S02]  /*31ef0*/  FMUL R24, R3, 1.4426950216293334961 ;  /* 0x3fb8aa3b03187820 */ /* 0x001fe40000400000 */
[----:B------:R-:W-:-:S02]  /*31f00*/  FFMA R3, R25, c[0x0][0x188], -R13 ;  /* 0x0000620019037a23 */ /* 0x000fc4000000080d */
[----:B------:R-:W2:Y:S02]  /*31f10*/  LDL.LU R25, [R1+0x18] ;  /* 0x0000180001197983 */ /* 0x000ea40000300800 */
[----:B------:R-:W0:Y:S02]  /*31f20*/  MUFU.EX2 R24, R24 ;  /* 0x0000001800187308 */ /* 0x000e240000000800 */
[----:B0-----:R0:W-:Y:S02]  /*31f30*/  STL [R1+0x28], R24 ;  /* 0x0000281801007387 */ /* 0x0011e40000100800 */
[----:B0-----:R-:W-:Y:S02]  /*31f40*/  FMUL R24, R3, 1.4426950216293334961 ;  /* 0x3fb8aa3b03187820 */ /* 0x001fe40000400000 */
[--C-:B------:R-:W-:Y:S02]  /*31f50*/  FFMA R3, R16, c[0x0][0x188], -R13.reuse ;  /* 0x0000620010037a23 */ /* 0x100fe4000000080d */
[----:B------:R-:W0:Y:S02]  /*31f60*/  S2R R16, SR_TID.X ;  /* 0x0000000000107919 */ /* 0x000e240000002100 */
[----:B------:R-:W-:Y:S01]  /*31f70*/  FMUL R3, R3, 1.4426950216293334961 ;  /* 0x3fb8aa3b03037820 */ /* 0x000fe20000400000 */
[----:B------:R-:W0:Y:S01]  /*31f80*/  MUFU.EX2 R24, R24 ;  /* 0x0000001800187308 */ /* 0x000e220000000800 */
[----:B------:R-:W-:-:S04]  /*31f90*/  FFMA R17, R17, c[0x0][0x188], -R13 ;  /* 0x0000620011117a23 */ /* 0x000fc8000000080d */
[----:B------:R-:W-:Y:S01]  /*31fa0*/  FMUL R17, R17, 1.4426950216293334961 ;  /* 0x3fb8aa3b11117820 */ /* 0x000fe20000400000 */
[----:B0-----:R0:W-:Y:S01]  /*31fb0*/  STL [R1+0x24], R24 ;  /* 0x0000241801007387 */ /* 0x0011e20000100800 */
[----:B------:R-:W4:Y:S02]  /*31fc0*/  LDL.LU R13, [R1+0x2b78] ;  /* 0x002b7800010d7983 */ /* 0x000f240000300800 */
[----:B0-----:R-:W-:Y:S01]  /*31fd0*/  MUFU.EX2 R24, R17 ;  /* 0x0000001100187308 */ /* 0x001fe20000000800 */
[----:B-1----:R-:W-:Y:S01]  /*31fe0*/  FMNMX R0, R28, R0, !PT ;  /* 0x000000001c007209 */ /* 0x002fe20007800000 */
[----:B------:R-:W-:-:S06]  /*31ff0*/  LOP3.LUT R28, R16, 0x1c, RZ, 0xc0, !PT ;  /* 0x0000001c101c7812 */ /* 0x000fcc00078ec0ff */
[----:B------:R0:W1:Y:S01]  /*32000*/  MUFU.EX2 R16, R3 ;  /* 0x0000000300107308 */ /* 0x0000620000000800 */
[----:B------:R-:W-:Y:S04]  /*32010*/  STL [R1+0x470], R0 ;  /* 0x0004700001007387 */ /* 0x000fe80000100800 */
[----:B0-----:R-:W0:Y:S04]  /*32020*/  LDS R3, [R28.X4+0x100] ;  /* 0x000100001c037984 */ /* 0x001e280000004800 */
[----:B-1----:R2:W-:Y:S01]  /*32030*/  STL [R1+0x20], R16 ;  /* 0x0000201001007387 */ /* 0x0025e20000100800 */
[----:B------:R-:W-:Y:S02]  /*32040*/  STL [R1+0x18], R24 ;  /* 0x0000181801007387 */ /* 0x000fe40000100800 */
[----:B------:R-:W-:Y:S02]  /*32050*/  STL [R1+0x2b70], R24 ;  /* 0x002b701801007387 */ /* 0x000fe40000100800 */
[----:B--2---:R-:W-:-:S04]  /*32060*/  FFMA R16, R25, c[0x0][0x188], -R0 ;  /* 0x0000620019107a23 */ /* 0x004fc80000000800 */
[----:B------:R-:W-:Y:S02]  /*32070*/  FMUL R17, R16, 1.4426950216293334961 ;  /* 0x3fb8aa3b10117820 */ /* 0x000fe40000400000 */
[----:B---3--:R-:W-:-:S04]  /*32080*/  FFMA R16, R29, c[0x0][0x188], -R0 ;  /* 0x000062001d107a23 */ /* 0x008fc80000000800 */
[----:B------:R-:W-:Y:S01]  /*32090*/  FMUL R16, R16, 1.4426950216293334961 ;  /* 0x3fb8aa3b10107820 */ /* 0x000fe20000400000 */
[----:B------:R-:W1:Y:S08]  /*320a0*/  MUFU.EX2 R17, R17 ;  /* 0x0000001100117308 */ /* 0x000e700000000800 */
[----:B------:R-:W2:Y:S01]  /*320b0*/  MUFU.EX2 R16, R16 ;  /* 0x0000001000107308 */ /* 0x000ea20000000800 */
[----:B-1----:R1:W-:Y:S02]  /*320c0*/  STL [R1+0x14], R17 ;  /* 0x0000141101007387 */ /* 0x0023e40000100800 */
[----:B-1----:R-:W-:-:S02]  /*320d0*/  FFMA R17, R12, c[0x0][0x188], -R0 ;  /* 0x000062000c117a23 */ /* 0x002fc40000000800 */
[----:B------:R-:W3:Y:S01]  /*320e0*/  LDL.LU R12, [R1+0x2b74] ;  /* 0x002b7400010c7983 */ /* 0x000ee20000300800 */
[----:B------:R-:W0:Y:S02]  /*320f0*/  LDL R25, [R1+0xa68] ;  /* 0x000a680001197983 */ /* 0x000e240000100800 */
[----:B--2---:R1:W-:Y:S02]  /*32100*/  STL [R1+0x10], R16 ;  /* 0x0000101001007387 */ /* 0x0043e40000100800 */
[----:B------:R-:W-:Y:S02]  /*32110*/  FMUL R17, R17, 1.4426950216293334961 ;  /* 0x3fb8aa3b11117820 */ /* 0x000fe40000400000 */
[----:B-1----:R-:W-:Y:S02]  /*32120*/  FFMA R16, R2, c[0x0][0x188], -R0 ;  /* 0x0000620002107a23 */ /* 0x002fe40000000800 */
[----:B------:R1:W-:Y:S02]  /*32130*/  MUFU.EX2 R2, R17 ;  /* 0x0000001100027308 */ /* 0x0003e40000000800 */
[----:B------:R-:W-:-:S06]  /*32140*/  FMUL R16, R16, 1.4426950216293334961 ;  /* 0x3fb8aa3b10107820 */ /* 0x000fcc0000400000 */
[----:B------:R2:W4:Y:S01]  /*32150*/  MUFU.EX2 R24, R16 ;  /* 0x0000001000187308 */ /* 0x0005220000000800 */
[----:B-1----:R-:W-:Y:S01]  /*32160*/  FFMA R17, R26, c[0x0][0x188], -R0 ;  /* 0x000062001a117a23 */ /* 0x002fe20000000800 */
[----:B------:R-:W-:-:S05]  /*32170*/  MOV R26, R0 ;  /* 0x00000000001a7202 */ /* 0x000fca0000000f00 */
[--C-:B--2---:R-:W-:Y:S02]  /*32180*/  FFMA R16, R27, c[0x0][0x188], -R26.reuse ;  /* 0x000062001b107a23 */ /* 0x104fe4000000081a */
[----:B------:R-:W-:Y:S02]  /*32190*/  FFMA R18, R18, c[0x0][0x188], -R26 ;  /* 0x0000620012127a23 */ /* 0x000fe4000000081a */
[----:B------:R-:W-:Y:S02]  /*321a0*/  FMUL R16, R16, 1.4426950216293334961 ;  /* 0x3fb8aa3b10107820 */ /* 0x000fe40000400000 */
[----:B------:R-:W-:Y:S01]  /*321b0*/  FMUL R18, R18, 1.4426950216293334961 ;  /* 0x3fb8aa3b12127820 */ /* 0x000fe20000400000 */
[----:B----4-:R-:W-:Y:S01]  /*321c0*/  STL [R1+0x4], R24 ;  /* 0x0000041801007387 */ /* 0x010fe20000100800 */
[----:B------:R1:W-:Y:S03]  /*321d0*/  MUFU.EX2 R29, R16 ;  /* 0x00000010001d7308 */ /* 0x0003e60000000800 */
[----:B-1----:R1:W2:Y:S01]  /*321e0*/  LDS R16, [R28.X4+0x180] ;  /* 0x000180001c107984 */ /* 0x0022a20000004800 */
[----:B------:R-:W-:-:S02]  /*321f0*/  FMUL R17, R17, 1.4426950216293334961 ;  /* 0x3fb8aa3b11117820 */ /* 0x000fc40000400000 */
[----:B------:R-:W-:Y:S02]  /*32200*/  FFMA R19, R19, c[0x0][0x188], -R26 ;  /* 0x0000620013137a23 */ /* 0x000fe4000000081a */
[----:B------:R-:W-:Y:S06]  /*32210*/  BAR.SYNC.DEFER_BLOCKING 0x0 ;  /* 0x0000000000007b1d */ /* 0x000fec0000010000 */
[----:B-1----:R1:W-:Y:S02]  /*32220*/  MUFU.EX2 R28, R18 ;  /* 0x00000012001c7308 */ /* 0x0023e40000000800 */
[----:B-1----:R-:W2:Y:S06]  /*32230*/  LDL R18, [R1+0xa6c] ;  /* 0x000a6c0001127983 */ /* 0x002eac0000100800 */
[----:B------:R0:W-:Y:S02]  /*32240*/  MUFU.EX2 R0, R17 ;  /* 0x0000001100007308 */ /* 0x0001e40000000800 */
[----:B0-----:R-:W-:Y:S01]  /*32250*/  FMNMX R17, R3, R25, !PT ;  /* 0x0000001903117209 */ /* 0x001fe20007800000 */
[----:B------:R-:W-:-:S04]  /*32260*/  FMUL R3, R19, 1.4426950216293334961 ;  /* 0x3fb8aa3b13037820 */ /* 0x000fc80000400000 */
[----:B------:R0:W-:Y:S01]  /*32270*/  STL [R1+0x46c], R17 ;  /* 0x00046c1101007387 */ /* 0x0001e20000100800 */
[----:B------:R-:W4:Y:S01]  /*32280*/  LDL R19, [R1+0x10] ;  /* 0x0000100001137983 */ /* 0x000f220000100800 */
[----:B--2---:R-:W-:Y:S02]  /*32290*/  FMNMX R16, R16, R18, !PT ;  /* 0x0000001210107209 */ /* 0x004fe40007800000 */
[----:B------:R-:W4:Y:S01]  /*322a0*/  LDL R18, [R1+0x14] ;  /* 0x0000140001127983 */ /* 0x000f220000100800 */
[--C-:B---3--:R-:W-:Y:S01]  /*322b0*/  FFMA R12, R12, c[0x0][0x188], -R17.reuse ;  /* 0x000062000c0c7a23 */ /* 0x108fe20000000811 */
[----:B------:R1:W-:Y:S01]  /*322c0*/  MUFU.EX2 R27, R3 ;  /* 0x00000003001b7308 */ /* 0x0003e20000000800 */
[----:B------:R-:W-:Y:S02]  /*322d0*/  FFMA R13, R13, c[0x0][0x188], -R17 ;  /* 0x000062000d0d7a23 */ /* 0x000fe40000000811 */
[--C-:B------:R-:W-:Y:S02]  /*322e0*/  FFMA R14, R14, c[0x0][0x188], -R16.reuse ;  /* 0x000062000e0e7a23 */ /* 0x100fe40000000810 */
[----:B------:R-:W-:-:S02]  /*322f0*/  FFMA R15, R15, c[0x0][0x188], -R16 ;  /* 0x000062000f0f7a23 */ /* 0x000fc40000000810 */
[----:B-1----:R-:W-:Y:S02]  /*32300*/  FMUL R3, R12, 1.4426950216293334961 ;  /* 0x3fb8aa3b0c037820 */ /* 0x002fe40000400000 */
[----:B------:R-:W-:Y:S02]  /*32310*/  FMUL R15, R15, 1.4426950216293334961 ;  /* 0x3fb8aa3b0f0f7820 */ /* 0x000fe40000400000 */
[----:B------:R1:W2:Y:S02]  /*32320*/  MUFU.EX2 R26, R3 ;  /* 0x00000003001a7308 */ /* 0x0002a40000000800 */
[----:B-1----:R-:W-:Y:S02]  /*32330*/  FMUL R3, R13, 1.4426950216293334961 ;  /* 0x3fb8aa3b0d037820 */ /* 0x002fe40000400000 */
[----:B------:R-:W-:Y:S02]  /*32340*/  FMUL R13, R14, 1.4426950216293334961 ;  /* 0x3fb8aa3b0e0d7820 */ /* 0x000fe40000400000 */
[----:B------:R-:W-:-:S02]  /*32350*/  FFMA R14, R6, c[0x0][0x188], -R16 ;  /* 0x00006200060e7a23 */ /* 0x000fc40000000810 */
[----:B------:R1:W-:Y:S02]  /*32360*/  MUFU.EX2 R6, R15 ;  /* 0x0000000f00067308 */ /* 0x0003e40000000800 */
[----:B------:R-:W-:Y:S02]  /*32370*/  FMUL R14, R14, 1.4426950216293334961 ;  /* 0x3fb8aa3b0e0e7820 */ /* 0x000fe40000400000 */
[----:B-1----:R-:W-:-:S04]  /*32380*/  FFMA R15, R7, c[0x0][0x188], -R16 ;  /* 0x00006200070f7a23 */ /* 0x002fc80000000810 */
[----:B------:R1:W-:Y:S01]  /*32390*/  MUFU.EX2 R7, R14 ;  /* 0x0000000e00077308 */ /* 0x0003e20000000800 */
[----:B------:R-:W-:-:S07]  /*323a0*/  FMUL R15, R15, 1.4426950216293334961 ;  /* 0x3fb8aa3b0f0f7820 */ /* 0x000fce0000400000 */
[----:B------:R-:W3:Y:S01]  /*323b0*/  MUFU.EX2 R25, R3 ;  /* 0x0000000300197308 */ /* 0x000ee20000000800 */
[----:B-1----:R-:W-:-:S07]  /*323c0*/  FFMA R14, R10, c[0x0][0x188], -R16 ;  /* 0x000062000a0e7a23 */ /* 0x002fce0000000810 */
[----:B------:R1:W-:Y:S01]  /*323d0*/  MUFU.EX2 R10, R15 ;  /* 0x0000000f000a7308 */ /* 0x0003e20000000800 */
[----:B------:R-:W-:Y:S02]  /*323e0*/  FMUL R14, R14, 1.4426950216293334961 ;  /* 0x3fb8aa3b0e0e7820 */ /* 0x000fe40000400000 */
[--C-:B------:R-:W-:Y:S02]  /*323f0*/  FFMA R4, R4, c[0x0][0x188], -R17.reuse ;  /* 0x0000620004047a23 */ /* 0x100fe40000000811 */
[----:B------:R-:W-:-:S03]  /*32400*/  FFMA R5, R5, c[0x0][0x188], -R17 ;  /* 0x0000620005057a23 */ /* 0x000fc60000000811 */
[----:B------:R-:W0:Y:S01]  /*32410*/  MUFU.EX2 R13, R13 ;  /* 0x0000000d000d7308 */ /* 0x000e220000000800 */
[----:B-1----:R-:W-:-:S07]  /*32420*/  FFMA R15, R11, c[0x0][0x188], -R16 ;  /* 0x000062000b0f7a23 */ /* 0x002fce0000000810 */
[----:B------:R1:W-:Y:S01]  /*32430*/  MUFU.EX2 R11, R14 ;  /* 0x0000000e000b7308 */ /* 0x0003e20000000800 */
[--C-:B------:R-:W-:Y:S02]  /*32440*/  FFMA R9, R9, c[0x0][0x188], -R17.reuse ;  /* 0x0000620009097a23 */ /* 0x100fe40000000811 */
[----:B------:R-:W-:Y:S02]  /*32450*/  FMUL R3, R4, 1.4426950216293334961 ;  /* 0x3fb8aa3b04037820 */ /* 0x000fe40000400000 */
[----:B------:R-:W-:Y:S02]  /*32460*/  FMUL R4, R5, 1.4426950216293334961 ;  /* 0x3fb8aa3b05047820 */ /* 0x000fe40000400000 */
[----:B------:R-:W-:Y:S02]  /*32470*/  FFMA R5, R8, c[0x0][0x188], -R17 ;  /* 0x0000620008057a23 */ /* 0x000fe40000000811 */
[----:B------:R-:W-:Y:S02]  /*32480*/  FMUL R8, R9, 1.4426950216293334961 ;  /* 0x3fb8aa3b09087820 */ /* 0x000fe40000400000 */
[----:B-1----:R-:W-:-:S02]  /*32490*/  FMUL R14, R15, 1.4426950216293334961 ;  /* 0x3fb8aa3b0f0e7820 */ /* 0x002fc40000400000 */
[--C-:B------:R-:W-:Y:S02]  /*324a0*/  FFMA R15, R22, c[0x0][0x188], -R16.reuse ;  /* 0x00006200160f7a23 */ /* 0x100fe40000000810 */
[--C-:B------:R-:W-:Y:S02]  /*324b0*/  FFMA R9, R20, c[0x0][0x188], -R17.reuse ;  /* 0x0000620014097a23 */ /* 0x100fe40000000811 */
[----:B------:R-:W-:Y:S02]  /*324c0*/  FFMA R12, R21, c[0x0][0x188], -R17 ;  /* 0x00006200150c7a23 */ /* 0x000fe40000000811 */
[----:B0-----:R-:W-:Y:S02]  /*324d0*/  FFMA R17, R23, c[0x0][0x188], -R16 ;  /* 0x0000620017117a23 */ /* 0x001fe40000000810 */
[----:B------:R-:W-:Y:S01]  /*324e0*/  FMUL R15, R15, 1.4426950216293334961 ;  /* 0x3fb8aa3b0f0f7820 */ /* 0x000fe20000400000 */
[----:B------:R0:W-:Y:S01]  /*324f0*/  STL [R1+0x468], R16 ;  /* 0x0004681001007387 */ /* 0x0001e20000100800 */
[----:B------:R-:W4:Y:S02]  /*32500*/  LDL R21, [R1+0x38] ;  /* 0x0000380001157983 */ /* 0x000f240000100800 */
[----:B------:R-:W4:Y:S02]  /*32510*/  LDL R22, [R1+0x34] ;  /* 0x0000340001167983 */ /* 0x000f240000100800 */
[----:B------:R-:W4:Y:S01]  /*32520*/  LDL R20, [R1+0x20] ;  /* 0x0000200001147983 */ /* 0x000f220000100800 */
[----:B--2---:R1:W-:Y:S01]  /*32530*/  STL [R1+0x2b5c], R26 ;  /* 0x002b5c1a01007387 */ /* 0x0043e20000100800 */
[----:B0-----:R0:W-:Y:S02]  /*32540*/  MUFU.EX2 R16, R15 ;  /* 0x0000000f00107308 */ /* 0x0011e40000000800 */
[----:B0-----:R-:W-:-:S02]  /*32550*/  FMUL R15, R17, 1.4426950216293334961 ;  /* 0x3fb8aa3b110f7820 */ /* 0x001fc40000400000 */
[----:B---3--:R-:W-:Y:S02]  /*32560*/  FADD R17, R26, R25 ;  /* 0x000000191a117221 */ /* 0x008fe40000000000 */
[----:B-1----:R-:W2:Y:S01]  /*32570*/  LDL.LU R26, [R1+0x24] ;  /* 0x00002400011a7983 */ /* 0x002ea20000300800 */
[----:B------:R0:W-:Y:S03]  /*32580*/  STL [R1+0x2b58], R25 ;  /* 0x002b581901007387 */ /* 0x0001e60000100800 */
[----:B0-----:R-:W3:Y:S01]  /*32590*/  LDL.LU R25, [R1+0x28] ;  /* 0x0000280001197983 */ /* 0x001ee20000300800 */
[----:B------:R0:W-:Y:S02]  /*325a0*/  STL [R1+0x2b64], R13 ;  /* 0x002b640d01007387 */ /* 0x0001e40000100800 */
[----:B----4-:R-:W-:Y:S02]  /*325b0*/  FADD R18, R18, R19 ;  /* 0x0000001312127221 */ /* 0x010fe40000000000 */
[----:B------:R-:W-:-:S02]  /*325c0*/  FADD R19, R13, R6 ;  /* 0x000000060d137221 */ /* 0x000fc40000000000 */
[----:B0-----:R-:W4:Y:S01]  /*325d0*/  LDL.LU R13, [R1+0x2c] ;  /* 0x00002c00010d7983 */ /* 0x001f220000300800 */
[----:B------:R0:W-:Y:S03]  /*325e0*/  STL [R1+0x2b60], R6 ;  /* 0x002b600601007387 */ /* 0x0001e60000100800 */
[----:B0-----:R-:W2:Y:S01]  /*325f0*/  LDL.LU R6, [R1+0x30] ;  /* 0x0000300001067983 */ /* 0x001ea20000300800 */
[----:B------:R-:W-:-:S04]  /*32600*/  FADD R18, R2, R18 ;  /* 0x0000001202127221 */ /* 0x000fc80000000000 */
[----:B------:R-:W-:Y:S01]  /*32610*/  FADD R18, R24, R18 ;  /* 0x0000001218127221 */ /* 0x000fe20000000000 */
[----:B------:R-:W0:Y:S01]  /*32620*/  MUFU.EX2 R3, R3 ;  /* 0x0000000300037308 */ /* 0x000e220000000800 */
[----:B------:R-:W-:-:S07]  /*32630*/  FMUL R5, R5, 1.4426950216293334961 ;  /* 0x3fb8aa3b05057820 */ /* 0x000fce0000400000 */
[----:B------:R-:W1:Y:S08]  /*32640*/  MUFU.EX2 R4, R4 ;  /* 0x0000000400047308 */ /* 0x000e700000000800 */
[----:B------:R-:W0:Y:S01]  /*32650*/  MUFU.EX2 R5, R5 ;  /* 0x0000000500057308 */ /* 0x000e220000000800 */
[----:B------:R-:W-:-:S07]  /*32660*/  FMUL R9, R9, 1.4426950216293334961 ;  /* 0x3fb8aa3b09097820 */ /* 0x000fce0000400000 */
[----:B------:R-:W0:Y:S01]  /*32670*/  MUFU.EX2 R8, R8 ;  /* 0x0000000800087308 */ /* 0x000e220000000800 */
[----:B------:R-:W-:-:S07]  /*32680*/  FMUL R12, R12, 1.4426950216293334961 ;  /* 0x3fb8aa3b0c0c7820 */ /* 0x000fce0000400000 */
[----:B------:R-:W-:Y:S08]  /*32690*/  MUFU.EX2 R9, R9 ;  /* 0x0000000900097308 */ /* 0x000ff00000000800 */
[----:B------:R-:W0:Y:S01]  /*326a0*/  MUFU.EX2 R14, R14 ;  /* 0x0000000e000e7308 */ /* 0x000e220000000800 */
[----:B--2---:R-:W-:Y:S01]  /*326b0*/  STL [R1+0x2b68], R6 ;  /* 0x002b680601007387 */ /* 0x004fe20000100800 */
[----:B------:R3:W-:Y:S02]  /*326c0*/  STL [R1+0x2b6c], R2 ;  /* 0x002b6c0201007387 */ /* 0x0007e40000100800 */
[----:B------:R-:W2:Y:S02]  /*326d0*/  LDL.LU R24, [R1+0x2b70] ;  /* 0x002b700001187983 */ /* 0x000ea40000300800 */
[----:B------:R-:W-:-:S02]  /*326e0*/  FADD R23, R21, R22 ;  /* 0x0000001615177221 */ /* 0x000fc40000000000 */
[----:B0-----:R-:W-:Y:S02]  /*326f0*/  FADD R17, R3, R17 ;  /* 0x0000001103117221 */ /* 0x001fe40000000000 */
[----:B------:R-:W-:Y:S01]  /*32700*/  FADD R23, R6, R23 ;  /* 0x0000001706177221 */ /* 0x000fe20000000000 */
[----:B------:R-:W0:Y:S01]  /*32710*/  MUFU.EX2 R12, R12 ;  /* 0x0000000c000c7308 */ /* 0x000e220000000800 */
[----:B------:R-:W-:Y:S02]  /*32720*/  FADD R19, R7, R19 ;  /* 0x0000001307137221 */ /* 0x000fe40000000000 */
[----:B----4-:R-:W-:Y:S02]  /*32730*/  FADD R23, R13, R23 ;  /* 0x000000170d177221 */ /* 0x010fe40000000000 */
[----:B-1----:R-:W-:Y:S02]  /*32740*/  FADD R17, R4, R17 ;  /* 0x0000001104117221 */ /* 0x002fe40000000000 */
[----:B------:R-:W-:Y:S01]  /*32750*/  FADD R18, R0, R18 ;  /* 0x0000001200127221 */ /* 0x000fe20000000000 */
[----:B------:R-:W1:Y:S01]  /*32760*/  MUFU.EX2 R15, R15 ;  /* 0x0000000f000f7308 */ /* 0x000e620000000800 */
[----:B---3--:R-:W-:-:S02]  /*32770*/  FADD R23, R25, R23 ;  /* 0x0000001719177221 */ /* 0x008fc40000000000 */
[----:B------:R-:W-:Y:S02]  /*32780*/  FADD R19, R10, R19 ;  /* 0x000000130a137221 */ /* 0x000fe40000000000 */
[----:B------:R-:W-:Y:S02]  /*32790*/  FADD R17, R5, R17 ;  /* 0x0000001105117221 */ /* 0x000fe40000000000 */
[----:B------:R-:W-:Y:S02]  /*327a0*/  FADD R18, R29, R18 ;  /* 0x000000121d127221 */ /* 0x000fe40000000000 */
[----:B------:R-:W-:Y:S02]  /*327b0*/  FADD R23, R26, R23 ;  /* 0x000000171a177221 */ /* 0x000fe40000000000 */
[----:B------:R-:W-:Y:S02]  /*327c0*/  FADD R19, R11, R19 ;  /* 0x000000130b137221 */ /* 0x000fe40000000000 */
[----:B------:R-:W-:-:S02]  /*327d0*/  FADD R17, R8, R17 ;  /* 0x0000001108117221 */ /* 0x000fc40000000000 */
[----:B------:R-:W-:Y:S02]  /*327e0*/  FADD R18, R28, R18 ;  /* 0x000000121c127221 */ /* 0x000fe40000000000 */
[----:B------:R-:W-:Y:S02]  /*327f0*/  FADD R23, R20, R23 ;  /* 0x0000001714177221 */ /* 0x000fe40000000000 */
[----:B------:R-:W-:Y:S02]  /*32800*/  FADD R19, R14, R19 ;  /* 0x000000130e137221 */ /* 0x000fe40000000000 */
[----:B------:R-:W-:Y:S02]  /*32810*/  FADD R17, R9, R17 ;  /* 0x0000001109117221 */ /* 0x000fe40000000000 */
[----:B------:R-:W-:Y:S01]  /*32820*/  FADD R21, R27, R18 ;  /* 0x000000121b157221 */ /* 0x000fe20000000000 */
[----:B------:R-:W3:Y:S01]  /*32830*/  LDL.LU R2, [R1+0x34] ;  /* 0x0000340001027983 */ /* 0x000ee20000300800 */
[----:B------:R-:W-:-:S02]  /*32840*/  FADD R19, R16, R19 ;  /* 0x0000001310137221 */ /* 0x000fc40000000000 */
[----:B0-----:R-:W-:Y:S02]  /*32850*/  FADD R20, R12, R17 ;  /* 0x000000110c147221 */ /* 0x001fe40000000000 */
[----:B------:R-:W3:Y:S01]  /*32860*/  LDL.LU R6, [R1+0x38] ;  /* 0x0000380001067983 */ /* 0x000ee20000300800 */
[----:B------:R-:W0:Y:S01]  /*32870*/  SHFL.BFLY PT, R22, R21, 0x2, 0x1f ;  /* 0x0c401f0015167f89 */ /* 0x000e2200000e0000 */
[----:B-1----:R-:W-:-:S03]  /*32880*/  FADD R19, R15, R19 ;  /* 0x000000130f137221 */ /* 0x002fc60000000000 */
[----:B------:R-:W1:Y:S04]  /*32890*/  SHFL.BFLY PT, R17, R20, 0x2, 0x1f ;  /* 0x0c401f0014117f89 */ /* 0x000e6800000e0000 */
[----:B------:R-:W4:Y:S01]  /*328a0*/  SHFL.BFLY PT, R18, R19, 0x2, 0x1f ;  /* 0x0c401f0013127f89 */ /* 0x000f2200000e0000 */
[----:B0-----:R-:W-:Y:S02]  /*328b0*/  FADD R22, R21, R22 ;  /* 0x0000001615167221 */ /* 0x001fe40000000000 */
[----:B-1----:R-:W-:-:S03]  /*328c0*/  FADD R17, R20, R17 ;  /* 0x0000001114117221 */ /* 0x002fc60000000000 */
[----:B------:R-:W0:Y:S01]  /*328d0*/  SHFL.BFLY PT, R21, R22, 0x1, 0x1f ;  /* 0x0c201f0016157f89 */ /* 0x000e2200000e0000 */
[----:B----4-:R-:W-:Y:S02]  /*328e0*/  FADD R20, R19, R18 ;  /* 0x0000001213147221 */ /* 0x010fe40000000000 */
[----:B------:R-:W1:Y:S02]  /*328f0*/  SHFL.BFLY PT, R19, R17, 0x1, 0x1f ;  /* 0x0c201f0011137f89 */ /* 0x000e6400000e0000 */
[----:B0-----:R-:W-:Y:S02]  /*32900*/  FADD R21, R22, R21 ;  /* 0x0000001516157221 */ /* 0x001fe40000000000 */
[----:B-1----:R-:W-:Y:S02]  /*32910*/  FADD R19, R17, R19 ;  /* 0x0000001311137221 */ /* 0x002fe40000000000 */
[----:B--2---:R-:W-:-:S05]  /*32920*/  FADD R23, R24, R23 ;  /* 0x0000001718177221 */ /* 0x004fca0000000000 */
[----:B------:R-:W0:Y:S02]  /*32930*/  SHFL.BFLY PT, R24, R23, 0x2, 0x1f ;  /* 0x0c401f0017187f89 */ /* 0x000e2400000e0000 */
[----:B0-----:R-:W-:-:S05]  /*32940*/  FADD R23, R23, R24 ;  /* 0x0000001817177221 */ /* 0x001fca0000000000 */
[----:B------:R-:W0:Y:S02]  /*32950*/  SHFL.BFLY PT, R24, R23, 0x1, 0x1f ;  /* 0x0c201f0017187f89 */ /* 0x000e2400000e0000 */
[----:B0-----:R-:W-:Y:S02]  /*32960*/  FADD R23, R23, R24 ;  /* 0x0000001817177221 */ /* 0x001fe40000000000 */
[----:B------:R-:W2:Y:S01]  /*32970*/  LDL.LU R24, [R1+0x4] ;  /* 0x0000040001187983 */ /* 0x000ea20000300800 */
[----:B------:R-:W4:Y:S02]  /*32980*/  LDL.LU R22, [R1+0x14] ;  /* 0x0000140001167983 */ /* 0x000f240000300800 */
[----:B------:R-:W2:Y:S01]  /*32990*/  LDL R17, [R1+0x96c] ;  /* 0x00096c0001117983 */ /* 0x000ea20000100800 */
[----:B------:R-:W0:Y:S01]  /*329a0*/  SHFL.BFLY PT, R18, R20, 0x1, 0x1f ;  /* 0x0c201f0014127f89 */ /* 0x000e2200000e0000 */
[----:B---3--:R-:W-:Y:S01]  /*329b0*/  F2FP.BF16.PACK_AB R6, R2, R6 ;  /* 0x000000060206723e */ /* 0x008fe200000010ff */
[----:B0-----:R-:W-:-:S02]  /*329c0*/  FADD R18, R20, R18 ;  /* 0x0000001214127221 */ /* 0x001fc40000000000 */
[----:B------:R-:W4:Y:S04]  /*329d0*/  LDL.LU R20, [R1+0x10] ;  /* 0x0000100001147983 */ /* 0x000f280000300800 */
[----:B--2---:R0:W-:Y:S01]  /*329e0*/  @!P0 STS [R17], R23 ;  /* 0x0000001711008388 */ /* 0x0041e20000000800 */
[----:B------:R1:W-:Y:S03]  /*329f0*/  @!P0 STS [R17+0x80], R21 ;  /* 0x0000801511008388 */ /* 0x0003e60000000800 */
[----:B0-----:R-:W2:Y:S01]  /*32a00*/  LDL.LU R23, [R1+0x20] ;  /* 0x0000200001177983 */ /* 0x001ea20000300800 */
[----:B-1----:R-:W2:Y:S02]  /*32a10*/  LDL.LU R21, [R1+0x18] ;  /* 0x0000180001157983 */ /* 0x002ea40000300800 */
[----:B------:R-:W3:Y:S02]  /*32a20*/  LDL.LU R2, [R1+0x2b6c] ;  /* 0x002b6c0001027983 */ /* 0x000ee40000300800 */
[----:B------:R0:W-:Y:S02]  /*32a30*/  STL [R1+0x4d0], R6 ;  /* 0x0004d00601007387 */ /* 0x0001e40000100800 */
[----:B0-----:R-:W2:Y:S01]  /*32a40*/  LDL.LU R6, [R1+0x2b68] ;  /* 0x002b680001067983 */ /* 0x001ea20000300800 */
[----:B------:R-:W-:-:S02]  /*32a50*/  F2FP.BF16.PACK_AB R25, R26, R25 ;  /* 0x000000191a19723e */ /* 0x000fc400000010ff */
[----:B--2---:R-:W-:Y:S02]  /*32a60*/  F2FP.BF16.PACK_AB R6, R13, R6 ;  /* 0x000000060d06723e */ /* 0x004fe400000010ff */
[----:B------:R-:W2:Y:S03]  /*32a70*/  LDL.LU R13, [R1+0x2b64] ;  /* 0x002b6400010d7983 */ /* 0x000ea60000300800 */
[----:B------:R0:W-:Y:S02]  /*32a80*/  STL [R1+0x4c8], R6 ;  /* 0x0004c80601007387 */ /* 0x0001e40000100800 */
[----:B0-----:R-:W2:Y:S01]  /*32a90*/  LDL.LU R6, [R1+0x2b60] ;  /* 0x002b600001067983 */ /* 0x001ea20000300800 */
[----:B------:R-:W2:Y:S02]  /*32aa0*/  LDL.LU R26, [R1+0x2b5c] ;  /* 0x002b5c00011a7983 */ /* 0x000ea40000300800 */
[----:B------:R0:W-:Y:S02]  /*32ab0*/  STL [R1+0x4c4], R25 ;  /* 0x0004c41901007387 */ /* 0x0001e40000100800 */
[----:B0-----:R-:W2:Y:S01]  /*32ac0*/  LDL.LU R25, [R1+0x2b58] ;  /* 0x002b580001197983 */ /* 0x001ea20000300800 */
[----:B------:R-:W-:-:S02]  /*32ad0*/  F2FP.BF16.PACK_AB R21, R21, R23 ;  /* 0x000000171515723e */ /* 0x000fc400000010ff */
[----:B----4-:R-:W-:Y:S01]  /*32ae0*/  F2FP.BF16.PACK_AB R20, R20, R22 ;  /* 0x000000161414723e */ /* 0x010fe200000010ff */
[----:B---3--:R-:W-:Y:S02]  /*32af0*/  F2FP.BF16.PACK_AB R22, R24, R2 ;  /* 0x000000021816723e */ /* 0x008fe400000010ff */
[----:B------:R0:W-:Y:S01]  /*32b00*/  STL [R1+0x4bc], R21 ;  /* 0x0004bc1501007387 */ /* 0x0001e20000100800 */
[----:B------:R-:W3:Y:S02]  /*32b10*/  LDL.LU R2, [R1+0x2b54] ;  /* 0x002b540001027983 */ /* 0x000ee40000300800 */
[----:B------:R1:W-:Y:S02]  /*32b20*/  STL [R1+0x4b8], R20 ;  /* 0x0004b81401007387 */ /* 0x0003e40000100800 */
[----:B------:R-:W-:Y:S01]  /*32b30*/  STL [R1+0x4b0], R22 ;  /* 0x0004b01601007387 */ /* 0x000fe20000100800 */
[----:B0-----:R-:W-:Y:S02]  /*32b40*/  F2FP.BF16.PACK_AB R21, R29, R0 ;  /* 0x000000001d15723e */ /* 0x001fe400000010ff */
[----:B-1----:R-:W-:-:S03]  /*32b50*/  F2FP.BF16.PACK_AB R20, R27, R28 ;  /* 0x0000001c1b14723e */ /* 0x002fc600000010ff */
[----:B------:R-:W-:Y:S04]  /*32b60*/  STL [R1+0x4ac], R21 ;  /* 0x0004ac1501007387 */ /* 0x000fe80000100800 */
[----:B------:R0:W-:Y:S01]  /*32b70*/  @!P0 STS [R17+0x100], R19 ;  /* 0x0001001311008388 */ /* 0x0001e20000000800 */
[----:B------:R-:W-:Y:S02]  /*32b80*/  @!P0 STS [R17+0x180], R18 ;  /* 0x0001801211008388 */ /* 0x000fe40000000800 */
[----:B------:R-:W-:Y:S06]  /*32b90*/  BAR.SYNC.DEFER_BLOCKING 0x0 ;  /* 0x0000000000007b1d */ /* 0x000fec0000010000 */
[----:B0-----:R-:W0:Y:S02]  /*32ba0*/  S2R R19, SR_TID.X ;  /* 0x0000000000137919 */ /* 0x001e240000002100 */
[----:B0-----:R-:W-:-:S05]  /*32bb0*/  LOP3.LUT R19, R19, 0x7f, RZ, 0xc0, !PT ;  /* 0x0000007f13137812 */ /* 0x001fca00078ec0ff */
[----:B------:R-:W0:Y:S01]  /*32bc0*/  LDS R17, [R19.X4] ;  /* 0x0000000013117984 */ /* 0x000e220000004800 */
[----:B--2---:R-:W-:-:S03]  /*32bd0*/  F2FP.BF16.PACK_AB R0, R25, R26 ;  /* 0x0000001a1900723e */ /* 0x004fc600000010ff */
[----:B------:R-:W3:Y:S01]  /*32be0*/  LDL.64 R26, [R1+0x1a78] ;  /* 0x001a7800011a7983 */ /* 0x000ee20000100a00 */
[----:B------:R-:W-:Y:S02]  /*32bf0*/  STL [R1+0x4a8], R20 ;  /* 0x0004a81401007387 */ /* 0x000fe40000100800 */
[----:B------:R-:W2:Y:S02]  /*32c00*/  LDL.64 R28, [R1+0x1a70] ;  /* 0x001a7000011c7983 */ /* 0x000ea40000100a00 */
[----:B------:R1:W-:Y:S01]  /*32c10*/  STL [R1+0x4a0], R0 ;  /* 0x0004a00001007387 */ /* 0x0003e20000100800 */
[----:B------:R-:W-:Y:S02]  /*32c20*/  F2FP.BF16.PACK_AB R6, R6, R13 ;  /* 0x0000000d0606723e */ /* 0x000fe400000010ff */
[----:B-1----:R-:W-:Y:S01]  /*32c30*/  F2FP.BF16.PACK_AB R0, R4, R3 ;  /* 0x000000030400723e */ /* 0x002fe200000010ff */
[----:B------:R-:W-:Y:S02]  /*32c40*/  F2FP.BF16.PACK_AB R3, R8, R5 ;  /* 0x000000050803723e */ /* 0x000fe400000010ff */
[----:B------:R-:W4:Y:S02]  /*32c50*/  LDL.64 R4, [R1+0x308] ;  /* 0x0003080001047983 */ /* 0x000f240000100a00 */
[----:B------:R1:W-:Y:S02]  /*32c60*/  STL [R1+0x49c], R0 ;  /* 0x00049c0001007387 */ /* 0x0003e40000100800 */
[----:B------:R0:W-:Y:S01]  /*32c70*/  STL [R1+0x494], R3 ;  /* 0x0004940301007387 */ /* 0x0001e20000100800 */
[----:B-1----:R-:W-:-:S02]  /*32c80*/  F2FP.BF16.PACK_AB R0, R12, R9 ;  /* 0x000000090c00723e */ /* 0x002fc400000010ff */
[----:B0-----:R-:W-:-:S03]  /*32c90*/  F2FP.BF16.PACK_AB R3, R10, R7 ;  /* 0x000000070a03723e */ /* 0x001fc600000010ff */
[----:B------:R0:W-:Y:S01]  /*32ca0*/  STL [R1+0x490], R0 ;  /* 0x0004900001007387 */ /* 0x0001e20000100800 */
[----:B------:R-:W-:Y:S02]  /*32cb0*/  STL [R1+0x488], R6 ;  /* 0x0004880601007387 */ /* 0x000fe40000100800 */
[----:B------:R-:W4:Y:S02]  /*32cc0*/  LDL.64 R20, [R1+0x1a68] ;  /* 0x001a680001147983 */ /* 0x000f240000100a00 */
[----:B------:R-:W-:Y:S01]  /*32cd0*/  STL [R1+0x484], R3 ;  /* 0x0004840301007387 */ /* 0x000fe20000100800 */
[----:B------:R-:W4:Y:S01]  /*32ce0*/  LDL.64 R24, [R1+0x1a60] ;  /* 0x001a600001187983 */ /* 0x000f220000100a00 */
[----:B0-----:R-:W-:-:S05]  /*32cf0*/  F2FP.BF16.PACK_AB R0, R14, R11 ;  /* 0x0000000b0e00723e */ /* 0x001fca00000010ff */
[----:B------:R-:W-:Y:S01]  /*32d00*/  STL [R1+0x47c], R0 ;  /* 0x00047c0001007387 */ /* 0x000fe20000100800 */
[----:B------:R-:W4:Y:S03]  /*32d10*/  LDL.64 R22, [R1+0x1a58] ;  /* 0x001a580001167983 */ /* 0x000f260000100a00 */
[----:B------:R-:W0:Y:S02]  /*32d20*/  SHFL.BFLY PT, R18, R17, 0x2, 0x1f ;  /* 0x0c401f0011127f89 */ /* 0x000e2400000e0000 */
[----:B0-----:R-:W-:-:S05]  /*32d30*/  FADD R18, R17, R18 ;  /* 0x0000001211127221 */ /* 0x001fca0000000000 */
[----:B------:R-:W0:Y:S01]  /*32d40*/  SHFL.BFLY PT, R17, R18, 0x1, 0x1f ;  /* 0x0c201f0012117f89 */ /* 0x000e2200000e0000 */
[----:B------:R-:W-:Y:S01]  /*32d50*/  F2FP.BF16.PACK_AB R0, R15, R16 ;  /* 0x000000100f00723e */ /* 0x000fe200000010ff */
[----:B0-----:R-:W-:-:S05]  /*32d60*/  FADD R3, R18, R17 ;  /* 0x0000001112037221 */ /* 0x001fca0000000000 */
[----:B------:R0:W-:Y:S01]  /*32d70*/  @!P0 STS [R19.X4], R3 ;  /* 0x0000000313008388 */ /* 0x0001e20000004800 */
[----:B------:R-:W-:Y:S06]  /*32d80*/  BAR.SYNC.DEFER_BLOCKING 0x0 ;  /* 0x0000000000007b1d */ /* 0x000fec0000010000 */
[----:B------:R1:W-:Y:S01]  /*32d90*/  STL [R1+0x2a88], R0 ;  /* 0x002a880001007387 */ /* 0x0003e20000100800 */
[----:B------:R-:W4:Y:S02]  /*32da0*/  LDL.64 R10, [R1+0x1a50] ;  /* 0x001a5000010a7983 */ /* 0x000f240000100a00 */
[----:B------:R-:W4:Y:S02]  /*32db0*/  LDL.64 R12, [R1+0x1a48] ;  /* 0x001a4800010c7983 */ /* 0x000f240000100a00 */
[----:B------:R-:W4:Y:S01]  /*32dc0*/  LDL.64 R14, [R1+0x1a40] ;  /* 0x001a4000010e7983 */ /* 0x000f220000100a00 */
[----:B------:R-:W4:Y:S01]  /*32dd0*/  LDL.64 R16, [R1+0x1a20] ;  /* 0x001a200001107983 */ /* 0x000f220000100a00 */
[----:B---3--:R-:W-:-:S04]  /*32de0*/  IMAD.WIDE R6, R2, 0x2, R26 ;  /* 0x0000000202067825 */ /* 0x008fc800078e021a */
[C---:B--2---:R-:W-:Y:S01]  /*32df0*/  IMAD.WIDE R8, R2.reuse, 0x2, R28 ;  /* 0x0000000202087825 */ /* 0x044fe200078e021c */
[----:B------:R-:W2:Y:S04]  /*32e00*/  LDL.64 R26, [R1+0x1a38] ;  /* 0x001a3800011a7983 */ /* 0x000ea80000100a00 */
[----:B0-----:R0:W3:Y:S04]  /*32e10*/  LDG.E.U16 R19, [R6.64] ;  /* 0x0000000406137981 */ /* 0x0010e8000c1e1500 */
[----:B------:R0:W2:Y:S01]  /*32e20*/  LDG.E.U16 R29, [R8.64] ;  /* 0x00000004081d7981 */ /* 0x0000a2000c1e1500 */
[----:B----4-:R-:W-:-:S05]  /*32e30*/  IMAD.WIDE R4, R2, 0x2, R4 ;  /* 0x0000000202047825 */ /* 0x010fca00078e0204 */
[----:B------:R4:W2:Y:S02]  /*32e40*/  LDG.E.U16 R18, [R4.64] ;  /* 0x0000000404127981 */ /* 0x0008a4000c1e1500 */
[----:B----4-:R-:W-:-:S04]  /*32e50*/  IMAD.WIDE R4, R2, 0x2, R20 ;  /* 0x0000000202047825 */ /* 0x010fc800078e0214 */
[C---:B0-----:R-:W-:Y:S01]  /*32e60*/  IMAD.WIDE R6, R2.reuse, 0x2, R24 ;  /* 0x0000000202067825 */ /* 0x041fe200078e0218 */
[----:B------:R-:W4:Y:S04]  /*32e70*/  LDL.64 R20, [R1+0x1a30] ;  /* 0x001a300001147983 */ /* 0x000f280000100a00 */
[----:B------:R-:W4:Y:S04]  /*32e80*/  LDL.64 R24, [R1+0x1a28] ;  /* 0x001a280001187983 */ /* 0x000f280000100a00 */
[----:B------:R2:W4:Y:S01]  /*32e90*/  LDG.E.U16 R3, [R6.64] ;  /* 0x0000000406037981 */ /* 0x000522000c1e1500 */
[----:B------:R-:W-:-:S03]  /*32ea0*/  IMAD.WIDE R8, R2, 0x2, R22 ;  /* 0x0000000202087825 */ /* 0x000fc600078e0216 */
[----:B------:R0:W4:Y:S04]  /*32eb0*/  LDG.E.U16 R23, [R4.64] ;  /* 0x0000000404177981 */ /* 0x000128000c1e1500 */
[----:B-1----:R1:W4:Y:S01]  /*32ec0*/  LDG.E.U16 R0, [R8.64] ;  /* 0x0000000408007981 */ /* 0x002322000c1e1500 */
[----:B------:R-:W-:-:S04]  /*32ed0*/  IMAD.WIDE R10, R2, 0x2, R10 ;  /* 0x00000002020a7825 */ /* 0x000fc800078e020a */
[----:B------:R-:W-:-:S04]  /*32ee0*/  IMAD.WIDE R12, R2, 0x2, R12 ;  /* 0x00000002020c7825 */ /* 0x000fc800078e020c */
[C---:B0-----:R-:W-:Y:S01]  /*32ef0*/  IMAD.WIDE R4, R2.reuse, 0x2, R14 ;  /* 0x0000000202047825 */ /* 0x041fe200078e020e */
[----:B------:R4:W4:Y:S04]  /*32f00*/  LDG.E.U16 R28, [R10.64] ;  /* 0x000000040a1c7981 */ /* 0x000928000c1e1500 */
[----:B---3--:R-:W-:Y:S01]  /*32f10*/  STL [R1+0xa34], R19 ;  /* 0x000a341301007387 */ /* 0x008fe20000100800 */
[----:B--2---:R-:W-:-:S03]  /*32f20*/  IMAD.WIDE R6, R2, 0x2, R26 ;  /* 0x0000000202067825 */ /* 0x004fc600078e021a */
[----:B------:R0:W-:Y:S04]  /*32f30*/  STL [R1+0xa38], R18 ;  /* 0x000a381201007387 */ /* 0x0001e80000100800 */
[----:B0-----:R-:W2:Y:S01]  /*32f40*/  LDL.64 R18, [R1+0x1a18] ;  /* 0x001a180001127983 */ /* 0x001ea20000100a00 */
[----:B------:R0:W-:Y:S02]  /*32f50*/  STL [R1+0xa30], R29 ;  /* 0x000a301d01007387 */ /* 0x0001e40000100800 */
[C---:B----4-:R-:W-:Y:S02]  /*32f60*/  IMAD.WIDE R10, R2.reuse, 0x2, R24 ;  /* 0x00000002020a7825 */ /* 0x050fe400078e0218 */
[----:B------:R2:W3:Y:S04]  /*32f70*/  LDG.E.U16 R25, [R4.64] ;  /* 0x0000000404197981 */ /* 0x0004e8000c1e1500 */
[----:B0-----:R0:W4:Y:S04]  /*32f80*/  LDG.E.U16 R29, [R12.64] ;  /* 0x000000040c1d7981 */ /* 0x001128000c1e1500 */
[----:B------:R0:W-:Y:S01]  /*32f90*/  STL [R1+0xa2c], R23 ;  /* 0x000a2c1701007387 */ /* 0x0001e20000100800 */
[----:B------:R-:W3:Y:S02]  /*32fa0*/  LDL.64 R26, [R1+0x1a00] ;  /* 0x001a0000011a7983 */ /* 0x000ee40000100a00 */
[----:B-1----:R-:W-:-:S04]  /*32fb0*/  IMAD.WIDE R8, R2, 0x2, R20 ;  /* 0x0000000202087825 */ /* 0x002fc800078e0214 */
[----:B------:R-:W3:Y:S01]  /*32fc0*/  LDL.64 R14, [R1+0x1a08] ;  /* 0x001a0800010e7983 */ /* 0x000ee20000100a00 */
[----:B------:R-:W3:Y:S04]  /*32fd0*/  LDL.64 R20, [R1+0x19f8] ;  /* 0x0019f80001147983 */ /* 0x000ee80000100a00 */
[----:B0-----:R-:W3:Y:S01]  /*32fe0*/  LDL.64 R22, [R1+0x1a10] ;  /* 0x001a100001167983 */ /* 0x001ee20000100a00 */
[----:B------:R0:W-:Y:S02]  /*32ff0*/  STL [R1+0xa28], R3 ;  /* 0x000a280301007387 */ /* 0x0001e40000100800 */
[----:B------:R1:W-:Y:S01]  /*33000*/  STL [R1+0xa24], R0 ;  /* 0x000a240001007387 */ /* 0x0003e20000100800 */
[----:B0-----:R0:W3:Y:S04]  /*33010*/  LDG.E.U16 R3, [R6.64] ;  /* 0x0000000406037981 */ /* 0x0010e8000c1e1500 */
[----:B-1----:R1:W3:Y:S01]  /*33020*/  LDG.E.U16 R0, [R8.64] ;  /* 0x0000000408007981 */ /* 0x0022e2000c1e1500 */
[----:B------:R-:W-:-:S03]  /*33030*/  IMAD.WIDE R12, R2, 0x2, R16 ;  /* 0x00000002020c7825 */ /* 0x000fc600078e0210 */
[----:B------:R0:W-:Y:S01]  /*33040*/  STL [R1+0xa20], R28 ;  /* 0x000a201c01007387 */ /* 0x0001e20000100800 */
[----:B------:R-:W3:Y:S03]  /*33050*/  LDL.64 R16, [R1+0x19f0] ;  /* 0x0019f00001107983 */ /* 0x000ee60000100a00 */
[----:B0-----:R0:W3:Y:S01]  /*33060*/  LDG.E.U16 R28, [R10.64] ;  /* 0x000000040a1c7981 */ /* 0x0010e2000c1e1500 */
[----:B--2---:R-:W-:-:S03]  /*33070*/  IMAD.WIDE R4, R2, 0x2, R18 ;  /* 0x0000000202047825 */ /* 0x004fc600078e0212 */
[----:B----4-:R2:W-:Y:S01]  /*33080*/  STL [R1+0xa1c], R29 ;  /* 0x000a1c1d01007387 */ /* 0x0105e20000100800 */
[----:B---3--:R3:W-:Y:S03]  /*33090*/  STL [R1+0xa18], R25 ;  /* 0x000a181901007387 */ /* 0x0087e60000100800 */
[----:B------:R-:W4:Y:S04]  /*330a0*/  LDL.64 R18, [R1+0x19e0] ;  /* 0x0019e00001127983 */ /* 0x000f280000100a00 */
[----:B--2---:R2:W4:Y:S01]  /*330b0*/  LDG.E.U16 R29, [R12.64] ;  /* 0x000000040c1d7981 */ /* 0x004522000c1e1500 */
[----:B0-----:R-:W-:-:S03]  /*330c0*/  IMAD.WIDE R10, R2, 0x2, R26 ;  /* 0x00000002020a7825 */ /* 0x001fc600078e021a */
[----:B---3--:R-:W3:Y:S01]  /*330d0*/  LDL.64 R24, [R1+0x19e8] ;  /* 0x0019e80001187983 */ /* 0x008ee20000100a00 */
[----:B------:R0:W3:Y:S02]  /*330e0*/  LDG.E.U16 R27, [R4.64] ;  /* 0x00000004041b7981 */ /* 0x0000e4000c1e1500 */
[C---:B------:R-:W-:Y:S02]  /*330f0*/  IMAD.WIDE R6, R2.reuse, 0x2, R22 ;  /* 0x0000000202067825 */ /* 0x040fe400078e0216 */
[----:B------:R-:W3:Y:S02]  /*33100*/  LDL.64 R22, [R1+0x19d8] ;  /* 0x0019d80001167983 */ /* 0x000ee40000100a00 */
[----:B-1----:R-:W-:-:S04]  /*33110*/  IMAD.WIDE R8, R2, 0x2, R14 ;  /* 0x0000000202087825 */ /* 0x002fc800078e020e */
[----:B------:R-:W3:Y:S01]  /*33120*/  LDL.64 R14, [R1+0x19d0] ;  /* 0x0019d000010e7983 */ /* 0x000ee20000100a00 */
[----:B------:R1:W-:Y:S01]  /*33130*/  STL [R1+0xa14], R3 ;  /* 0x000a140301007387 */ /* 0x0003e20000100800 */
[----:B------:R0:W-:Y:S03]  /*33140*/  STL [R1+0xa10], R0 ;  /* 0x000a100001007387 */ /* 0x0001e60000100800 */
[----:B-1----:R1:W3:Y:S04]  /*33150*/  LDG.E.U16 R3, [R6.64] ;  /* 0x0000000406037981 */ /* 0x0022e8000c1e1500 */
[----:B0-----:R0:W3:Y:S01]  /*33160*/  LDG.E.U16 R0, [R8.64] ;  /* 0x0000000408007981 */ /* 0x0010e2000c1e1500 */
[----:B--2---:R-:W-:-:S04]  /*33170*/  IMAD.WIDE R12, R2, 0x2, R20 ;  /* 0x00000002020c7825 */ /* 0x004fc800078e0214 */
[C---:B------:R-:W-:Y:S01]  /*33180*/  IMAD.WIDE R4, R2.reuse, 0x2, R16 ;  /* 0x0000000202047825 */ /* 0x040fe200078e0210 */
[----:B------:R2:W-:Y:S03]  /*33190*/  STL [R1+0xa0c], R28 ;  /* 0x000a0c1c01007387 */ /* 0x0005e60000100800 */
[----:B------:R-:W3:Y:S01]  /*331a0*/  LDL.64 R20, [R1+0x19c8] ;  /* 0x0019c80001147983 */ /* 0x000ee20000100a00 */
[----:B--2---:R2:W3:Y:S04]  /*331b0*/  LDG.E.U16 R28, [R10.64] ;  /* 0x000000040a1c7981 */ /* 0x0044e8000c1e1500 */
[----:B----4-:R4:W-:Y:S04]  /*331c0*/  STL [R1+0xa08], R29 ;  /* 0x000a081d01007387 */ /* 0x0109e80000100800 */
[----:B---3--:R2:W-:Y:S01]  /*331d0*/  STL [R1+0xa04], R27 ;  /* 0x000a041b01007387 */ /* 0x0085e20000100800 */
[----:B-1----:R-:W-:-:S04]  /*331e0*/  IMAD.WIDE R6, R2, 0x2, R24 ;  /* 0x0000000202067825 */ /* 0x002fc800078e0218 */
[C---:B0-----:R-:W-:Y:S01]  /*331f0*/  IMAD.WIDE R8, R2.reuse, 0x2, R18 ;  /* 0x0000000202087825 */ /* 0x041fe200078e0212 */
[----:B------:R-:W3:Y:S04]  /*33200*/  LDL.64 R24, [R1+0x19b0] ;  /* 0x0019b00001187983 */ /* 0x000ee80000100a00 */
[----:B------:R-:W3:Y:S04]  /*33210*/  LDL.64 R16, [R1+0x19b8] ;  /* 0x0019b80001107983 */ /* 0x000ee80000100a00 */
[----:B------:R-:W3:Y:S04]  /*33220*/  LDL.64 R18, [R1+0x19a8] ;  /* 0x0019a80001127983 */ /* 0x000ee80000100a00 */
[----:B----4-:R0:W4:Y:S04]  /*33230*/  LDG.E.U16 R29, [R12.64] ;  /* 0x000000040c1d7981 */ /* 0x010128000c1e1500 */
[----:B--2---:R-:W2:Y:S01]  /*33240*/  LDL.64 R26, [R1+0x19c0] ;  /* 0x0019c000011a7983 */ /* 0x004ea20000100a00 */
[----:B------:R-:W-:-:S04]  /*33250*/  IMAD.WIDE R10, R2, 0x2, R22 ;  /* 0x00000002020a7825 */ /* 0x000fc800078e0216 */
[----:B------:R1:W2:Y:S01]  /*33260*/  LDG.E.U16 R23, [R4.64] ;  /* 0x0000000404177981 */ /* 0x0002a2000c1e1500 */
[----:B------:R0:W-:Y:S01]  /*33270*/  STL [R1+0xa00], R3 ;  /* 0x000a000301007387 */ /* 0x0001e20000100800 */
[----:B------:R1:W-:Y:S03]  /*33280*/  STL [R1+0x9fc], R0 ;  /* 0x0009fc0001007387 */ /* 0x0003e60000100800 */
[----:B0-----:R0:W2:Y:S04]  /*33290*/  LDG.E.U16 R3, [R6.64] ;  /* 0x0000000406037981 */ /* 0x0010a8000c1e1500 */
[----:B-1----:R1:W2:Y:S01]  /*332a0*/  LDG.E.U16 R0, [R8.64] ;  /* 0x0000000408007981 */ /* 0x0022a2000c1e1500 */
[----:B------:R-:W-:-:S04]  /*332b0*/  IMAD.WIDE R12, R2, 0x2, R14 ;  /* 0x00000002020c7825 */ /* 0x000fc800078e020e */
[C---:B------:R-:W-:Y:S01]  /*332c0*/  IMAD.WIDE R4, R2.reuse, 0x2, R20 ;  /* 0x0000000202047825 */ /* 0x040fe200078e0214 */
[----:B------:R0:W-:Y:S03]  /*332d0*/  STL [R1+0x9f8], R28 ;  /* 0x0009f81c01007387 */ /* 0x0001e60000100800 */
[----:B------:R-:W2:Y:S01]  /*332e0*/  LDL.64 R14, [R1+0x19a0] ;  /* 0x0019a000010e7983 */ /* 0x000ea20000100a00 */
[----:B0-----:R3:W2:Y:S02]  /*332f0*/  LDG.E.U16 R28, [R10.64] ;  /* 0x000000040a1c7981 */ /* 0x0016a4000c1e1500 */
[C---:B---3--:R-:W-:Y:S02]  /*33300*/  IMAD.WIDE R10, R2.reuse, 0x2, R24 ;  /* 0x00000002020a7825 */ /* 0x048fe400078e0218 */
[----:B------:R0:W3:Y:S04]  /*33310*/  LDG.E.U16 R25, [R4.64] ;  /* 0x0000000404197981 */ /* 0x0000e8000c1e1500 */
[----:B----4-:R4:W-:Y:S04]  /*33320*/  STL [R1+0x9f4], R29 ;  /* 0x0009f41d01007387 */ /* 0x0109e80000100800 */
[----:B--2---:R2:W-:Y:S01]  /*33330*/  STL [R1+0x9f0], R23 ;  /* 0x0009f01701007387 */ /* 0x0045e20000100800 */
[----:B------:R-:W-:-:S04]  /*33340*/  IMAD.WIDE R6, R2, 0x2, R26 ;  /* 0x0000000202067825 */ /* 0x000fc800078e021a */
[C---:B-1----:R-:W-:Y:S01]  /*33350*/  IMAD.WIDE R8, R2.reuse, 0x2, R16 ;  /* 0x0000000202087825 */ /* 0x042fe200078e0210 */
[----:B------:R-:W3:Y:S04]  /*33360*/  LDL.64 R26, [R1+0x1988] ;  /* 0x00198800011a7983 */ /* 0x000ee80000100a00 */
[----:B------:R-:W3:Y:S04]  /*33370*/  LDL.64 R20, [R1+0x1990] ;  /* 0x0019900001147983 */ /* 0x000ee80000100a00 */
[----:B------:R-:W3:Y:S04]  /*33380*/  LDL.64 R16, [R1+0x1980] ;  /* 0x0019800001107983 */ /* 0x000ee80000100a00 */
[----:B----4-:R1:W4:Y:S04]  /*33390*/  LDG.E.U16 R29, [R12.64] ;  /* 0x000000040c1d7981 */ /* 0x010328000c1e1500 */
[----:B--2---:R-:W2:Y:S04]  /*333a0*/  LDL.64 R22, [R1+0x1998] ;  /* 0x0019980001167983 */ /* 0x004ea80000100a00 */
        /* <DEDUP_REMOVED lines=8> */
[----:B-1----:R3:W2:Y:S02]  /*33430*/  LDG.E.U16 R28, [R10.64] ;  /* 0x000000040a1c7981 */ /* 0x0026a4000c1e1500 */
[C---:B---3--:R-:W-:Y:S02]  /*33440*/  IMAD.WIDE R10, R2.reuse, 0x2, R26 ;  /* 0x00000002020a7825 */ /* 0x048fe400078e021a */
[----:B------:R1:W3:Y:S04]  /*33450*/  LDG.E.U16 R27, [R4.64] ;  /* 0x00000004041b7981 */ /* 0x0002e8000c1e1500 */
[----:B----4-:R4:W-:Y:S01]  /*33460*/  STL [R1+0x9e0], R29 ;  /* 0x0009e01d01007387 */ /* 0x0109e20000100800 */
[----:B------:R1:W-:Y:S02]  /*33470*/  STL [R1+0x9dc], R25 ;  /* 0x0009dc1901007387 */ /* 0x0003e40000100800 */
[----:B--2---:R-:W-:-:S04]  /*33480*/  IMAD.WIDE R6, R2, 0x2, R22 ;  /* 0x0000000202067825 */ /* 0x004fc800078e0216 */
[C---:B0-----:R-:W-:Y:S01]  /*33490*/  IMAD.WIDE R8, R2.reuse, 0x2, R20 ;  /* 0x0000000202087825 */ /* 0x041fe200078e0214 */
[----:B------:R-:W2:Y:S04]  /*334a0*/  LDL.64 R22, [R1+0x1960] ;  /* 0x0019600001167983 */ /* 0x000ea80000100a00 */
[----:B------:R-:W3:Y:S04]  /*334b0*/  LDL.64 R14, [R1+0x1968] ;  /* 0x00196800010e7983 */ /* 0x000ee80000100a00 */
[----:B------:R-:W3:Y:S04]  /*334c0*/  LDL.64 R20, [R1+0x1958] ;  /* 0x0019580001147983 */ /* 0x000ee80000100a00 */
[----:B----4-:R0:W4:Y:S04]  /*334d0*/  LDG.E.U16 R29, [R12.64] ;  /* 0x000000040c1d7981 */ /* 0x010128000c1e1500 */
[----:B-1----:R-:W3:Y:S04]  /*334e0*/  LDL.64 R24, [R1+0x1970] ;  /* 0x0019700001187983 */ /* 0x002ee80000100a00 */
[----:B------:R1:W-:Y:S01]  /*334f0*/  STL [R1+0x9d8], R3 ;  /* 0x0009d80301007387 */ /* 0x0003e20000100800 */
[----:B------:R0:W-:Y:S03]  /*33500*/  STL [R1+0x9d4], R0 ;  /* 0x0009d40001007387 */ /* 0x0001e60000100800 */
[----:B-1----:R1:W3:Y:S04]  /*33510*/  LDG.E.U16 R3, [R6.64] ;  /* 0x0000000406037981 */ /* 0x0022e8000c1e1500 */
[----:B0-----:R0:W3:Y:S01]  /*33520*/  LDG.E.U16 R0, [R8.64] ;  /* 0x0000000408007981 */ /* 0x0010e2000c1e1500 */
[----:B------:R-:W-:-:S04]  /*33530*/  IMAD.WIDE R12, R2, 0x2, R16 ;  /* 0x00000002020c7825 */ /* 0x000fc800078e0210 */
[C---:B------:R-:W-:Y:S01]  /*33540*/  IMAD.WIDE R4, R2.reuse, 0x2, R18 ;  /* 0x0000000202047825 */ /* 0x040fe200078e0212 */
[----:B------:R0:W-:Y:S03]  /*33550*/  STL [R1+0x9d0], R28 ;  /* 0x0009d01c01007387 */ /* 0x0001e60000100800 */
[----:B------:R-:W3:Y:S01]  /*33560*/  LDL.64 R16, [R1+0x1950] ;  /* 0x0019500001107983 */ /* 0x000ee20000100a00 */
[----:B0-----:R2:W3:Y:S02]  /*33570*/  LDG.E.U16 R28, [R10.64] ;  /* 0x000000040a1c7981 */ /* 0x0014e4000c1e1500 */
[C---:B--2---:R-:W-:Y:S02]  /*33580*/  IMAD.WIDE R10, R2.reuse, 0x2, R22 ;  /* 0x00000002020a7825 */ /* 0x044fe400078e0216 */
[----:B------:R0:W2:Y:S04]  /*33590*/  LDG.E.U16 R23, [R4.64] ;  /* 0x0000000404177981 */ /* 0x0000a8000c1e1500 */
[----:B----4-:R4:W-:Y:S01]  /*335a0*/  STL [R1+0x9cc], R29 ;  /* 0x0009cc1d01007387 */ /* 0x0109e20000100800 */
[----:B---3--:R3:W-:Y:S02]  /*335b0*/  STL [R1+0x9c8], R27 ;  /* 0x0009c81b01007387 */ /* 0x0087e40000100800 */
[----:B-1----:R-:W-:-:S04]  /*335c0*/  IMAD.WIDE R6, R2, 0x2, R24 ;  /* 0x0000000202067825 */ /* 0x002fc800078e0218 */
[C---:B------:R-:W-:Y:S01]  /*335d0*/  IMAD.WIDE R8, R2.reuse, 0x2, R14 ;  /* 0x0000000202087825 */ /* 0x040fe200078e020e */
[----:B------:R-:W2:Y:S04]  /*335e0*/  LDL.64 R24, [R1+0x1938] ;  /* 0x0019380001187983 */ /* 0x000ea80000100a00 */
[----:B------:R-:W2:Y:S04]  /*335f0*/  LDL.64 R18, [R1+0x1940] ;  /* 0x0019400001127983 */ /* 0x000ea80000100a00 */
[----:B------:R-:W2:Y:S04]  /*33600*/  LDL.64 R14, [R1+0x1930] ;  /* 0x00193000010e7983 */ /* 0x000ea80000100a00 */
[----:B----4-:R1:W4:Y:S04]  /*33610*/  LDG.E.U16 R29, [R12.64] ;  /* 0x000000040c1d7981 */ /* 0x010328000c1e1500 */
[----:B---3--:R-:W3:Y:S04]  /*33620*/  LDL.64 R26, [R1+0x1948] ;  /* 0x00194800011a7983 */ /* 0x008ee80000100a00 */
[----:B------:R0:W-:Y:S01]  /*33630*/  STL [R1+0x9c4], R3 ;  /* 0x0009c40301007387 */ /* 0x0001e20000100800 */
[----:B------:R1:W-:Y:S03]  /*33640*/  STL [R1+0x9c0], R0 ;  /* 0x0009c00001007387 */ /* 0x0003e60000100800 */
[----:B0-----:R3:W3:Y:S04]  /*33650*/  LDG.E.U16 R3, [R6.64] ;  /* 0x0000000406037981 */ /* 0x0016e8000c1e1500 */
[----:B-1----:R0:W3:Y:S01]  /*33660*/  LDG.E.U16 R0, [R8.64] ;  /* 0x0000000408007981 */ /* 0x0020e2000c1e1500 */
[----:B------:R-:W-:-:S04]  /*33670*/  IMAD.WIDE R12, R2, 0x2, R20 ;  /* 0x00000002020c7825 */ /* 0x000fc800078e0214 */
[C---:B------:R-:W-:Y:S01]  /*33680*/  IMAD.WIDE R4, R2.reuse, 0x2, R16 ;  /* 0x0000000202047825 */ /* 0x040fe200078e0210 */
[----:B------:R1:W-:Y:S03]  /*33690*/  STL [R1+0x9bc], R28 ;  /* 0x0009bc1c01007387 */ /* 0x0003e60000100800 */
[----:B------:R-:W3:Y:S01]  /*336a0*/  LDL.64 R20, [R1+0x1928] ;  /* 0x0019280001147983 */ /* 0x000ee20000100a00 */
[----:B-1----:R2:W3:Y:S02]  /*336b0*/  LDG.E.U16 R28, [R10.64] ;  /* 0x000000040a1c7981 */ /* 0x0024e4000c1e1500 */
[C---:B--2---:R-:W-:Y:S02]  /*336c0*/  IMAD.WIDE R10, R2.reuse, 0x2, R24 ;  /* 0x00000002020a7825 */ /* 0x044fe400078e0218 */
[----:B------:R1:W2:Y:S04]  /*336d0*/  LDG.E.U16 R25, [R4.64] ;  /* 0x0000000404197981 */ /* 0x0002a8000c1e1500 */
[----:B----4-:R4:W-:Y:S01]  /*336e0*/  STL [R1+0x9b8], R29 ;  /* 0x0009b81d01007387 */ /* 0x0109e20000100800 */
[----:B------:R1:W-:Y:S02]  /*336f0*/  STL [R1+0x9b0], R23 ;  /* 0x0009b01701007387 */ /* 0x0003e40000100800 */
[----:B---3--:R-:W-:-:S04]  /*33700*/  IMAD.WIDE R6, R2, 0x2, R26 ;  /* 0x0000000202067825 */ /* 0x008fc800078e021a */
[C---:B0-----:R-:W-:Y:S01]  /*33710*/  IMAD.WIDE R8, R2.reuse, 0x2, R18 ;  /* 0x0000000202087825 */ /* 0x041fe200078e0212 */
[----:B------:R-:W3:Y:S04]  /*33720*/  LDL.64 R26, [R1+0x1910] ;  /* 0x00191000011a7983 */ /* 0x000ee80000100a00 */
[----:B------:R-:W2:Y:S04]  /*33730*/  LDL.64 R16, [R1+0x1918] ;  /* 0x0019180001107983 */ /* 0x000ea80000100a00 */
[----:B------:R-:W2:Y:S04]  /*33740*/  LDL.64 R18, [R1+0x1908] ;  /* 0x0019080001127983 */ /* 0x000ea80000100a00 */
[----:B----4-:R0:W4:Y:S04]  /*33750*/  LDG.E.U16 R29, [R12.64] ;  /* 0x000000040c1d7981 */ /* 0x010128000c1e1500 */
[----:B-1----:R-:W2:Y:S04]  /*33760*/  LDL.64 R22, [R1+0x1920] ;  /* 0x0019200001167983 */ /* 0x002ea80000100a00 */
[----:B------:R1:W-:Y:S01]  /*33770*/  STL [R1+0x9ac], R3 ;  /* 0x0009ac0301007387 */ /* 0x0003e20000100800 */
[----:B------:R0:W-:Y:S03]  /*33780*/  STL [R1+0x9a8], R0 ;  /* 0x0009a80001007387 */ /* 0x0001e60000100800 */
[----:B-1----:R1:W2:Y:S04]  /*33790*/  LDG.E.U16 R3, [R6.64] ;  /* 0x0000000406037981 */ /* 0x0022a8000c1e1500 */
[----:B0-----:R0:W2:Y:S01]  /*337a0*/  LDG.E.U16 R0, [R8.64] ;  /* 0x0000000408007981 */ /* 0x0010a2000c1e1500 */
[----:B------:R-:W-:-:S04]  /*337b0*/  IMAD.WIDE R12, R2, 0x2, R14 ;  /* 0x00000002020c7825 */ /* 0x000fc800078e020e */
[C---:B------:R-:W-:Y:S01]  /*337c0*/  IMAD.WIDE R4, R2.reuse, 0x2, R20 ;  /* 0x0000000202047825 */ /* 0x040fe200078e0214 */
[----:B------:R0:W-:Y:S03]  /*337d0*/  STL [R1+0x9a4], R28 ;  /* 0x0009a41c01007387 */ /* 0x0001e60000100800 */
[----:B------:R-:W2:Y:S01]  /*337e0*/  LDL.64 R14, [R1+0x1900] ;  /* 0x00190000010e7983 */ /* 0x000ea20000100a00 */
[----:B0-----:R3:W2:Y:S02]  /*337f0*/  LDG.E.U16 R28, [R10.64] ;  /* 0x000000040a1c7981 */ /* 0x0016a4000c1e1500 */
[C---:B---3--:R-:W-:Y:S02]  /*33800*/  IMAD.WIDE R10, R2.reuse, 0x2, R26 ;  /* 0x00000002020a7825 */ /* 0x048fe400078e021a */
[----:B------:R0:W3:Y:S04]  /*33810*/  LDG.E.U16 R27, [R4.64] ;  /* 0x00000004041b7981 */ /* 0x0000e8000c1e1500 */
[----:B----4-:R4:W-:Y:S01]  /*33820*/  STL [R1+0x9a0], R29 ;  /* 0x0009a01d01007387 */ /* 0x0109e20000100800 */
[----:B--2---:R2:W-:Y:S02]  /*33830*/  STL [R1+0x99c], R25 ;  /* 0x00099c1901007387 */ /* 0x0045e40000100800 */
[----:B-1----:R-:W-:-:S04]  /*33840*/  IMAD.WIDE R6, R2, 0x2, R22 ;  /* 0x0000000202067825 */ /* 0x002fc800078e0216 */
[C---:B------:R-:W-:Y:S01]  /*33850*/  IMAD.WIDE R8, R2.reuse, 0x2, R16 ;  /* 0x0000000202087825 */ /* 0x040fe200078e0210 */
        /* <DEDUP_REMOVED lines=878> */
[C---:B-1----:R-:W-:Y:S01]  /*36f40*/  IMAD.WIDE R6, R2.reuse, 0x2, R26 ;  /* 0x0000000202067825 */ /* 0x042fe200078e021a */
[----:B------:R-:W3:Y:S04]  /*36f50*/  LDL.64 R20, [R1+0x1218] ;  /* 0x0012180001147983 */ /* 0x000ee80000100a00 */
[----:B------:R-:W3:Y:S04]  /*36f60*/  LDL.64 R26, [R1+0x1210] ;  /* 0x00121000011a7983 */ /* 0x000ee80000100a00 */
[----:B----4-:R1:W4:Y:S04]  /*36f70*/  LDG.E.U16 R29, [R12.64] ;  /* 0x000000040c1d7981 */ /* 0x010328000c1e1500 */
[----:B--2---:R-:W2:Y:S01]  /*36f80*/  LDL.64 R22, [R1+0x1220] ;  /* 0x0012200001167983 */ /* 0x004ea20000100a00 */
[----:B------:R-:W-:-:S04]  /*36f90*/  IMAD.WIDE R8, R2, 0x2, R16 ;  /* 0x0000000202087825 */ /* 0x000fc800078e0210 */
[----:B------:R-:W2:Y:S01]  /*36fa0*/  LDL.64 R16, [R1+0x1208] ;  /* 0x0012080001107983 */ /* 0x000ea20000100a00 */
        /* <DEDUP_REMOVED lines=8> */
[----:B0-----:R0:W2:Y:S01]  /*37030*/  LDG.E.U16 R28, [R10.64] ;  /* 0x000000040a1c7981 */ /* 0x0010a2000c1e1500 */
[----:B---3--:R-:W-:-:S04]  /*37040*/  IMAD.WIDE R8, R2, 0x2, R20 ;  /* 0x0000000202087825 */ /* 0x008fc800078e0214 */
[C---:B0-----:R-:W-:Y:S02]  /*37050*/  IMAD.WIDE R10, R2.reuse, 0x2, R26 ;  /* 0x00000002020a7825 */ /* 0x041fe400078e021a */
[----:B------:R0:W3:Y:S04]  /*37060*/  LDG.E.U16 R27, [R4.64] ;  /* 0x00000004041b7981 */ /* 0x0000e8000c1e1500 */
[----:B----4-:R1:W-:Y:S01]  /*37070*/  STL [R1+0x39c], R29 ;  /* 0x00039c1d01007387 */ /* 0x0103e20000100800 */
[----:B------:R4:W-:Y:S02]  /*37080*/  STL [R1+0x398], R25 ;  /* 0x0003981901007387 */ /* 0x0009e40000100800 */
[----:B------:R-:W3:Y:S02]  /*37090*/  LDL.64 R20, [R1+0x11e0] ;  /* 0x0011e00001147983 */ /* 0x000ee40000100a00 */
[C---:B--2---:R-:W-:Y:S01]  /*370a0*/  IMAD.WIDE R6, R2.reuse, 0x2, R22 ;  /* 0x0000000202067825 */ /* 0x044fe200078e0216 */
[----:B------:R-:W2:Y:S04]  /*370b0*/  LDL.64 R14, [R1+0x11f0] ;  /* 0x0011f000010e7983 */ /* 0x000ea80000100a00 */
[----:B------:R-:W2:Y:S04]  /*370c0*/  LDL.64 R22, [R1+0x11e8] ;  /* 0x0011e80001167983 */ /* 0x000ea80000100a00 */
[----:B-1----:R1:W2:Y:S04]  /*370d0*/  LDG.E.U16 R29, [R12.64] ;  /* 0x000000040c1d7981 */ /* 0x0022a8000c1e1500 */
[----:B----4-:R-:W4:Y:S04]  /*370e0*/  LDL.64 R24, [R1+0x11f8] ;  /* 0x0011f80001187983 */ /* 0x010f280000100a00 */
[----:B------:R0:W-:Y:S01]  /*370f0*/  STL [R1+0x394], R3 ;  /* 0x0003940301007387 */ /* 0x0001e20000100800 */
[----:B------:R1:W-:Y:S03]  /*37100*/  STL [R1+0x390], R0 ;  /* 0x0003900001007387 */ /* 0x0003e60000100800 */
[----:B0-----:R4:W4:Y:S04]  /*37110*/  LDG.E.U16 R3, [R6.64] ;  /* 0x0000000406037981 */ /* 0x001928000c1e1500 */
[----:B-1----:R0:W4:Y:S01]  /*37120*/  LDG.E.U16 R0, [R8.64] ;  /* 0x0000000408007981 */ /* 0x002122000c1e1500 */
[----:B------:R-:W-:-:S04]  /*37130*/  IMAD.WIDE R12, R2, 0x2, R16 ;  /* 0x00000002020c7825 */ /* 0x000fc800078e0210 */
[C---:B------:R-:W-:Y:S01]  /*37140*/  IMAD.WIDE R4, R2.reuse, 0x2, R18 ;  /* 0x0000000202047825 */ /* 0x040fe200078e0212 */
[----:B------:R1:W-:Y:S03]  /*37150*/  STL [R1+0x38c], R28 ;  /* 0x00038c1c01007387 */ /* 0x0003e60000100800 */
[----:B------:R-:W4:Y:S01]  /*37160*/  LDL.64 R16, [R1+0x11d8] ;  /* 0x0011d80001107983 */ /* 0x000f220000100a00 */
[----:B-1----:R1:W4:Y:S04]  /*37170*/  LDG.E.U16 R28, [R10.64] ;  /* 0x000000040a1c7981 */ /* 0x002328000c1e1500 */
[----:B--2---:R2:W-:Y:S01]  /*37180*/  STL [R1+0x388], R29 ;  /* 0x0003881d01007387 */ /* 0x0045e20000100800 */
[----:B---3--:R3:W-:Y:S02]  /*37190*/  STL [R1+0x384], R27 ;  /* 0x0003841b01007387 */ /* 0x0087e40000100800 */
[----:B----4-:R-:W-:-:S04]  /*371a0*/  IMAD.WIDE R6, R2, 0x2, R24 ;  /* 0x0000000202067825 */ /* 0x010fc800078e0218 */
[C---:B0-----:R-:W-:Y:S01]  /*371b0*/  IMAD.WIDE R8, R2.reuse, 0x2, R14 ;  /* 0x0000000202087825 */ /* 0x041fe200078e020e */
[----:B------:R-:W4:Y:S04]  /*371c0*/  LDL.64 R24, [R1+0x11c0] ;  /* 0x0011c00001187983 */ /* 0x000f280000100a00 */
[----:B------:R-:W4:Y:S04]  /*371d0*/  LDL.64 R18, [R1+0x11c8] ;  /* 0x0011c80001127983 */ /* 0x000f280000100a00 */
[----:B------:R-:W4:Y:S04]  /*371e0*/  LDL.64 R14, [R1+0x11b8] ;  /* 0x0011b800010e7983 */ /* 0x000f280000100a00 */
[----:B--2---:R0:W2:Y:S04]  /*371f0*/  LDG.E.U16 R29, [R12.64] ;  /* 0x000000040c1d7981 */ /* 0x0040a8000c1e1500 */
[----:B---3--:R-:W3:Y:S01]  /*37200*/  LDL.64 R26, [R1+0x11d0] ;  /* 0x0011d000011a7983 */ /* 0x008ee20000100a00 */
[----:B0-----:R-:W-:-:S03]  /*37210*/  IMAD.WIDE R12, R2, 0x2, R20 ;  /* 0x00000002020c7825 */ /* 0x001fc600078e0214 */
[----:B------:R0:W3:Y:S04]  /*37220*/  LDG.E.U16 R21, [R4.64] ;  /* 0x0000000404157981 */ /* 0x0000e8000c1e1500 */
        /* <DEDUP_REMOVED lines=9> */
[C---:B----4-:R-:W-:Y:S02]  /*372c0*/  IMAD.WIDE R10, R2.reuse, 0x2, R24 ;  /* 0x00000002020a7825 */ /* 0x050fe400078e0218 */
[----:B------:R1:W4:Y:S04]  /*372d0*/  LDG.E.U16 R25, [R4.64] ;  /* 0x0000000404197981 */ /* 0x000328000c1e1500 */
[----:B--2---:R2:W-:Y:S01]  /*372e0*/  STL [R1+0x374], R29 ;  /* 0x0003741d01007387 */ /* 0x0045e20000100800 */
[----:B---3--:R-:W-:-:S03]  /*372f0*/  IMAD.WIDE R6, R2, 0x2, R26 ;  /* 0x0000000202067825 */ /* 0x008fc600078e021a */
[----:B--2---:R2:W3:Y:S04]  /*37300*/  LDG.E.U16 R29, [R12.64] ;  /* 0x000000040c1d7981 */ /* 0x0044e8000c1e1500 */
[----:B------:R1:W-:Y:S01]  /*37310*/  STL [R1+0x370], R21 ;  /* 0x0003701501007387 */ /* 0x0003e20000100800 */
[----:B------:R-:W4:Y:S02]  /*37320*/  LDL.64 R26, [R1+0x1198] ;  /* 0x00119800011a7983 */ /* 0x000f240000100a00 */
[----:B0-----:R-:W-:-:S04]  /*37330*/  IMAD.WIDE R8, R2, 0x2, R18 ;  /* 0x0000000202087825 */ /* 0x001fc800078e0212 */
[----:B------:R-:W4:Y:S01]  /*37340*/  LDL.64 R16, [R1+0x11a0] ;  /* 0x0011a00001107983 */ /* 0x000f220000100a00 */
[----:B------:R-:W4:Y:S04]  /*37350*/  LDL.64 R18, [R1+0x1190] ;  /* 0x0011900001127983 */ /* 0x000f280000100a00 */
[----:B-1----:R-:W4:Y:S04]  /*37360*/  LDL.64 R20, [R1+0x11a8] ;  /* 0x0011a80001147983 */ /* 0x002f280000100a00 */
[----:B------:R0:W-:Y:S01]  /*37370*/  STL [R1+0x36c], R3 ;  /* 0x00036c0301007387 */ /* 0x0001e20000100800 */
[----:B------:R1:W-:Y:S03]  /*37380*/  STL [R1+0x368], R0 ;  /* 0x0003680001007387 */ /* 0x0003e60000100800 */
[----:B0-----:R0:W4:Y:S04]  /*37390*/  LDG.E.U16 R3, [R6.64] ;  /* 0x0000000406037981 */ /* 0x001128000c1e1500 */
[----:B-1----:R1:W4:Y:S01]  /*373a0*/  LDG.E.U16 R0, [R8.64] ;  /* 0x0000000408007981 */ /* 0x002322000c1e1500 */
[----:B--2---:R-:W-:-:S04]  /*373b0*/  IMAD.WIDE R12, R2, 0x2, R14 ;  /* 0x00000002020c7825 */ /* 0x004fc800078e020e */
[C---:B------:R-:W-:Y:S01]  /*373c0*/  IMAD.WIDE R4, R2.reuse, 0x2, R22 ;  /* 0x0000000202047825 */ /* 0x040fe200078e0216 */
[----:B------:R2:W-:Y:S03]  /*373d0*/  STL [R1+0x364], R28 ;  /* 0x0003641c01007387 */ /* 0x0005e60000100800 */
[----:B------:R-:W4:Y:S01]  /*373e0*/  LDL.64 R14, [R1+0x1188] ;  /* 0x00118800010e7983 */ /* 0x000f220000100a00 */
[----:B--2---:R2:W4:Y:S04]  /*373f0*/  LDG.E.U16 R28, [R10.64] ;  /* 0x000000040a1c7981 */ /* 0x004528000c1e1500 */
[----:B---3--:R3:W-:Y:S01]  /*37400*/  STL [R1+0x360], R29 ;  /* 0x0003601d01007387 */ /* 0x0087e20000100800 */
[----:B----4-:R4:W-:Y:S02]  /*37410*/  STL [R1+0x35c], R25 ;  /* 0x00035c1901007387 */ /* 0x0109e40000100800 */
[----:B--2---:R-:W-:-:S04]  /*37420*/  IMAD.WIDE R10, R2, 0x2, R26 ;  /* 0x00000002020a7825 */ /* 0x004fc800078e021a */
[C---:B0-----:R-:W-:Y:S01]  /*37430*/  IMAD.WIDE R6, R2.reuse, 0x2, R20 ;  /* 0x0000000202067825 */ /* 0x041fe200078e0214 */
[----:B---3--:R0:W2:Y:S04]  /*37440*/  LDG.E.U16 R29, [R12.64] ;  /* 0x000000040c1d7981 */ /* 0x0080a8000c1e1500 */
[----:B----4-:R-:W3:Y:S04]  /*37450*/  LDL.64 R24, [R1+0x1180] ;  /* 0x0011800001187983 */ /* 0x010ee80000100a00 */
[----:B------:R-:W4:Y:S04]  /*37460*/  LDL.64 R20, [R1+0x1170] ;  /* 0x0011700001147983 */ /* 0x000f280000100a00 */
[----:B------:R0:W3:Y:S01]  /*37470*/  LDG.E.U16 R27, [R4.64] ;  /* 0x00000004041b7981 */ /* 0x0000e2000c1e1500 */
[----:B-1----:R-:W-:-:S03]  /*37480*/  IMAD.WIDE R8, R2, 0x2, R16 ;  /* 0x0000000202087825 */ /* 0x002fc600078e0210 */
[----:B------:R-:W3:Y:S01]  /*37490*/  LDL.64 R22, [R1+0x1178] ;  /* 0x0011780001167983 */ /* 0x000ee20000100a00 */
[----:B------:R-:W3:Y:S03]  /*374a0*/  LDL.64 R16, [R1+0x1168] ;  /* 0x0011680001107983 */ /* 0x000ee60000100a00 */
        /* <DEDUP_REMOVED lines=8> */
[----:B0-----:R4:W3:Y:S04]  /*37530*/  LDG.E.U16 R28, [R10.64] ;  /* 0x000000040a1c7981 */ /* 0x0018e8000c1e1500 */
[----:B--2---:R0:W-:Y:S04]  /*37540*/  STL [R1+0x34c], R29 ;  /* 0x00034c1d01007387 */ /* 0x0041e80000100800 */
[----:B---3--:R2:W-:Y:S01]  /*37550*/  STL [R1+0x348], R27 ;  /* 0x0003481b01007387 */ /* 0x0085e20000100800 */
[----:B-1----:R-:W-:-:S04]  /*37560*/  IMAD.WIDE R6, R2, 0x2, R24 ;  /* 0x0000000202067825 */ /* 0x002fc800078e0218 */
[C---:B----4-:R-:W-:Y:S01]  /*37570*/  IMAD.WIDE R10, R2.reuse, 0x2, R20 ;  /* 0x00000002020a7825 */ /* 0x050fe200078e0214 */
[----:B------:R-:W3:Y:S04]  /*37580*/  LDL.64 R24, [R1+0x1148] ;  /* 0x0011480001187983 */ /* 0x000ee80000100a00 */
[----:B------:R1:W4:Y:S01]  /*37590*/  LDG.E.U16 R21, [R4.64] ;  /* 0x0000000404157981 */ /* 0x000322000c1e1500 */
[----:B------:R-:W-:-:S03]  /*375a0*/  IMAD.WIDE R8, R2, 0x2, R22 ;  /* 0x0000000202087825 */ /* 0x000fc600078e0216 */
[----:B------:R-:W4:Y:S04]  /*375b0*/  LDL.64 R14, [R1+0x1150] ;  /* 0x00115000010e7983 */ /* 0x000f280000100a00 */
[----:B0-----:R0:W4:Y:S04]  /*375c0*/  LDG.E.U16 R29, [R12.64] ;  /* 0x000000040c1d7981 */ /* 0x001128000c1e1500 */
[----:B--2---:R-:W2:Y:S01]  /*375d0*/  LDL.64 R26, [R1+0x1158] ;  /* 0x00115800011a7983 */ /* 0x004ea20000100a00 */
[----:B------:R-:W2:Y:S03]  /*375e0*/  LDL.64 R22, [R1+0x1140] ;  /* 0x0011400001167983 */ /* 0x000ea60000100a00 */
        /* <DEDUP_REMOVED lines=13> */
[C---:B--2---:R-:W-:Y:S01]  /*376c0*/  IMAD.WIDE R6, R2.reuse, 0x2, R26 ;  /* 0x0000000202067825 */ /* 0x044fe200078e021a */
[----:B------:R-:W2:Y:S04]  /*376d0*/  LDL.64 R18, [R1+0x1128] ;  /* 0x0011280001127983 */ /* 0x000ea80000100a00 */
[----:B------:R-:W2:Y:S04]  /*376e0*/  LDL.64 R26, [R1+0x1120] ;  /* 0x00112000011a7983 */ /* 0x000ea80000100a00 */
[----:B----4-:R4:W3:Y:S04]  /*376f0*/  LDG.E.U16 R29, [R12.64] ;  /* 0x000000040c1d7981 */ /* 0x0108e8000c1e1500 */
[----:B0-----:R-:W3:Y:S01]  /*37700*/  LDL.64 R20, [R1+0x1130] ;  /* 0x0011300001147983 */ /* 0x001ee20000100a00 */
[----:B------:R-:W-:-:S04]  /*37710*/  IMAD.WIDE R8, R2, 0x2, R14 ;  /* 0x0000000202087825 */ /* 0x000fc800078e020e */
[----:B------:R-:W3:Y:S01]  /*37720*/  LDL.64 R14, [R1+0x1118] ;  /* 0x00111800010e7983 */ /* 0x000ee20000100a00 */
[----:B------:R0:W-:Y:S01]  /*37730*/  STL [R1+0x330], R3 ;  /* 0x0003300301007387 */ /* 0x0001e20000100800 */
[----:B------:R1:W-:Y:S03]  /*37740*/  STL [R1+0x32c], R0 ;  /* 0x00032c0001007387 */ /* 0x0003e60000100800 */
[----:B0-----:R0:W3:Y:S04]  /*37750*/  LDG.E.U16 R3, [R6.64] ;  /* 0x0000000406037981 */ /* 0x0010e8000c1e1500 */
[----:B-1----:R1:W3:Y:S01]  /*37760*/  LDG.E.U16 R0, [R8.64] ;  /* 0x0000000408007981 */ /* 0x0022e2000c1e1500 */
[----:B----4-:R-:W-:-:S04]  /*37770*/  IMAD.WIDE R12, R2, 0x2, R22 ;  /* 0x00000002020c7825 */ /* 0x010fc800078e0216 */
[C---:B------:R-:W-:Y:S01]  /*37780*/  IMAD.WIDE R4, R2.reuse, 0x2, R16 ;  /* 0x0000000202047825 */ /* 0x040fe200078e0210 */
[----:B------:R4:W-:Y:S03]  /*37790*/  STL [R1+0x328], R28 ;  /* 0x0003281c01007387 */ /* 0x0009e60000100800 */
[----:B------:R-:W3:Y:S01]  /*377a0*/  LDL.64 R22, [R1+0x1110] ;  /* 0x0011100001167983 */ /* 0x000ee20000100a00 */
[----:B----4-:R2:W2:Y:S02]  /*377b0*/  LDG.E.U16 R28, [R10.64] ;  /* 0x000000040a1c7981 */ /* 0x0104a4000c1e1500 */
[C---:B--2---:R-:W-:Y:S02]  /*377c0*/  IMAD.WIDE R10, R2.reuse, 0x2, R26 ;  /* 0x00000002020a7825 */ /* 0x044fe400078e021a */
[----:B------:R2:W4:Y:S04]  /*377d0*/  LDG.E.U16 R27, [R4.64] ;  /* 0x00000004041b7981 */ /* 0x000528000c1e1500 */
[----:B---3--:R3:W-:Y:S01]  /*377e0*/  STL [R1+0x324], R29 ;  /* 0x0003241d01007387 */ /* 0x0087e20000100800 */
[----:B------:R3:W-:Y:S02]  /*377f0*/  STL [R1+0x320], R25 ;  /* 0x0003201901007387 */ /* 0x0007e40000100800 */
[----:B-1----:R-:W-:-:S04]  /*37800*/  IMAD.WIDE R8, R2, 0x2, R18 ;  /* 0x0000000202087825 */ /* 0x002fc800078e0212 */
[C---:B0-----:R-:W-:Y:S01]  /*37810*/  IMAD.WIDE R6, R2.reuse, 0x2, R20 ;  /* 0x0000000202067825 */ /* 0x041fe200078e0214 */
[----:B------:R-:W4:Y:S04]  /*37820*/  LDL.64 R18, [R1+0x10f0] ;  /* 0x0010f00001127983 */ /* 0x000f280000100a00 */
[----:B------:R-:W4:Y:S04]  /*37830*/  LDL.64 R16, [R1+0x1100] ;  /* 0x0011000001107983 */ /* 0x000f280000100a00 */
[----:B------:R-:W4:Y:S04]  /*37840*/  LDL.64 R20, [R1+0x10f8] ;  /* 0x0010f80001147983 */ /* 0x000f280000100a00 */
[----:B---3--:R0:W3:Y:S04]  /*37850*/  LDG.E.U16 R29, [R12.64] ;  /* 0x000000040c1d7981 */ /* 0x0080e8000c1e1500 */
[----:B------:R-:W4:Y:S04]  /*37860*/  LDL.64 R24, [R1+0x1108] ;  /* 0x0011080001187983 */ /* 0x000f280000100a00 */
[----:B------:R1:W-:Y:S01]  /*37870*/  STL [R1+0x31c], R3 ;  /* 0x00031c0301007387 */ /* 0x0003e20000100800 */
[----:B------:R0:W-:Y:S03]  /*37880*/  STL [R1+0x318], R0 ;  /* 0x0003180001007387 */ /* 0x0001e60000100800 */
[----:B-1----:R1:W4:Y:S04]  /*37890*/  LDG.E.U16 R3, [R6.64] ;  /* 0x0000000406037981 */ /* 0x002328000c1e1500 */
[----:B0-----:R0:W4:Y:S01]  /*378a0*/  LDG.E.U16 R0, [R8.64] ;  /* 0x0000000408007981 */ /* 0x001122000c1e1500 */
[----:B------:R-:W-:-:S04]  /*378b0*/  IMAD.WIDE R12, R2, 0x2, R14 ;  /* 0x00000002020c7825 */ /* 0x000fc800078e020e */
[C---:B--2---:R-:W-:Y:S01]  /*378c0*/  IMAD.WIDE R4, R2.reuse, 0x2, R22 ;  /* 0x0000000202047825 */ /* 0x044fe200078e0216 */
[----:B------:R2:W-:Y:S03]  /*378d0*/  STL [R1+0x314], R28 ;  /* 0x0003141c01007387 */ /* 0x0005e60000100800 */
[----:B------:R-:W4:Y:S01]  /*378e0*/  LDL.64 R14, [R1+0x10e8] ;  /* 0x0010e800010e7983 */ /* 0x000f220000100a00 */
[----:B--2---:R2:W4:Y:S04]  /*378f0*/  LDG.E.U16 R28, [R10.64] ;  /* 0x000000040a1c7981 */ /* 0x004528000c1e1500 */
[----:B---3--:R3:W-:Y:S01]  /*37900*/  STL [R1+0x310], R29 ;  /* 0x0003101d01007387 */ /* 0x0087e20000100800 */
[----:B----4-:R2:W-:Y:S02]  /*37910*/  STL [R1+0x2fc], R27 ;  /* 0x0002fc1b01007387 */ /* 0x0105e40000100800 */
[C---:B-1----:R-:W-:Y:S01]  /*37920*/  IMAD.WIDE R6, R2.reuse, 0x2, R24 ;  /* 0x0000000202067825 */ /* 0x042fe200078e0218 */
[----:B------:R-:W4:Y:S04]  /*37930*/  LDL.64 R22, [R1+0x10d8] ;  /* 0x0010d80001167983 */ /* 0x000f280000100a00 */
[----:B------:R-:W4:Y:S04]  /*37940*/  LDL.64 R24, [R1+0x10d0] ;  /* 0x0010d00001187983 */ /* 0x000f280000100a00 */
[----:B---3--:R1:W3:Y:S04]  /*37950*/  LDG.E.U16 R29, [R12.64] ;  /* 0x000000040c1d7981 */ /* 0x0082e8000c1e1500 */
[----:B--2---:R-:W2:Y:S01]  /*37960*/  LDL.64 R26, [R1+0x10e0] ;  /* 0x0010e000011a7983 */ /* 0x004ea20000100a00 */
[----:B0-----:R-:W-:-:S04]  /*37970*/  IMAD.WIDE R8, R2, 0x2, R16 ;  /* 0x0000000202087825 */ /* 0x001fc800078e0210 */
[----:B------:R-:W2:Y:S02]  /*37980*/  LDL.64 R16, [R1+0x10c8] ;  /* 0x0010c80001107983 */ /* 0x000ea40000100a00 */
[C---:B-1----:R-:W-:Y:S02]  /*37990*/  IMAD.WIDE R12, R2.reuse, 0x2, R18 ;  /* 0x00000002020c7825 */ /* 0x042fe400078e0212 */
[----:B------:R0:W2:Y:S04]  /*379a0*/  LDG.E.U16 R19, [R4.64] ;  /* 0x0000000404137981 */ /* 0x0000a8000c1e1500 */
        /* <DEDUP_REMOVED lines=9> */
[C---:B----4-:R-:W-:Y:S02]  /*37a40*/  IMAD.WIDE R10, R2.reuse, 0x2, R24 ;  /* 0x00000002020a7825 */ /* 0x050fe400078e0218 */
[----:B------:R0:W4:Y:S04]  /*37a50*/  LDG.E.U16 R25, [R4.64] ;  /* 0x0000000404197981 */ /* 0x000128000c1e1500 */
[----:B---3--:R3:W-:Y:S01]  /*37a60*/  STL [R1+0x2ec], R29 ;  /* 0x0002ec1d01007387 */ /* 0x0087e20000100800 */
[----:B------:R-:W-:-:S03]  /*37a70*/  IMAD.WIDE R8, R2, 0x2, R22 ;  /* 0x0000000202087825 */ /* 0x000fc600078e0216 */
[----:B---3--:R3:W4:Y:S04]  /*37a80*/  LDG.E.U16 R29, [R12.64] ;  /* 0x000000040c1d7981 */ /* 0x008728000c1e1500 */
[----:B--2---:R2:W-:Y:S01]  /*37a90*/  STL [R1+0x2e8], R19 ;  /* 0x0002e81301007387 */ /* 0x0045e20000100800 */
[----:B------:R-:W4:Y:S02]  /*37aa0*/  LDL.64 R14, [R1+0x10b0] ;  /* 0x0010b000010e7983 */ /* 0x000f240000100a00 */
[----:B------:R-:W4:Y:S02]  /*37ab0*/  LDL.64 R22, [R1+0x10a0] ;  /* 0x0010a00001167983 */ /* 0x000f240000100a00 */
[C---:B-1----:R-:W-:Y:S02]  /*37ac0*/  IMAD.WIDE R6, R2.reuse, 0x2, R26 ;  /* 0x0000000202067825 */ /* 0x042fe400078e021a */
[----:B------:R-:W4:Y:S04]  /*37ad0*/  LDL.64 R26, [R1+0x10a8] ;  /* 0x0010a800011a7983 */ /* 0x000f280000100a00 */
[----:B--2---:R-:W2:Y:S04]  /*37ae0*/  LDL.64 R18, [R1+0x10b8] ;  /* 0x0010b80001127983 */ /* 0x004ea80000100a00 */
[----:B------:R1:W-:Y:S01]  /*37af0*/  STL [R1+0x2e4], R3 ;  /* 0x0002e40301007387 */ /* 0x0003e20000100800 */
[----:B------:R0:W-:Y:S03]  /*37b00*/  STL [R1+0x2e0], R0 ;  /* 0x0002e00001007387 */ /* 0x0001e60000100800 */
[----:B-1----:R2:W2:Y:S04]  /*37b10*/  LDG.E.U16 R3, [R6.64] ;  /* 0x0000000406037981 */ /* 0x0024a8000c1e1500 */
[----:B0-----:R0:W2:Y:S01]  /*37b20*/  LDG.E.U16 R0, [R8.64] ;  /* 0x0000000408007981 */ /* 0x0010a2000c1e1500 */
[----:B---3--:R-:W-:-:S04]  /*37b30*/  IMAD.WIDE R12, R2, 0x2, R16 ;  /* 0x00000002020c7825 */ /* 0x008fc800078e0210 */
[----:B------:R-:W2:Y:S02]  /*37b40*/  LDL.64 R16, [R1+0x1098] ;  /* 0x0010980001107983 */ /* 0x000ea40000100a00 */
[C---:B------:R-:W-:Y:S01]  /*37b50*/  IMAD.WIDE R4, R2.reuse, 0x2, R20 ;  /* 0x0000000202047825 */ /* 0x040fe200078e0214 */
[----:B------:R1:W-:Y:S04]  /*37b60*/  STL [R1+0x2dc], R28 ;  /* 0x0002dc1c01007387 */ /* 0x0003e80000100800 */
[----:B-1----:R1:W2:Y:S04]  /*37b70*/  LDG.E.U16 R28, [R10.64] ;  /* 0x000000040a1c7981 */ /* 0x0022a8000c1e1500 */
[----:B----4-:R4:W-:Y:S01]  /*37b80*/  STL [R1+0x2d8], R29 ;  /* 0x0002d81d01007387 */ /* 0x0109e20000100800 */
[----:B------:R2:W-:Y:S02]  /*37b90*/  STL [R1+0x2d4], R25 ;  /* 0x0002d41901007387 */ /* 0x0005e40000100800 */
[----:B------:R-:W3:Y:S02]  /*37ba0*/  LDL.64 R20, [R1+0x1088] ;  /* 0x0010880001147983 */ /* 0x000ee40000100a00 */
[----:B0-----:R-:W-:-:S04]  /*37bb0*/  IMAD.WIDE R8, R2, 0x2, R14 ;  /* 0x0000000202087825 */ /* 0x001fc800078e020e */
[C---:B-1----:R-:W-:Y:S01]  /*37bc0*/  IMAD.WIDE R10, R2.reuse, 0x2, R26 ;  /* 0x00000002020a7825 */ /* 0x042fe200078e021a */
[----:B------:R-:W3:Y:S04]  /*37bd0*/  LDL.64 R14, [R1+0x1078] ;  /* 0x00107800010e7983 */ /* 0x000ee80000100a00 */
[----:B------:R3:W3:Y:S04]  /*37be0*/  LDG.E.U16 R27, [R8.64] ;  /* 0x00000004081b7981 */ /* 0x0006e8000c1e1500 */
[----:B----4-:R0:W4:Y:S04]  /*37bf0*/  LDG.E.U16 R29, [R12.64] ;  /* 0x000000040c1d7981 */ /* 0x010128000c1e1500 */
[----:B--2---:R-:W2:Y:S01]  /*37c00*/  LDL.64 R24, [R1+0x1090] ;  /* 0x0010900001187983 */ /* 0x004ea20000100a00 */
[----:B------:R-:W-:-:S04]  /*37c10*/  IMAD.WIDE R6, R2, 0x2, R18 ;  /* 0x0000000202067825 */ /* 0x000fc800078e0212 */
[----:B------:R-:W4:Y:S01]  /*37c20*/  LDL.64 R18, [R1+0x1080] ;  /* 0x0010800001127983 */ /* 0x000f220000100a00 */
[----:B------:R2:W4:Y:S01]  /*37c30*/  LDG.E.U16 R26, [R6.64] ;  /* 0x00000004061a7981 */ /* 0x000522000c1e1500 */
[----:B0-----:R-:W-:-:S03]  /*37c40*/  IMAD.WIDE R12, R2, 0x2, R22 ;  /* 0x00000002020c7825 */ /* 0x001fc600078e0216 */
[----:B------:R0:W4:Y:S04]  /*37c50*/  LDG.E.U16 R23, [R4.64] ;  /* 0x0000000404177981 */ /* 0x000128000c1e1500 */
[----:B------:R1:W-:Y:S01]  /*37c60*/  STL [R1+0x2d0], R3 ;  /* 0x0002d00301007387 */ /* 0x0003e20000100800 */
[----:B------:R0:W-:Y:S03]  /*37c70*/  STL [R1+0x2cc], R0 ;  /* 0x0002cc0001007387 */ /* 0x0001e60000100800 */
[----:B-1----:R1:W4:Y:S04]  /*37c80*/  LDG.E.U16 R3, [R10.64] ;  /* 0x000000040a037981 */ /* 0x002328000c1e1500 */
[----:B0-----:R0:W4:Y:S01]  /*37c90*/  LDG.E.U16 R0, [R12.64] ;  /* 0x000000040c007981 */ /* 0x001122000c1e1500 */
[----:B------:R-:W-:-:S06]  /*37ca0*/  IMAD.WIDE R4, R2, 0x2, R16 ;  /* 0x0000000202047825 */ /* 0x000fcc00078e0210 */
[----:B------:R-:W4:Y:S01]  /*37cb0*/  LDG.E.U16 R5, [R4.64] ;  /* 0x0000000404057981 */ /* 0x000f22000c1e1500 */
[----:B---3--:R-:W-:-:S04]  /*37cc0*/  IMAD.WIDE R8, R2, 0x2, R20 ;  /* 0x0000000202087825 */ /* 0x008fc800078e0214 */
[C---:B--2---:R-:W-:Y:S01]  /*37cd0*/  IMAD.WIDE R6, R2.reuse, 0x2, R24 ;  /* 0x0000000202067825 */ /* 0x044fe200078e0218 */
[----:B----4-:R-:W-:Y:S03]  /*37ce0*/  STL [R1+0x2c4], R29 ;  /* 0x0002c41d01007387 */ /* 0x010fe60000100800 */
[----:B------:R2:W-:Y:S01]  /*37cf0*/  STL [R1+0x2c8], R28 ;  /* 0x0002c81c01007387 */ /* 0x0005e20000100800 */
[----:B------:R-:W3:Y:S04]  /*37d00*/  LDG.E.U16 R9, [R8.64] ;  /* 0x0000000408097981 */ /* 0x000ee8000c1e1500 */
[----:B------:R-:W4:Y:S01]  /*37d10*/  LDG.E.U16 R7, [R6.64] ;  /* 0x0000000406077981 */ /* 0x000f22000c1e1500 */
[----:B-1----:R-:W-:-:S04]  /*37d20*/  IMAD.WIDE R10, R2, 0x2, R18 ;  /* 0x00000002020a7825 */ /* 0x002fc800078e0212 */
[C---:B0-----:R-:W-:Y:S01]  /*37d30*/  IMAD.WIDE R12, R2.reuse, 0x2, R14 ;  /* 0x00000002020c7825 */ /* 0x041fe200078e020e */
[----:B--2---:R-:W2:Y:S03]  /*37d40*/  LDL.64 R28, [R1+0x1070] ;  /* 0x00107000011c7983 */ /* 0x004ea60000100a00 */
[----:B------:R0:W-:Y:S02]  /*37d50*/  STL [R1+0x2c0], R23 ;  /* 0x0002c01701007387 */ /* 0x0001e40000100800 */
[----:B------:R-:W2:Y:S01]  /*37d60*/  LDL.64 R16, [R1+0x1060] ;  /* 0x0010600001107983 */ /* 0x000ea20000100a00 */
[----:B0-----:R-:W2:Y:S01]  /*37d70*/  LDL.64 R22, [R1+0x1068] ;  /* 0x0010680001167983 */ /* 0x001ea20000100a00 */
[----:B------:R-:W-:Y:S02]  /*37d80*/  STL [R1+0x2b8], R27 ;  /* 0x0002b81b01007387 */ /* 0x000fe40000100800 */
[----:B------:R0:W-:Y:S02]  /*37d90*/  STL [R1+0x2bc], R26 ;  /* 0x0002bc1a01007387 */ /* 0x0001e40000100800 */
[----:B------:R-:W2:Y:S01]  /*37da0*/  LDL.64 R20, [R1+0x1050] ;  /* 0x0010500001147983 */ /* 0x000ea20000100a00 */
[----:B------:R-:W2:Y:S04]  /*37db0*/  LDL.64 R18, [R1+0x1048] ;  /* 0x0010480001127983 */ /* 0x000ea80000100a00 */
[----:B0-----:R-:W2:Y:S01]  /*37dc0*/  LDL.64 R26, [R1+0x1058] ;  /* 0x00105800011a7983 */ /* 0x001ea20000100a00 */
[----:B------:R0:W-:Y:S02]  /*37dd0*/  STL [R1+0x2b4], R3 ;  /* 0x0002b40301007387 */ /* 0x0001e40000100800 */
[----:B------:R1:W-:Y:S02]  /*37de0*/  STL [R1+0x2b0], R0 ;  /* 0x0002b00001007387 */ /* 0x0003e40000100800 */
[----:B------:R-:W2:Y:S01]  /*37df0*/  LDL.64 R24, [R1+0x1040] ;  /* 0x0010400001187983 */ /* 0x000ea20000100a00 */
[----:B------:R-:W2:Y:S04]  /*37e00*/  LDL.64 R14, [R1+0x1038] ;  /* 0x00103800010e7983 */ /* 0x000ea80000100a00 */
[----:B0-----:R0:W2:Y:S04]  /*37e10*/  LDG.E.U16 R3, [R10.64] ;  /* 0x000000040a037981 */ /* 0x0010a8000c1e1500 */
[----:B-1----:R1:W2:Y:S01]  /*37e20*/  LDG.E.U16 R0, [R12.64] ;  /* 0x000000040c007981 */ /* 0x0022a2000c1e1500 */
[----:B------:R2:W-:Y:S03]  /*37e30*/  STL [R1+0x2ac], R5 ;  /* 0x0002ac0501007387 */ /* 0x0005e60000100800 */
[----:B----4-:R-:W-:Y:S01]  /*37e40*/  STL [R1+0x2a8], R7 ;  /* 0x0002a80701007387 */ /* 0x010fe20000100800 */
[----:B---3--:R3:W-:Y:S02]  /*37e50*/  STL [R1+0x2a4], R9 ;  /* 0x0002a40901007387 */ /* 0x0087e40000100800 */
[----:B--2---:R-:W-:-:S04]  /*37e60*/  IMAD.WIDE R4, R2, 0x2, R28 ;  /* 0x0000000202047825 */ /* 0x004fc800078e021c */
[C---:B---3--:R-:W-:Y:S02]  /*37e70*/  IMAD.WIDE R8, R2.reuse, 0x2, R16 ;  /* 0x0000000202087825 */ /* 0x048fe400078e0210 */
[----:B------:R-:W2:Y:S04]  /*37e80*/  LDL.64 R16, [R1+0x1028] ;  /* 0x0010280001107983 */ /* 0x000ea80000100a00 */
[----:B------:R3:W4:Y:S01]  /*37e90*/  LDG.E.U16 R29, [R4.64] ;  /* 0x00000004041d7981 */ /* 0x000722000c1e1500 */
[----:B------:R-:W-:-:S04]  /*37ea0*/  IMAD.WIDE R6, R2, 0x2, R22 ;  /* 0x0000000202067825 */ /* 0x000fc800078e0216 */
[C---:B-1----:R-:W-:Y:S01]  /*37eb0*/  IMAD.WIDE R12, R2.reuse, 0x2, R20 ;  /* 0x00000002020c7825 */ /* 0x042fe200078e0214 */
[----:B------:R-:W2:Y:S03]  /*37ec0*/  LDL.64 R22, [R1+0x1030] ;  /* 0x0010300001167983 */ /* 0x000ea60000100a00 */
[----:B---3--:R-:W-:-:S06]  /*37ed0*/  IMAD.WIDE R4, R2, 0x2, R18 ;  /* 0x0000000202047825 */ /* 0x008fcc00078e0212 */
[----:B------:R-:W3:Y:S01]  /*37ee0*/  LDG.E.U16 R5, [R4.64] ;  /* 0x0000000404057981 */ /* 0x000ee2000c1e1500 */
[----:B0-----:R-:W-:-:S03]  /*37ef0*/  IMAD.WIDE R10, R2, 0x2, R26 ;  /* 0x00000002020a7825 */ /* 0x001fc600078e021a */
[----:B------:R0:W3:Y:S04]  /*37f00*/  LDG.E.U16 R27, [R8.64] ;  /* 0x00000004081b7981 */ /* 0x0000e8000c1e1500 */
[----:B------:R1:W3:Y:S04]  /*37f10*/  LDG.E.U16 R26, [R6.64] ;  /* 0x00000004061a7981 */ /* 0x0002e8000c1e1500 */
[----:B------:R0:W-:Y:S01]  /*37f20*/  STL [R1+0x2a0], R3 ;  /* 0x0002a00301007387 */ /* 0x0001e20000100800 */
[----:B------:R0:W-:Y:S02]  /*37f30*/  STL [R1+0x29c], R0 ;  /* 0x00029c0001007387 */ /* 0x0001e40000100800 */
[C---:B-1----:R-:W-:Y:S01]  /*37f40*/  IMAD.WIDE R6, R2.reuse, 0x2, R24 ;  /* 0x0000000202067825 */ /* 0x042fe200078e0218 */
[----:B------:R-:W3:Y:S03]  /*37f50*/  LDL.64 R18, [R1+0x1018] ;  /* 0x0010180001127983 */ /* 0x000ee60000100a00 */
[C---:B0-----:R-:W-:Y:S01]  /*37f60*/  IMAD.WIDE R8, R2.reuse, 0x2, R14 ;  /* 0x0000000202087825 */ /* 0x041fe200078e020e */
[----:B------:R-:W3:Y:S04]  /*37f70*/  LDL.64 R20, [R1+0x1020] ;  /* 0x0010200001147983 */ /* 0x000ee80000100a00 */
[----:B------:R-:W3:Y:S04]  /*37f80*/  LDG.E.U16 R7, [R6.64] ;  /* 0x0000000406077981 */ /* 0x000ee8000c1e1500 */
[----:B------:R0:W3:Y:S04]  /*37f90*/  LDG.E.U16 R3, [R10.64] ;  /* 0x000000040a037981 */ /* 0x0000e8000c1e1500 */
[----:B------:R2:W3:Y:S04]  /*37fa0*/  LDG.E.U16 R0, [R12.64] ;  /* 0x000000040c007981 */ /* 0x0004e8000c1e1500 */
[----:B------:R-:W3:Y:S04]  /*37fb0*/  LDG.E.U16 R9, [R8.64] ;  /* 0x0000000408097981 */ /* 0x000ee8000c1e1500 */
[----:B----4-:R1:W-:Y:S01]  /*37fc0*/  STL [R1+0x298], R29 ;  /* 0x0002981d01007387 */ /* 0x0103e20000100800 */
[----:B--2---:R-:W-:-:S04]  /*37fd0*/  IMAD.WIDE R12, R2, 0x2, R16 ;  /* 0x00000002020c7825 */ /* 0x004fc800078e0210 */
[C---:B0-----:R-:W-:Y:S01]  /*37fe0*/  IMAD.WIDE R10, R2.reuse, 0x2, R22 ;  /* 0x00000002020a7825 */ /* 0x041fe200078e0216 */
[----:B-1----:R-:W2:Y:S04]  /*37ff0*/  LDL.64 R28, [R1+0x1010] ;  /* 0x00101000011c7983 */ /* 0x002ea80000100a00 */
[----:B---3--:R-:W-:Y:S01]  /*38000*/  STL [R1+0x290], R27 ;  /* 0x0002901b01007387 */ /* 0x008fe20000100800 */
[----:B------:R0:W-:Y:S02]  /*38010*/  STL [R1+0x294], R26 ;  /* 0x0002941a01007387 */ /* 0x0001e40000100800 */
[----:B------:R-:W3:Y:S01]  /*38020*/  LDL.64 R14, [R1+0x1000] ;  /* 0x00100000010e7983 */ /* 0x000ee20000100a00 */
[----:B0-----:R-:W4:Y:S04]  /*38030*/  LDL.64 R26, [R1+0x1008] ;  /* 0x00100800011a7983 */ /* 0x001f280000100a00 */
[----:B------:R0:W-:Y:S01]  /*38040*/  STL [R1+0x28c], R3 ;  /* 0x00028c0301007387 */ /* 0x0001e20000100800 */
[----:B------:R-:W4:Y:S02]  /*38050*/  LDL.64 R24, [R1+0xff8] ;  /* 0x000ff80001187983 */ /* 0x000f240000100a00 */
[----:B------:R-:W4:Y:S02]  /*38060*/  LDL.64 R22, [R1+0xff0] ;  /* 0x000ff00001167983 */ /* 0x000f240000100a00 */
[----:B------:R-:W4:Y:S01]  /*38070*/  LDL.64 R16, [R1+0xfe8] ;  /* 0x000fe80001107983 */ /* 0x000f220000100a00 */
[----:B------:R1:W-:Y:S04]  /*38080*/  STL [R1+0x288], R0 ;  /* 0x0002880001007387 */ /* 0x0003e80000100800 */
[----:B0-----:R4:W4:Y:S04]  /*38090*/  LDG.E.U16 R3, [R10.64] ;  /* 0x000000040a037981 */ /* 0x001928000c1e1500 */
[----:B-1----:R3:W4:Y:S01]  /*380a0*/  LDG.E.U16 R0, [R12.64] ;  /* 0x000000040c007981 */ /* 0x002722000c1e1500 */
[----:B------:R-:W-:Y:S02]  /*380b0*/  STL [R1+0x284], R5 ;  /* 0x0002840501007387 */ /* 0x000fe40000100800 */
[----:B------:R0:W-:Y:S02]  /*380c0*/  STL [R1+0x280], R7 ;  /* 0x0002800701007387 */ /* 0x0001e40000100800 */
[----:B0-----:R-:W-:-:S02]  /*380d0*/  IMAD.WIDE R6, R2, 0x2, R18 ;  /* 0x0000000202067825 */ /* 0x001fc400078e0212 */
[----:B------:R-:W4:Y:S02]  /*380e0*/  LDL.64 R18, [R1+0xfd8] ;  /* 0x000fd80001127983 */ /* 0x000f240000100a00 */
[----:B------:R-:W-:-:S04]  /*380f0*/  IMAD.WIDE R4, R2, 0x2, R20 ;  /* 0x0000000202047825 */ /* 0x000fc800078e0214 */
[----:B------:R-:W4:Y:S02]  /*38100*/  LDL.64 R20, [R1+0xfe0] ;  /* 0x000fe00001147983 */ /* 0x000f240000100a00 */
[----:B------:R2:W-:Y:S02]  /*38110*/  STL [R1+0x27c], R9 ;  /* 0x00027c0901007387 */ /* 0x0005e40000100800 */
[C---:B--2---:R-:W-:Y:S02]  /*38120*/  IMAD.WIDE R8, R2.reuse, 0x2, R28 ;  /* 0x0000000202087825 */ /* 0x044fe400078e021c */
[----:B------:R0:W2:Y:S02]  /*38130*/  LDG.E.U16 R29, [R4.64] ;  /* 0x00000004041d7981 */ /* 0x0000a4000c1e1500 */
[----:B---3--:R-:W-:-:S04]  /*38140*/  IMAD.WIDE R12, R2, 0x2, R14 ;  /* 0x00000002020c7825 */ /* 0x008fc800078e020e */
[C---:B----4-:R-:W-:Y:S02]  /*38150*/  IMAD.WIDE R10, R2.reuse, 0x2, R26 ;  /* 0x00000002020a7825 */ /* 0x050fe400078e021a */
[----:B------:R1:W3:Y:S04]  /*38160*/  LDG.E.U16 R27, [R12.64] ;  /* 0x000000040c1b7981 */ /* 0x0002e8000c1e1500 */
[----:B------:R4:W3:Y:S01]  /*38170*/  LDG.E.U16 R26, [R10.64] ;  /* 0x000000040a1a7981 */ /* 0x0008e2000c1e1500 */
[----:B0-----:R-:W-:-:S03]  /*38180*/  IMAD.WIDE R4, R2, 0x2, R24 ;  /* 0x0000000202047825 */ /* 0x001fc600078e0218 */
[----:B------:R0:W-:Y:S04]  /*38190*/  STL [R1+0x278], R3 ;  /* 0x0002780301007387 */ /* 0x0001e80000100800 */
[----:B------:R1:W-:Y:S01]  /*381a0*/  STL [R1+0x274], R0 ;  /* 0x0002740001007387 */ /* 0x0003e20000100800 */
[----:B------:R-:W3:Y:S03]  /*381b0*/  LDL.64 R14, [R1+0xfd0] ;  /* 0x000fd000010e7983 */ /* 0x000ee60000100a00 */
[----:B0-----:R0:W3:Y:S04]  /*381c0*/  LDG.E.U16 R3, [R6.64] ;  /* 0x0000000406037981 */ /* 0x0010e8000c1e1500 */
[----:B-1----:R1:W3:Y:S01]  /*381d0*/  LDG.E.U16 R0, [R8.64] ;  /* 0x0000000408007981 */ /* 0x0022e2000c1e1500 */
[----:B0-----:R-:W-:-:S04]  /*381e0*/  IMAD.WIDE R6, R2, 0x2, R22 ;  /* 0x0000000202067825 */ /* 0x001fc800078e0216 */
[C---:B------:R-:W-:Y:S02]  /*381f0*/  IMAD.WIDE R12, R2.reuse, 0x2, R18 ;  /* 0x00000002020c7825 */ /* 0x040fe400078e0212 */
[----:B------:R3:W3:Y:S04]  /*38200*/  LDG.E.U16 R18, [R4.64] ;  /* 0x0000000404127981 */ /* 0x0006e8000c1e1500 */
[----:B------:R0:W3:Y:S01]  /*38210*/  LDG.E.U16 R19, [R6.64] ;  /* 0x0000000406137981 */ /* 0x0000e2000c1e1500 */
[----:B-1----:R-:W-:-:S04]  /*38220*/  IMAD.WIDE R8, R2, 0x2, R16 ;  /* 0x0000000202087825 */ /* 0x002fc800078e0210 */
[C---:B----4-:R-:W-:Y:S02]  /*38230*/  IMAD.WIDE R10, R2.reuse, 0x2, R20 ;  /* 0x00000002020a7825 */ /* 0x050fe400078e0214 */
[----:B------:R-:W4:Y:S04]  /*38240*/  LDG.E.U16 R9, [R8.64] ;  /* 0x0000000408097981 */ /* 0x000f28000c1e1500 */
[----:B--2---:R1:W-:Y:S01]  /*38250*/  STL [R1+0x270], R29 ;  /* 0x0002701d01007387 */ /* 0x0043e20000100800 */
[----:B0-----:R-:W2:Y:S02]  /*38260*/  LDL.64 R6, [R1+0xfc8] ;  /* 0x000fc80001067983 */ /* 0x001ea40000100a00 */
[----:B------:R-:W2:Y:S02]  /*38270*/  LDL.64 R24, [R1+0xfb8] ;  /* 0x000fb80001187983 */ /* 0x000ea40000100a00 */
[----:B------:R-:W2:Y:S01]  /*38280*/  LDL.64 R16, [R1+0xfb0] ;  /* 0x000fb00001107983 */ /* 0x000ea20000100a00 */
[----:B-1----:R-:W2:Y:S01]  /*38290*/  LDL.64 R28, [R1+0xfc0] ;  /* 0x000fc000011c7983 */ /* 0x002ea20000100a00 */
[----:B---3--:R-:W-:-:S03]  /*382a0*/  IMAD.WIDE R4, R2, 0x2, R14 ;  /* 0x0000000202047825 */ /* 0x008fc600078e020e */
[----:B------:R0:W-:Y:S04]  /*382b0*/  STL [R1+0x26c], R3 ;  /* 0x00026c0301007387 */ /* 0x0001e80000100800 */
[----:B------:R-:W3:Y:S04]  /*382c0*/  LDG.E.U16 R5, [R4.64] ;  /* 0x0000000404057981 */ /* 0x000ee8000c1e1500 */
[----:B------:R1:W-:Y:S01]  /*382d0*/  STL [R1+0x268], R0 ;  /* 0x0002680001007387 */ /* 0x0003e20000100800 */
[----:B------:R-:W3:Y:S03]  /*382e0*/  LDL.64 R20, [R1+0xfa8] ;  /* 0x000fa80001147983 */ /* 0x000ee60000100a00 */
[----:B0-----:R0:W3:Y:S04]  /*382f0*/  LDG.E.U16 R3, [R10.64] ;  /* 0x000000040a037981 */ /* 0x0010e8000c1e1500 */
[----:B-1----:R1:W3:Y:S01]  /*38300*/  LDG.E.U16 R0, [R12.64] ;  /* 0x000000040c007981 */ /* 0x0022e2000c1e1500 */
[----:B------:R-:W-:Y:S02]  /*38310*/  STL [R1+0x260], R27 ;  /* 0x0002601b01007387 */ /* 0x000fe40000100800 */
[----:B------:R0:W-:Y:S02]  /*38320*/  STL [R1+0x264], R26 ;  /* 0x0002641a01007387 */ /* 0x0001e40000100800 */
[----:B------:R-:W3:Y:S01]  /*38330*/  LDL.64 R22, [R1+0xf98] ;  /* 0x000f980001167983 */ /* 0x000ee20000100a00 */
[----:B0-----:R-:W3:Y:S01]  /*38340*/  LDL.64 R26, [R1+0xfa0] ;  /* 0x000fa000011a7983 */ /* 0x001ee20000100a00 */
[----:B------:R-:W-:Y:S02]  /*38350*/  STL [R1+0x258], R19 ;  /* 0x0002581301007387 */ /* 0x000fe40000100800 */
[----:B------:R0:W-:Y:S02]  /*38360*/  STL [R1+0x25c], R18 ;  /* 0x00025c1201007387 */ /* 0x0001e40000100800 */
[----:B------:R-:W3:Y:S01]  /*38370*/  LDL.64 R14, [R1+0xf88] ;  /* 0x000f8800010e7983 */ /* 0x000ee20000100a00 */
[----:B0-----:R-:W3:Y:S01]  /*38380*/  LDL.64 R18, [R1+0xf90] ;  /* 0x000f900001127983 */ /* 0x001ee20000100a00 */
[----:B----4-:R0:W-:Y:S02]  /*38390*/  STL [R1+0x254], R9 ;  /* 0x0002540901007387 */ /* 0x0101e40000100800 */
[----:B--2---:R-:W-:-:S04]  /*383a0*/  IMAD.WIDE R6, R2, 0x2, R6 ;  /* 0x0000000202067825 */ /* 0x004fc800078e0206 */
[----:B------:R-:W-:-:S04]  /*383b0*/  IMAD.WIDE R10, R2, 0x2, R24 ;  /* 0x00000002020a7825 */ /* 0x000fc800078e0218 */
[----:B-1----:R-:W-:-:S04]  /*383c0*/  IMAD.WIDE R12, R2, 0x2, R16 ;  /* 0x00000002020c7825 */ /* 0x002fc800078e0210 */
[C---:B0-----:R-:W-:Y:S02]  /*383d0*/  IMAD.WIDE R8, R2.reuse, 0x2, R28 ;  /* 0x0000000202087825 */ /* 0x041fe400078e021c */
[----:B------:R0:W2:Y:S04]  /*383e0*/  LDG.E.U16 R28, [R10.64] ;  /* 0x000000040a1c7981 */ /* 0x0000a8000c1e1500 */
[----:B------:R1:W4:Y:S04]  /*383f0*/  LDG.E.U16 R29, [R12.64] ;  /* 0x000000040c1d7981 */ /* 0x000328000c1e1500 */
[----:B---3--:R3:W-:Y:S01]  /*38400*/  STL [R1+0x250], R3 ;  /* 0x0002500301007387 */ /* 0x0087e20000100800 */
[----:B------:R0:W-:Y:S02]  /*38410*/  STL [R1+0x24c], R0 ;  /* 0x00024c0001007387 */ /* 0x0001e40000100800 */
[----:B------:R-:W2:Y:S02]  /*38420*/  LDL.64 R24, [R1+0xf80] ;  /* 0x000f800001187983 */ /* 0x000ea40000100a00 */
[----:B------:R-:W2:Y:S01]  /*38430*/  LDL.64 R16, [R1+0xf78] ;  /* 0x000f780001107983 */ /* 0x000ea20000100a00 */
[----:B---3--:R3:W2:Y:S04]  /*38440*/  LDG.E.U16 R3, [R6.64] ;  /* 0x0000000406037981 */ /* 0x0086a8000c1e1500 */
[----:B0-----:R0:W4:Y:S04]  /*38450*/  LDG.E.U16 R0, [R8.64] ;  /* 0x0000000408007981 */ /* 0x001128000c1e1500 */
[----:B------:R0:W-:Y:S01]  /*38460*/  STL [R1+0x248], R5 ;  /* 0x0002480501007387 */ /* 0x0001e20000100800 */
[----:B-1----:R-:W-:-:S03]  /*38470*/  IMAD.WIDE R12, R2, 0x2, R14 ;  /* 0x00000002020c7825 */ /* 0x002fc600078e020e */
[----:B------:R-:W4:Y:S01]  /*38480*/  LDL.64 R14, [R1+0xf68] ;  /* 0x000f6800010e7983 */ /* 0x000f220000100a00 */
[----:B0-----:R-:W-:-:S03]  /*38490*/  IMAD.WIDE R4, R2, 0x2, R20 ;  /* 0x0000000202047825 */ /* 0x001fc600078e0214 */
[----:B------:R-:W4:Y:S01]  /*384a0*/  LDL.64 R20, [R1+0xf70] ;  /* 0x000f700001147983 */ /* 0x000f220000100a00 */
[----:B------:R-:W-:-:S04]  /*384b0*/  IMAD.WIDE R8, R2, 0x2, R22 ;  /* 0x0000000202087825 */ /* 0x000fc800078e0216 */
[----:B---3--:R-:W-:-:S04]  /*384c0*/  IMAD.WIDE R6, R2, 0x2, R26 ;  /* 0x0000000202067825 */ /* 0x008fc800078e021a */
[C---:B------:R-:W-:Y:S01]  /*384d0*/  IMAD.WIDE R10, R2.reuse, 0x2, R18 ;  /* 0x00000002020a7825 */ /* 0x040fe200078e0212 */
[----:B------:R0:W3:Y:S04]  /*384e0*/  LDG.E.U16 R26, [R12.64] ;  /* 0x000000040c1a7981 */ /* 0x0000e8000c1e1500 */
[----:B--2---:R1:W-:Y:S01]  /*384f0*/  STL [R1+0x244], R3 ;  /* 0x0002440301007387 */ /* 0x0043e20000100800 */
[----:B------:R-:W2:Y:S02]  /*38500*/  LDL.64 R22, [R1+0xf60] ;  /* 0x000f600001167983 */ /* 0x000ea40000100a00 */
[----:B----4-:R4:W-:Y:S01]  /*38510*/  STL [R1+0x240], R0 ;  /* 0x0002400001007387 */ /* 0x0109e20000100800 */
[----:B------:R-:W3:Y:S04]  /*38520*/  LDL.64 R18, [R1+0xf58] ;  /* 0x000f580001127983 */ /* 0x000ee80000100a00 */
[----:B------:R4:W-:Y:S01]  /*38530*/  STL [R1+0x23c], R28 ;  /* 0x00023c1c01007387 */ /* 0x0009e20000100800 */
[----:B------:R4:W-:Y:S02]  /*38540*/  STL [R1+0x238], R29 ;  /* 0x0002381d01007387 */ /* 0x0009e40000100800 */
[----:B0-----:R-:W3:Y:S01]  /*38550*/  LDL.64 R12, [R1+0xf50] ;  /* 0x000f5000010c7983 */ /* 0x001ee20000100a00 */
[----:B-1----:R0:W3:Y:S04]  /*38560*/  LDG.E.U16 R3, [R4.64] ;  /* 0x0000000404037981 */ /* 0x0020e8000c1e1500 */
[----:B----4-:R1:W4:Y:S04]  /*38570*/  LDG.E.U16 R0, [R6.64] ;  /* 0x0000000406007981 */ /* 0x010328000c1e1500 */
[----:B------:R1:W4:Y:S04]  /*38580*/  LDG.E.U16 R28, [R8.64] ;  /* 0x00000004081c7981 */ /* 0x000328000c1e1500 */
[----:B------:R1:W4:Y:S01]  /*38590*/  LDG.E.U16 R29, [R10.64] ;  /* 0x000000040a1d7981 */ /* 0x000322000c1e1500 */
[----:B0-----:R-:W-:-:S04]  /*385a0*/  IMAD.WIDE R4, R2, 0x2, R20 ;  /* 0x0000000202047825 */ /* 0x001fc800078e0214 */
[----:B-1----:R-:W-:-:S04]  /*385b0*/  IMAD.WIDE R8, R2, 0x2, R24 ;  /* 0x0000000202087825 */ /* 0x002fc800078e0218 */
[C---:B------:R-:W-:Y:S01]  /*385c0*/  IMAD.WIDE R6, R2.reuse, 0x2, R16 ;  /* 0x0000000202067825 */ /* 0x040fe200078e0210 */
[----:B------:R-:W4:Y:S04]  /*385d0*/  LDL.64 R20, [R1+0xf40] ;  /* 0x000f400001147983 */ /* 0x000f280000100a00 */
[----:B------:R-:W4:Y:S04]  /*385e0*/  LDL.64 R16, [R1+0xf48] ;  /* 0x000f480001107983 */ /* 0x000f280000100a00 */
[----:B------:R0:W4:Y:S04]  /*385f0*/  LDG.E.U16 R27, [R8.64] ;  /* 0x00000004081b7981 */ /* 0x000128000c1e1500 */
[----:B------:R-:W4:Y:S04]  /*38600*/  LDL.64 R10, [R1+0xf30] ;  /* 0x000f3000010a7983 */ /* 0x000f280000100a00 */
[----:B------:R2:W4:Y:S04]  /*38610*/  LDG.E.U16 R24, [R6.64] ;  /* 0x0000000406187981 */ /* 0x000528000c1e1500 */
[----:B------:R3:W4:Y:S01]  /*38620*/  LDG.E.U16 R25, [R4.64] ;  /* 0x0000000404197981 */ /* 0x000722000c1e1500 */
[----:B0-----:R-:W-:-:S03]  /*38630*/  IMAD.WIDE R8, R2, 0x2, R14 ;  /* 0x0000000202087825 */ /* 0x001fc600078e020e */
[----:B------:R-:W4:Y:S01]  /*38640*/  LDL.64 R14, [R1+0xf38] ;  /* 0x000f3800010e7983 */ /* 0x000f220000100a00 */
[----:B--2---:R-:W-:-:S04]  /*38650*/  IMAD.WIDE R6, R2, 0x2, R22 ;  /* 0x0000000202067825 */ /* 0x004fc800078e0216 */
[C---:B---3--:R-:W-:Y:S02]  /*38660*/  IMAD.WIDE R4, R2.reuse, 0x2, R18 ;  /* 0x0000000202047825 */ /* 0x048fe400078e0212 */
[----:B------:R-:W2:Y:S04]  /*38670*/  LDL.64 R18, [R1+0xf28] ;  /* 0x000f280001127983 */ /* 0x000ea80000100a00 */
[----:B------:R0:W-:Y:S04]  /*38680*/  STL [R1+0x234], R3 ;  /* 0x0002340301007387 */ /* 0x0001e80000100800 */
[----:B----4-:R1:W-:Y:S01]  /*38690*/  STL [R1+0x230], R0 ;  /* 0x0002300001007387 */ /* 0x0103e20000100800 */
[----:B------:R3:W-:Y:S03]  /*386a0*/  STL [R1+0x22c], R28 ;  /* 0x00022c1c01007387 */ /* 0x0007e60000100800 */
[----:B0-----:R0:W4:Y:S04]  /*386b0*/  LDG.E.U16 R3, [R8.64] ;  /* 0x0000000408037981 */ /* 0x001128000c1e1500 */
[----:B-1----:R1:W4:Y:S04]  /*386c0*/  LDG.E.U16 R0, [R6.64] ;  /* 0x0000000406007981 */ /* 0x002328000c1e1500 */
[----:B---3--:R3:W4:Y:S01]  /*386d0*/  LDG.E.U16 R28, [R4.64] ;  /* 0x00000004041c7981 */ /* 0x008722000c1e1500 */
[----:B0-----:R-:W-:-:S04]  /*386e0*/  IMAD.WIDE R8, R2, 0x2, R12 ;  /* 0x0000000202087825 */ /* 0x001fc800078e020c */
[C---:B-1----:R-:W-:Y:S01]  /*386f0*/  IMAD.WIDE R6, R2.reuse, 0x2, R16 ;  /* 0x0000000202067825 */ /* 0x042fe200078e0210 */
[----:B------:R-:W4:Y:S04]  /*38700*/  LDL.64 R12, [R1+0xf20] ;  /* 0x000f2000010c7983 */ /* 0x000f280000100a00 */
[----:B------:R-:W4:Y:S01]  /*38710*/  LDL.64 R16, [R1+0xf18] ;  /* 0x000f180001107983 */ /* 0x000f220000100a00 */
[----:B---3--:R-:W-:-:S04]  /*38720*/  IMAD.WIDE R4, R2, 0x2, R20 ;  /* 0x0000000202047825 */ /* 0x008fc800078e0214 */
[----:B------:R-:W3:Y:S02]  /*38730*/  LDL.64 R20, [R1+0xf10] ;  /* 0x000f100001147983 */ /* 0x000ee40000100a00 */
[----:B------:R0:W-:Y:S01]  /*38740*/  STL [R1+0x228], R29 ;  /* 0x0002281d01007387 */ /* 0x0001e20000100800 */
[----:B------:R1:W-:Y:S01]  /*38750*/  STL [R1+0x224], R26 ;  /* 0x0002241a01007387 */ /* 0x0003e20000100800 */
[----:B------:R1:W-:Y:S03]  /*38760*/  STL [R1+0x220], R27 ;  /* 0x0002201b01007387 */ /* 0x0003e60000100800 */
[----:B0-----:R0:W3:Y:S04]  /*38770*/  LDG.E.U16 R29, [R8.64] ;  /* 0x00000004081d7981 */ /* 0x0010e8000c1e1500 */
[----:B-1----:R1:W3:Y:S04]  /*38780*/  LDG.E.U16 R26, [R6.64] ;  /* 0x00000004061a7981 */ /* 0x0022e8000c1e1500 */
[----:B------:R2:W3:Y:S01]  /*38790*/  LDG.E.U16 R27, [R4.64] ;  /* 0x00000004041b7981 */ /* 0x0004e2000c1e1500 */
[----:B0-----:R-:W-:-:S04]  /*387a0*/  IMAD.WIDE R8, R2, 0x2, R14 ;  /* 0x0000000202087825 */ /* 0x001fc800078e020e */
[C---:B-1----:R-:W-:Y:S01]  /*387b0*/  IMAD.WIDE R6, R2.reuse, 0x2, R10 ;  /* 0x0000000202067825 */ /* 0x042fe200078e020a */
[----:B------:R-:W3:Y:S04]  /*387c0*/  LDL.64 R14, [R1+0xf08] ;  /* 0x000f0800010e7983 */ /* 0x000ee80000100a00 */
[----:B------:R-:W3:Y:S04]  /*387d0*/  LDL.64 R10, [R1+0xf00] ;  /* 0x000f0000010a7983 */ /* 0x000ee80000100a00 */
[----:B------:R0:W3:Y:S01]  /*387e0*/  LDG.E.U16 R22, [R6.64] ;  /* 0x0000000406167981 */ /* 0x0000e2000c1e1500 */
[----:B--2---:R-:W-:-:S03]  /*387f0*/  IMAD.WIDE R4, R2, 0x2, R18 ;  /* 0x0000000202047825 */ /* 0x004fc600078e0212 */
[----:B------:R-:W2:Y:S01]  /*38800*/  LDL.64 R18, [R1+0xef8] ;  /* 0x000ef80001127983 */ /* 0x000ea20000100a00 */
[----:B------:R1:W-:Y:S03]  /*38810*/  STL [R1+0x21c], R24 ;  /* 0x00021c1801007387 */ /* 0x0003e60000100800 */
[----:B------:R3:W2:Y:S04]  /*38820*/  LDG.E.U16 R23, [R4.64] ;  /* 0x0000000404177981 */ /* 0x0006a8000c1e1500 */
[----:B-1----:R4:W2:Y:S02]  /*38830*/  LDG.E.U16 R24, [R8.64] ;  /* 0x0000000408187981 */ /* 0x0028a4000c1e1500 */
[----:B----4-:R-:W-:-:S04]  /*38840*/  IMAD.WIDE R8, R2, 0x2, R12 ;  /* 0x0000000202087825 */ /* 0x010fc800078e020c */
[C---:B0-----:R-:W-:Y:S01]  /*38850*/  IMAD.WIDE R6, R2.reuse, 0x2, R16 ;  /* 0x0000000202067825 */ /* 0x041fe200078e0210 */
[----:B------:R-:W4:Y:S03]  /*38860*/  LDL.64 R12, [R1+0xef0] ;  /* 0x000ef000010c7983 */ /* 0x000f260000100a00 */
[----:B------:R0:W-:Y:S02]  /*38870*/  STL [R1+0x218], R25 ;  /* 0x0002181901007387 */ /* 0x0001e40000100800 */
[----:B------:R-:W4:Y:S02]  /*38880*/  LDL.64 R16, [R1+0xee8] ;  /* 0x000ee80001107983 */ /* 0x000f240000100a00 */
[C---:B---3--:R-:W-:Y:S02]  /*38890*/  IMAD.WIDE R4, R2.reuse, 0x2, R20 ;  /* 0x0000000202047825 */ /* 0x048fe400078e0214 */
[----:B------:R-:W3:Y:S02]  /*388a0*/  LDL.64 R20, [R1+0xee0] ;  /* 0x000ee00001147983 */ /* 0x000ee40000100a00 */
[----:B------:R1:W-:Y:S02]  /*388b0*/  STL [R1+0x214], R3 ;  /* 0x0002140301007387 */ /* 0x0003e40000100800 */
[----:B------:R1:W-:Y:S01]  /*388c0*/  STL [R1+0x210], R0 ;  /* 0x0002100001007387 */ /* 0x0003e20000100800 */
[----:B0-----:R0:W3:Y:S04]  /*388d0*/  LDG.E.U16 R25, [R8.64] ;  /* 0x0000000408197981 */ /* 0x0010e8000c1e1500 */
[----:B-1----:R1:W3:Y:S04]  /*388e0*/  LDG.E.U16 R3, [R6.64] ;  /* 0x0000000406037981 */ /* 0x0022e8000c1e1500 */
[----:B------:R2:W3:Y:S01]  /*388f0*/  LDG.E.U16 R0, [R4.64] ;  /* 0x0000000404007981 */ /* 0x0004e2000c1e1500 */
[----:B0-----:R-:W-:-:S04]  /*38900*/  IMAD.WIDE R8, R2, 0x2, R14 ;  /* 0x0000000202087825 */ /* 0x001fc800078e020e */
[C---:B-1----:R-:W-:Y:S01]  /*38910*/  IMAD.WIDE R6, R2.reuse, 0x2, R10 ;  /* 0x0000000202067825 */ /* 0x042fe200078e020a */
[----:B------:R-:W3:Y:S03]  /*38920*/  LDL.64 R14, [R1+0xed8] ;  /* 0x000ed800010e7983 */ /* 0x000ee60000100a00 */
[----:B------:R0:W-:Y:S02]  /*38930*/  STL [R1+0x20c], R28 ;  /* 0x00020c1c01007387 */ /* 0x0001e40000100800 */
[----:B------:R-:W3:Y:S01]  /*38940*/  LDL.64 R10, [R1+0xed0] ;  /* 0x000ed000010a7983 */ /* 0x000ee20000100a00 */
[----:B0-----:R4:W3:Y:S01]  /*38950*/  LDG.E.U16 R28, [R8.64] ;  /* 0x00000004081c7981 */ /* 0x0018e2000c1e1500 */
[----:B--2---:R-:W-:-:S03]  /*38960*/  IMAD.WIDE R4, R2, 0x2, R18 ;  /* 0x0000000202047825 */ /* 0x004fc600078e0212 */
[----:B------:R-:W2:Y:S01]  /*38970*/  LDL.64 R18, [R1+0xec8] ;  /* 0x000ec80001127983 */ /* 0x000ea20000100a00 */
[----:B------:R0:W-:Y:S02]  /*38980*/  STL [R1+0x208], R29 ;  /* 0x0002081d01007387 */ /* 0x0001e40000100800 */
[----:B------:R1:W-:Y:S01]  /*38990*/  STL [R1+0x204], R26 ;  /* 0x0002041a01007387 */ /* 0x0003e20000100800 */
[----:B0-----:R0:W2:Y:S04]  /*389a0*/  LDG.E.U16 R29, [R6.64] ;  /* 0x00000004061d7981 */ /* 0x0010a8000c1e1500 */
[----:B-1----:R3:W2:Y:S01]  /*389b0*/  LDG.E.U16 R26, [R4.64] ;  /* 0x00000004041a7981 */ /* 0x0026a2000c1e1500 */
        /* <DEDUP_REMOVED lines=208> */
[----:B------:R-:W3:Y:S02]  /*396c0*/  LDL.64 R10, [R1+0xd20] ;  /* 0x000d2000010a7983 */ /* 0x000ee40000100a00 */
[----:B------:R-:W-:Y:S01]  /*396d0*/  STL [R1+0x12c], R23 ;  /* 0x00012c1701007387 */ /* 0x000fe20000100800 */
[----:B------:R1:W-:Y:S04]  /*396e0*/  STL [R1+0x130], R22 ;  /* 0x0001301601007387 */ /* 0x0003e80000100800 */
[----:B0-----:R4:W3:Y:S04]  /*396f0*/  LDG.E.U16 R24, [R8.64] ;  /* 0x0000000408187981 */ /* 0x0018e8000c1e1500 */
[----:B-1----:R-:W3:Y:S01]  /*39700*/  LDL.64 R22, [R1+0xd18] ;  /* 0x000d180001167983 */ /* 0x002ee20000100a00 */
[----:B------:R0:W-:Y:S02]  /*39710*/  STL [R1+0x128], R25 ;  /* 0x0001281901007387 */ /* 0x0001e40000100800 */
[----:B------:R1:W-:Y:S01]  /*39720*/  STL [R1+0x124], R3 ;  /* 0x0001240301007387 */ /* 0x0003e20000100800 */
[----:B0-----:R0:W3:Y:S01]  /*39730*/  LDG.E.U16 R25, [R6.64] ;  /* 0x0000000406197981 */ /* 0x0010e2000c1e1500 */
[----:B--2---:R-:W-:-:S03]  /*39740*/  IMAD.WIDE R4, R2, 0x2, R18 ;  /* 0x0000000202047825 */ /* 0x004fc600078e0212 */
[----:B------:R-:W2:Y:S04]  /*39750*/  LDL.64 R18, [R1+0xd08] ;  /* 0x000d080001127983 */ /* 0x000ea80000100a00 */
[----:B-1----:R1:W2:Y:S01]  /*39760*/  LDG.E.U16 R3, [R4.64] ;  /* 0x0000000404037981 */ /* 0x0022a2000c1e1500 */
[----:B----4-:R-:W-:-:S04]  /*39770*/  IMAD.WIDE R8, R2, 0x2, R12 ;  /* 0x0000000202087825 */ /* 0x010fc800078e020c */
[C---:B0-----:R-:W-:Y:S01]  /*39780*/  IMAD.WIDE R6, R2.reuse, 0x2, R16 ;  /* 0x0000000202067825 */ /* 0x041fe200078e0210 */
[----:B------:R-:W4:Y:S04]  /*39790*/  LDL.64 R12, [R1+0xd10] ;  /* 0x000d1000010c7983 */ /* 0x000f280000100a00 */
[----:B------:R-:W4:Y:S01]  /*397a0*/  LDL.64 R16, [R1+0xd00] ;  /* 0x000d000001107983 */ /* 0x000f220000100a00 */
[----:B------:R0:W-:Y:S02]  /*397b0*/  STL [R1+0x120], R0 ;  /* 0x0001200001007387 */ /* 0x0001e40000100800 */
[----:B------:R3:W-:Y:S02]  /*397c0*/  STL [R1+0x11c], R28 ;  /* 0x00011c1c01007387 */ /* 0x0007e40000100800 */
[----:B---3--:R3:W-:Y:S04]  /*397d0*/  STL [R1+0x118], R29 ;  /* 0x0001181d01007387 */ /* 0x0087e80000100800 */
[----:B0-----:R0:W4:Y:S04]  /*397e0*/  LDG.E.U16 R0, [R8.64] ;  /* 0x0000000408007981 */ /* 0x001128000c1e1500 */
[----:B------:R0:W4:Y:S02]  /*397f0*/  LDG.E.U16 R28, [R6.64] ;  /* 0x00000004061c7981 */ /* 0x000124000c1e1500 */
[----:B0-----:R-:W-:-:S02]  /*39800*/  IMAD.WIDE R6, R2, 0x2, R10 ;  /* 0x0000000202067825 */ /* 0x001fc400078e020a */
[----:B------:R-:W4:Y:S02]  /*39810*/  LDL.64 R10, [R1+0xce8] ;  /* 0x000ce800010a7983 */ /* 0x000f240000100a00 */
[----:B------:R-:W-:-:S04]  /*39820*/  IMAD.WIDE R8, R2, 0x2, R14 ;  /* 0x0000000202087825 */ /* 0x000fc800078e020e */
[----:B------:R-:W4:Y:S02]  /*39830*/  LDL.64 R14, [R1+0xcf8] ;  /* 0x000cf800010e7983 */ /* 0x000f240000100a00 */
[C---:B-1----:R-:W-:Y:S02]  /*39840*/  IMAD.WIDE R4, R2.reuse, 0x2, R20 ;  /* 0x0000000202047825 */ /* 0x042fe400078e0214 */
[----:B------:R-:W4:Y:S04]  /*39850*/  LDL.64 R20, [R1+0xcf0] ;  /* 0x000cf00001147983 */ /* 0x000f280000100a00 */
[----:B---3--:R0:W3:Y:S01]  /*39860*/  LDG.E.U16 R29, [R4.64] ;  /* 0x00000004041d7981 */ /* 0x0080e2000c1e1500 */
[----:B------:R1:W-:Y:S02]  /*39870*/  STL [R1+0x114], R26 ;  /* 0x0001141a01007387 */ /* 0x0003e40000100800 */
[----:B------:R1:W-:Y:S02]  /*39880*/  STL [R1+0x110], R27 ;  /* 0x0001101b01007387 */ /* 0x0003e40000100800 */
[----:B------:R1:W-:Y:S02]  /*39890*/  STL [R1+0x10c], R24 ;  /* 0x00010c1801007387 */ /* 0x0003e40000100800 */
[C---:B0-----:R-:W-:Y:S01]  /*398a0*/  IMAD.WIDE R4, R2.reuse, 0x2, R22 ;  /* 0x0000000202047825 */ /* 0x041fe200078e0216 */
[----:B-1----:R4:W3:Y:S04]  /*398b0*/  LDG.E.U16 R26, [R8.64] ;  /* 0x00000004081a7981 */ /* 0x0028e8000c1e1500 */
[----:B------:R2:W3:Y:S04]  /*398c0*/  LDG.E.U16 R27, [R6.64] ;  /* 0x00000004061b7981 */ /* 0x0004e8000c1e1500 */
[----:B------:R0:W3:Y:S01]  /*398d0*/  LDG.E.U16 R24, [R4.64] ;  /* 0x0000000404187981 */ /* 0x0000e2000c1e1500 */
[----:B--2---:R-:W-:-:S04]  /*398e0*/  IMAD.WIDE R6, R2, 0x2, R18 ;  /* 0x0000000202067825 */ /* 0x004fc800078e0212 */
[----:B----4-:R-:W-:-:S04]  /*398f0*/  IMAD.WIDE R8, R2, 0x2, R12 ;  /* 0x0000000202087825 */ /* 0x010fc800078e020c */
[C---:B0-----:R-:W-:Y:S01]  /*39900*/  IMAD.WIDE R4, R2.reuse, 0x2, R16 ;  /* 0x0000000202047825 */ /* 0x041fe200078e0210 */
[----:B------:R-:W2:Y:S04]  /*39910*/  LDL.64 R12, [R1+0xce0] ;  /* 0x000ce000010c7983 */ /* 0x000ea80000100a00 */
[----:B------:R-:W4:Y:S01]  /*39920*/  LDL.64 R16, [R1+0xcd8] ;  /* 0x000cd80001107983 */ /* 0x000f220000100a00 */
[----:B------:R0:W-:Y:S02]  /*39930*/  STL [R1+0x108], R25 ;  /* 0x0001081901007387 */ /* 0x0001e40000100800 */
[----:B------:R-:W4:Y:S02]  /*39940*/  LDL.64 R18, [R1+0xcd0] ;  /* 0x000cd00001127983 */ /* 0x000f240000100a00 */
[----:B------:R1:W-:Y:S01]  /*39950*/  STL [R1+0x104], R3 ;  /* 0x0001040301007387 */ /* 0x0003e20000100800 */
[----:B------:R1:W-:Y:S04]  /*39960*/  STL [R1+0x100], R0 ;  /* 0x0001000001007387 */ /* 0x0003e80000100800 */
[----:B0-----:R0:W4:Y:S04]  /*39970*/  LDG.E.U16 R25, [R8.64] ;  /* 0x0000000408197981 */ /* 0x001128000c1e1500 */
[----:B-1----:R1:W4:Y:S04]  /*39980*/  LDG.E.U16 R3, [R6.64] ;  /* 0x0000000406037981 */ /* 0x002328000c1e1500 */
[----:B------:R0:W4:Y:S02]  /*39990*/  LDG.E.U16 R0, [R4.64] ;  /* 0x0000000404007981 */ /* 0x000124000c1e1500 */
[----:B0-----:R-:W-:-:S02]  /*399a0*/  IMAD.WIDE R4, R2, 0x2, R10 ;  /* 0x0000000202047825 */ /* 0x001fc400078e020a */
[----:B------:R-:W4:Y:S02]  /*399b0*/  LDL.64 R10, [R1+0xc88] ;  /* 0x000c8800010a7983 */ /* 0x000f240000100a00 */
[----:B------:R-:W-:-:S04]  /*399c0*/  IMAD.WIDE R8, R2, 0x2, R14 ;  /* 0x0000000202087825 */ /* 0x000fc800078e020e */
[----:B------:R-:W4:Y:S02]  /*399d0*/  LDL.64 R14, [R1+0xcc8] ;  /* 0x000cc800010e7983 */ /* 0x000f240000100a00 */
[C---:B-1----:R-:W-:Y:S01]  /*399e0*/  IMAD.WIDE R6, R2.reuse, 0x2, R20 ;  /* 0x0000000202067825 */ /* 0x042fe200078e0214 */
[----:B------:R0:W-:Y:S03]  /*399f0*/  STL [R1+0xfc], R28 ;  /* 0x0000fc1c01007387 */ /* 0x0001e60000100800 */
[----:B------:R-:W4:Y:S02]  /*39a00*/  LDL.64 R22, [R1+0xc48] ;  /* 0x000c480001167983 */ /* 0x000f240000100a00 */
[----:B---3--:R1:W-:Y:S01]  /*39a10*/  STL [R1+0xf8], R29 ;  /* 0x0000f81d01007387 */ /* 0x0083e20000100800 */
[----:B------:R3:W-:Y:S04]  /*39a20*/  STL [R1+0xf4], R26 ;  /* 0x0000f41a01007387 */ /* 0x0007e80000100800 */
[----:B0-----:R2:W4:Y:S04]  /*39a30*/  LDG.E.U16 R28, [R8.64] ;  /* 0x00000004081c7981 */ /* 0x001528000c1e1500 */
[----:B-1----:R4:W4:Y:S01]  /*39a40*/  LDG.E.U16 R29, [R6.64] ;  /* 0x00000004061d7981 */ /* 0x002922000c1e1500 */
[----:B------:R-:W4:Y:S03]  /*39a50*/  LDL.64 R20, [R1+0xc08] ;  /* 0x000c080001147983 */ /* 0x000f260000100a00 */
[----:B---3--:R0:W3:Y:S01]  /*39a60*/  LDG.E.U16 R26, [R4.64] ;  /* 0x00000004041a7981 */ /* 0x0080e2000c1e1500 */
[----:B--2---:R-:W-:-:S04]  /*39a70*/  IMAD.WIDE R8, R2, 0x2, R12 ;  /* 0x0000000202087825 */ /* 0x004fc800078e020c */
[C---:B----4-:R-:W-:Y:S01]  /*39a80*/  IMAD.WIDE R6, R2.reuse, 0x2, R16 ;  /* 0x0000000202067825 */ /* 0x050fe200078e0210 */
[----:B------:R-:W2:Y:S04]  /*39a90*/  LDL.64 R12, [R1+0xbd0] ;  /* 0x000bd000010c7983 */ /* 0x000ea80000100a00 */
[----:B------:R-:W4:Y:S01]  /*39aa0*/  LDL.64 R16, [R1+0xb90] ;  /* 0x000b900001107983 */ /* 0x000f220000100a00 */
[----:B------:R1:W-:Y:S02]  /*39ab0*/  STL [R1+0xf0], R27 ;  /* 0x0000f01b01007387 */ /* 0x0003e40000100800 */
[----:B------:R1:W-:Y:S02]  /*39ac0*/  STL [R1+0xec], R24 ;  /* 0x0000ec1801007387 */ /* 0x0003e40000100800 */
[C---:B0-----:R-:W-:Y:S01]  /*39ad0*/  IMAD.WIDE R4, R2.reuse, 0x2, R18 ;  /* 0x0000000202047825 */ /* 0x041fe200078e0212 */
[----:B------:R0:W-:Y:S04]  /*39ae0*/  STL [R1+0xe8], R25 ;  /* 0x0000e81901007387 */ /* 0x0001e80000100800 */
[----:B-1----:R1:W3:Y:S04]  /*39af0*/  LDG.E.U16 R27, [R8.64] ;  /* 0x00000004081b7981 */ /* 0x0022e8000c1e1500 */
[----:B------:R1:W3:Y:S01]  /*39b00*/  LDG.E.U16 R24, [R6.64] ;  /* 0x0000000406187981 */ /* 0x0002e2000c1e1500 */
[----:B------:R-:W3:Y:S03]  /*39b10*/  LDL.64 R18, [R1+0xb50] ;  /* 0x000b500001127983 */ /* 0x000ee60000100a00 */
[----:B0-----:R0:W3:Y:S01]  /*39b20*/  LDG.E.U16 R25, [R4.64] ;  /* 0x0000000404197981 */ /* 0x0010e2000c1e1500 */
[----:B-1----:R-:W-:-:S03]  /*39b30*/  IMAD.WIDE R6, R2, 0x2, R10 ;  /* 0x0000000202067825 */ /* 0x002fc600078e020a */
[----:B------:R-:W3:Y:S01]  /*39b40*/  LDL.64 R10, [R1+0xad0] ;  /* 0x000ad000010a7983 */ /* 0x000ee20000100a00 */
[----:B------:R-:W-:-:S04]  /*39b50*/  IMAD.WIDE R8, R2, 0x2, R14 ;  /* 0x0000000202087825 */ /* 0x000fc800078e020e */
[----:B------:R-:W3:Y:S02]  /*39b60*/  LDL.64 R14, [R1+0xb10] ;  /* 0x000b1000010e7983 */ /* 0x000ee40000100a00 */
[C---:B0-----:R-:W-:Y:S01]  /*39b70*/  IMAD.WIDE R4, R2.reuse, 0x2, R22 ;  /* 0x0000000202047825 */ /* 0x041fe200078e0216 */
[----:B------:R-:W-:Y:S03]  /*39b80*/  STL [R1+0xe4], R3 ;  /* 0x0000e40301007387 */ /* 0x000fe60000100800 */
[----:B------:R0:W-:Y:S01]  /*39b90*/  STL [R1+0xe0], R0 ;  /* 0x0000e00001007387 */ /* 0x0001e20000100800 */
[----:B------:R1:W-:Y:S04]  /*39ba0*/  STL [R1+0xdc], R28 ;  /* 0x0000dc1c01007387 */ /* 0x0003e80000100800 */
[----:B0-----:R2:W3:Y:S04]  /*39bb0*/  LDG.E.U16 R0, [R6.64] ;  /* 0x0000000406007981 */ /* 0x0014e8000c1e1500 */
[----:B------:R0:W3:Y:S04]  /*39bc0*/  LDG.E.U16 R3, [R8.64] ;  /* 0x0000000408037981 */ /* 0x0000e8000c1e1500 */
[----:B-1----:R4:W3:Y:S01]  /*39bd0*/  LDG.E.U16 R28, [R4.64] ;  /* 0x00000004041c7981 */ /* 0x0028e2000c1e1500 */
[----:B0-----:R-:W-:-:S04]  /*39be0*/  IMAD.WIDE R8, R2, 0x2, R20 ;  /* 0x0000000202087825 */ /* 0x001fc800078e0214 */
[----:B--2---:R-:W-:-:S04]  /*39bf0*/  IMAD.WIDE R6, R2, 0x2, R12 ;  /* 0x0000000202067825 */ /* 0x004fc800078e020c */
[C---:B----4-:R-:W-:Y:S01]  /*39c00*/  IMAD.WIDE R4, R2.reuse, 0x2, R16 ;  /* 0x0000000202047825 */ /* 0x050fe200078e0210 */
[----:B------:R-:W2:Y:S04]  /*39c10*/  LDL.64 R12, [R1+0xcc0] ;  /* 0x000cc000010c7983 */ /* 0x000ea80000100a00 */
[----:B------:R-:W4:Y:S01]  /*39c20*/  LDL.64 R16, [R1+0xcb8] ;  /* 0x000cb80001107983 */ /* 0x000f220000100a00 */
[----:B------:R0:W-:Y:S02]  /*39c30*/  STL [R1+0xd8], R29 ;  /* 0x0000d81d01007387 */ /* 0x0001e40000100800 */
[----:B------:R-:W4:Y:S02]  /*39c40*/  LDL.64 R20, [R1+0xcb0] ;  /* 0x000cb00001147983 */ /* 0x000f240000100a00 */
[----:B---3--:R1:W-:Y:S01]  /*39c50*/  STL [R1+0xd4], R26 ;  /* 0x0000d41a01007387 */ /* 0x0083e20000100800 */
[----:B------:R3:W-:Y:S04]  /*39c60*/  STL [R1+0xd0], R27 ;  /* 0x0000d01b01007387 */ /* 0x0007e80000100800 */
[----:B0-----:R0:W4:Y:S04]  /*39c70*/  LDG.E.U16 R29, [R8.64] ;  /* 0x00000004081d7981 */ /* 0x001128000c1e1500 */
[----:B-1----:R1:W4:Y:S04]  /*39c80*/  LDG.E.U16 R26, [R6.64] ;  /* 0x00000004061a7981 */ /* 0x002328000c1e1500 */
[----:B---3--:R3:W4:Y:S01]  /*39c90*/  LDG.E.U16 R27, [R4.64] ;  /* 0x00000004041b7981 */ /* 0x008722000c1e1500 */
[----:B0-----:R-:W-:-:S04]  /*39ca0*/  IMAD.WIDE R8, R2, 0x2, R18 ;  /* 0x0000000202087825 */ /* 0x001fc800078e0212 */
[----:B---3--:R-:W-:-:S04]  /*39cb0*/  IMAD.WIDE R4, R2, 0x2, R10 ;  /* 0x0000000202047825 */ /* 0x008fc800078e020a */
[C---:B-1----:R-:W-:Y:S01]  /*39cc0*/  IMAD.WIDE R6, R2.reuse, 0x2, R14 ;  /* 0x0000000202067825 */ /* 0x042fe200078e020e */
[----:B------:R-:W3:Y:S04]  /*39cd0*/  LDL.64 R10, [R1+0xca0] ;  /* 0x000ca000010a7983 */ /* 0x000ee80000100a00 */
[----:B------:R0:W3:Y:S04]  /*39ce0*/  LDG.E.U16 R18, [R4.64] ;  /* 0x0000000404127981 */ /* 0x0000e8000c1e1500 */
[----:B------:R-:W3:Y:S01]  /*39cf0*/  LDL.64 R14, [R1+0xca8] ;  /* 0x000ca800010e7983 */ /* 0x000ee20000100a00 */
[----:B------:R1:W-:Y:S02]  /*39d00*/  STL [R1+0xcc], R24 ;  /* 0x0000cc1801007387 */ /* 0x0003e40000100800 */
[----:B------:R0:W-:Y:S02]  /*39d10*/  STL [R1+0xc8], R25 ;  /* 0x0000c81901007387 */ /* 0x0001e40000100800 */
[----:B------:R-:W3:Y:S01]  /*39d20*/  LDL.64 R22, [R1+0xc98] ;  /* 0x000c980001167983 */ /* 0x000ee20000100a00 */
[----:B-1----:R2:W3:Y:S04]  /*39d30*/  LDG.E.U16 R24, [R8.64] ;  /* 0x0000000408187981 */ /* 0x0024e8000c1e1500 */
[----:B0-----:R4:W3:Y:S01]  /*39d40*/  LDG.E.U16 R25, [R6.64] ;  /* 0x0000000406197981 */ /* 0x0018e2000c1e1500 */
[----:B--2---:R-:W-:-:S04]  /*39d50*/  IMAD.WIDE R8, R2, 0x2, R12 ;  /* 0x0000000202087825 */ /* 0x004fc800078e020c */
[----:B----4-:R-:W-:-:S04]  /*39d60*/  IMAD.WIDE R6, R2, 0x2, R16 ;  /* 0x0000000202067825 */ /* 0x010fc800078e0210 */
[C---:B------:R-:W-:Y:S01]  /*39d70*/  IMAD.WIDE R4, R2.reuse, 0x2, R20 ;  /* 0x0000000202047825 */ /* 0x040fe200078e0214 */
[----:B---3--:R0:W-:Y:S03]  /*39d80*/  STL [R1+0x2b50], R18 ;  /* 0x002b501201007387 */ /* 0x0081e60000100800 */
[----:B------:R-:W2:Y:S02]  /*39d90*/  LDL.64 R12, [R1+0xc90] ;  /* 0x000c9000010c7983 */ /* 0x000ea40000100a00 */
[----:B------:R-:W3:Y:S02]  /*39da0*/  LDL.64 R16, [R1+0xc80] ;  /* 0x000c800001107983 */ /* 0x000ee40000100a00 */
[----:B------:R-:W4:Y:S01]  /*39db0*/  LDL.64 R20, [R1+0xc78] ;  /* 0x000c780001147983 */ /* 0x000f220000100a00 */
[----:B------:R1:W-:Y:S01]  /*39dc0*/  STL [R1+0xc4], R3 ;  /* 0x0000c40301007387 */ /* 0x0003e20000100800 */
[----:B------:R1:W-:Y:S02]  /*39dd0*/  STL [R1+0xc0], R0 ;  /* 0x0000c00001007387 */ /* 0x0003e40000100800 */
[----:B------:R1:W-:Y:S01]  /*39de0*/  STL [R1+0xbc], R28 ;  /* 0x0000bc1c01007387 */ /* 0x0003e20000100800 */
[----:B0-----:R-:W4:Y:S04]  /*39df0*/  LDL.64 R18, [R1+0xc68] ;  /* 0x000c680001127983 */ /* 0x001f280000100a00 */
[----:B-1----:R0:W4:Y:S04]  /*39e00*/  LDG.E.U16 R3, [R8.64] ;  /* 0x0000000408037981 */ /* 0x002128000c1e1500 */
[----:B------:R1:W4:Y:S04]  /*39e10*/  LDG.E.U16 R0, [R6.64] ;  /* 0x0000000406007981 */ /* 0x000328000c1e1500 */
[----:B------:R1:W4:Y:S01]  /*39e20*/  LDG.E.U16 R28, [R4.64] ;  /* 0x00000004041c7981 */ /* 0x000322000c1e1500 */
[----:B0-----:R-:W-:-:S03]  /*39e30*/  IMAD.WIDE R8, R2, 0x2, R14 ;  /* 0x0000000202087825 */ /* 0x001fc600078e020e */
[----:B------:R-:W4:Y:S01]  /*39e40*/  LDL.64 R14, [R1+0xc70] ;  /* 0x000c7000010e7983 */ /* 0x000f220000100a00 */
[----:B-1----:R-:W-:-:S04]  /*39e50*/  IMAD.WIDE R6, R2, 0x2, R10 ;  /* 0x0000000202067825 */ /* 0x002fc800078e020a */
[----:B------:R-:W4:Y:S02]  /*39e60*/  LDL.64 R10, [R1+0xc40] ;  /* 0x000c4000010a7983 */ /* 0x000f240000100a00 */
[----:B------:R0:W-:Y:S01]  /*39e70*/  STL [R1+0xb8], R29 ;  /* 0x0000b81d01007387 */ /* 0x0001e20000100800 */
[----:B------:R1:W-:Y:S01]  /*39e80*/  STL [R1+0xb4], R26 ;  /* 0x0000b41a01007387 */ /* 0x0003e20000100800 */
[----:B------:R1:W-:Y:S02]  /*39e90*/  STL [R1+0xb0], R27 ;  /* 0x0000b01b01007387 */ /* 0x0003e40000100800 */
[C---:B------:R-:W-:Y:S01]  /*39ea0*/  IMAD.WIDE R4, R2.reuse, 0x2, R22 ;  /* 0x0000000202047825 */ /* 0x040fe200078e0216 */
[----:B0-----:R2:W4:Y:S04]  /*39eb0*/  LDG.E.U16 R29, [R8.64] ;  /* 0x00000004081d7981 */ /* 0x001528000c1e1500 */
[----:B-1----:R3:W4:Y:S04]  /*39ec0*/  LDG.E.U16 R26, [R6.64] ;  /* 0x00000004061a7981 */ /* 0x002728000c1e1500 */
[----:B------:R4:W4:Y:S01]  /*39ed0*/  LDG.E.U16 R27, [R4.64] ;  /* 0x00000004041b7981 */ /* 0x000922000c1e1500 */
[----:B--2---:R-:W-:-:S04]  /*39ee0*/  IMAD.WIDE R8, R2, 0x2, R12 ;  /* 0x0000000202087825 */ /* 0x004fc800078e020c */
[C---:B---3--:R-:W-:Y:S01]  /*39ef0*/  IMAD.WIDE R6, R2.reuse, 0x2, R16 ;  /* 0x0000000202067825 */ /* 0x048fe200078e0210 */
[----:B------:R-:W2:Y:S04]  /*39f00*/  LDL.64 R12, [R1+0xc00] ;  /* 0x000c0000010c7983 */ /* 0x000ea80000100a00 */
[----:B------:R-:W3:Y:S01]  /*39f10*/  LDL.64 R16, [R1+0xbc8] ;  /* 0x000bc80001107983 */ /* 0x000ee20000100a00 */
[----:B------:R0:W-:Y:S02]  /*39f20*/  STL [R1+0xac], R24 ;  /* 0x0000ac1801007387 */ /* 0x0001e40000100800 */
[----:B------:R-:W3:Y:S02]  /*39f30*/  LDL.64 R22, [R1+0xb88] ;  /* 0x000b880001167983 */ /* 0x000ee40000100a00 */
[----:B------:R1:W-:Y:S02]  /*39f40*/  STL [R1+0x68], R25 ;  /* 0x0000681901007387 */ /* 0x0003e40000100800 */
[C---:B----4-:R-:W-:Y:S01]  /*39f50*/  IMAD.WIDE R4, R2.reuse, 0x2, R20 ;  /* 0x0000000202047825 */ /* 0x050fe200078e0214 */
[----:B------:R4:W-:Y:S04]  /*39f60*/  STL [R1+0xa8], R3 ;  /* 0x0000a80301007387 */ /* 0x0009e80000100800 */
[----:B0-----:R0:W3:Y:S01]  /*39f70*/  LDG.E.U16 R24, [R8.64] ;  /* 0x0000000408187981 */ /* 0x0010e2000c1e1500 */
[----:B------:R-:W3:Y:S03]  /*39f80*/  LDL.64 R20, [R1+0xb08] ;  /* 0x000b080001147983 */ /* 0x000ee60000100a00 */
[----:B-1----:R1:W3:Y:S04]  /*39f90*/  LDG.E.U16 R25, [R6.64] ;  /* 0x0000000406197981 */ /* 0x0022e8000c1e1500 */
[----:B----4-:R4:W3:Y:S01]  /*39fa0*/  LDG.E.U16 R3, [R4.64] ;  /* 0x0000000404037981 */ /* 0x0108e2000c1e1500 */
[----:B0-----:R-:W-:-:S03]  /*39fb0*/  IMAD.WIDE R8, R2, 0x2, R14 ;  /* 0x0000000202087825 */ /* 0x001fc600078e020e */
[----:B------:R-:W3:Y:S01]  /*39fc0*/  LDL.64 R14, [R1+0xb48] ;  /* 0x000b4800010e7983 */ /* 0x000ee20000100a00 */
[----:B-1----:R-:W-:-:S04]  /*39fd0*/  IMAD.WIDE R6, R2, 0x2, R18 ;  /* 0x0000000202067825 */ /* 0x002fc800078e0212 */
[----:B------:R0:W-:Y:S02]  /*39fe0*/  STL [R1+0xa4], R0 ;  /* 0x0000a40001007387 */ /* 0x0001e40000100800 */
[C---:B----4-:R-:W-:Y:S02]  /*39ff0*/  IMAD.WIDE R4, R2.reuse, 0x2, R10 ;  /* 0x0000000202047825 */ /* 0x050fe400078e020a */
[----:B------:R-:W4:Y:S02]  /*3a000*/  LDL.64 R10, [R1+0xac8] ;  /* 0x000ac800010a7983 */ /* 0x000f240000100a00 */
[----:B------:R1:W-:Y:S02]  /*3a010*/  STL [R1+0xa0], R28 ;  /* 0x0000a01c01007387 */ /* 0x0003e40000100800 */
[----:B------:R1:W-:Y:S02]  /*3a020*/  STL [R1+0x9c], R29 ;  /* 0x00009c1d01007387 */ /* 0x0003e40000100800 */
[----:B------:R-:W4:Y:S01]  /*3a030*/  LDL.64 R18, [R1+0xc58] ;  /* 0x000c580001127983 */ /* 0x000f220000100a00 */
        /* <DEDUP_REMOVED lines=8> */
[----:B------:R1:W-:Y:S02]  /*3a0c0*/  STL [R1+0x94], R27 ;  /* 0x0000941b01007387 */ /* 0x0003e40000100800 */
[C---:B0-----:R-:W-:Y:S01]  /*3a0d0*/  IMAD.WIDE R4, R2.reuse, 0x2, R22 ;  /* 0x0000000202047825 */ /* 0x041fe200078e0216 */
[----:B------:R0:W-:Y:S04]  /*3a0e0*/  STL [R1+0x90], R24 ;  /* 0x0000901801007387 */ /* 0x0001e80000100800 */
[----:B-1----:R1:W3:Y:S01]  /*3a0f0*/  LDG.E.U16 R26, [R8.64] ;  /* 0x00000004081a7981 */ /* 0x0022e2000c1e1500 */
[----:B------:R-:W3:Y:S03]  /*3a100*/  LDL.64 R22, [R1+0xc38] ;  /* 0x000c380001167983 */ /* 0x000ee60000100a00 */
[----:B------:R1:W3:Y:S04]  /*3a110*/  LDG.E.U16 R27, [R6.64] ;  /* 0x00000004061b7981 */ /* 0x0002e8000c1e1500 */
[----:B0-----:R4:W3:Y:S01]  /*3a120*/  LDG.E.U16 R24, [R4.64] ;  /* 0x0000000404187981 */ /* 0x0018e2000c1e1500 */
[----:B-1----:R-:W-:-:S03]  /*3a130*/  IMAD.WIDE R8, R2, 0x2, R14 ;  /* 0x0000000202087825 */ /* 0x002fc600078e020e */
[----:B------:R-:W3:Y:S01]  /*3a140*/  LDL.64 R14, [R1+0xc30] ;  /* 0x000c3000010e7983 */ /* 0x000ee20000100a00 */
[----:B------:R-:W-:-:S04]  /*3a150*/  IMAD.WIDE R6, R2, 0x2, R20 ;  /* 0x0000000202067825 */ /* 0x000fc800078e0214 */
[----:B------:R-:W3:Y:S02]  /*3a160*/  LDL.64 R20, [R1+0xc28] ;  /* 0x000c280001147983 */ /* 0x000ee40000100a00 */
[----:B------:R0:W-:Y:S02]  /*3a170*/  STL [R1+0x8c], R25 ;  /* 0x00008c1901007387 */ /* 0x0001e40000100800 */
[----:B0-----:R2:W3:Y:S01]  /*3a180*/  LDG.E.U16 R25, [R8.64] ;  /* 0x0000000408197981 */ /* 0x0014e2000c1e1500 */
[----:B----4-:R-:W-:-:S04]  /*3a190*/  IMAD.WIDE R4, R2, 0x2, R10 ;  /* 0x0000000202047825 */ /* 0x010fc800078e020a */
[----:B------:R0:W4:Y:S01]  /*3a1a0*/  LDG.E.U16 R10, [R6.64] ;  /* 0x00000004060a7981 */ /* 0x000122000c1e1500 */
[----:B------:R3:W4:Y:S01]  /*3a1b0*/  LDG.E.U16 R11, [R4.64] ;  /* 0x00000004040b7981 */ /* 0x000722000c1e1500 */
[----:B0-----:R-:W-:-:S04]  /*3a1c0*/  IMAD.WIDE R6, R2, 0x2, R18 ;  /* 0x0000000202067825 */ /* 0x001fc800078e0212 */
[----:B--2---:R-:W-:-:S04]  /*3a1d0*/  IMAD.WIDE R8, R2, 0x2, R12 ;  /* 0x0000000202087825 */ /* 0x004fc800078e020c */
[C---:B---3--:R-:W-:Y:S01]  /*3a1e0*/  IMAD.WIDE R4, R2.reuse, 0x2, R16 ;  /* 0x0000000202047825 */ /* 0x048fe200078e0210 */
[----:B------:R-:W2:Y:S03]  /*3a1f0*/  LDL.64 R12, [R1+0xc20] ;  /* 0x000c2000010c7983 */ /* 0x000ea60000100a00 */
[----:B------:R0:W-:Y:S02]  /*3a200*/  STL [R1+0x88], R3 ;  /* 0x0000880301007387 */ /* 0x0001e40000100800 */
[----:B------:R-:W3:Y:S02]  /*3a210*/  LDL.64 R18, [R1+0xc18] ;  /* 0x000c180001127983 */ /* 0x000ee40000100a00 */
[----:B------:R-:W3:Y:S01]  /*3a220*/  LDL.64 R16, [R1+0xc10] ;  /* 0x000c100001107983 */ /* 0x000ee20000100a00 */
[----:B------:R1:W-:Y:S01]  /*3a230*/  STL [R1+0x84], R0 ;  /* 0x0000840001007387 */ /* 0x0003e20000100800 */
[----:B------:R1:W-:Y:S03]  /*3a240*/  STL [R1+0x80], R28 ;  /* 0x0000801c01007387 */ /* 0x0003e60000100800 */
[----:B0-----:R0:W3:Y:S04]  /*3a250*/  LDG.E.U16 R3, [R8.64] ;  /* 0x0000000408037981 */ /* 0x0010e8000c1e1500 */
[----:B-1----:R1:W3:Y:S04]  /*3a260*/  LDG.E.U16 R0, [R6.64] ;  /* 0x0000000406007981 */ /* 0x0022e8000c1e1500 */
[----:B------:R4:W3:Y:S01]  /*3a270*/  LDG.E.U16 R28, [R4.64] ;  /* 0x00000004041c7981 */ /* 0x0008e2000c1e1500 */
[----:B0-----:R-:W-:-:S04]  /*3a280*/  IMAD.WIDE R8, R2, 0x2, R22 ;  /* 0x0000000202087825 */ /* 0x001fc800078e0216 */
[C---:B-1----:R-:W-:Y:S02]  /*3a290*/  IMAD.WIDE R6, R2.reuse, 0x2, R14 ;  /* 0x0000000202067825 */ /* 0x042fe400078e020e */
[----:B------:R-:W3:Y:S02]  /*3a2a0*/  LDL.64 R14, [R1+0xbf8] ;  /* 0x000bf800010e7983 */ /* 0x000ee40000100a00 */
[----:B------:R0:W-:Y:S02]  /*3a2b0*/  STL [R1+0x7c], R29 ;  /* 0x00007c1d01007387 */ /* 0x0001e40000100800 */
[----:B------:R-:W-:Y:S02]  /*3a2c0*/  STL [R1+0x74], R27 ;  /* 0x0000741b01007387 */ /* 0x000fe40000100800 */
[----:B------:R1:W-:Y:S01]  /*3a2d0*/  STL [R1+0x78], R26 ;  /* 0x0000781a01007387 */ /* 0x0003e20000100800 */
[----:B0-----:R2:W3:Y:S04]  /*3a2e0*/  LDG.E.U16 R29, [R8.64] ;  /* 0x00000004081d7981 */ /* 0x0014e8000c1e1500 */
[----:B-1----:R-:W3:Y:S01]  /*3a2f0*/  LDL.64 R26, [R1+0xbf0] ;  /* 0x000bf000011a7983 */ /* 0x002ee20000100a00 */
[----:B------:R-:W-:Y:S02]  /*3a300*/  STL [R1+0x6c], R25 ;  /* 0x00006c1901007387 */ /* 0x000fe40000100800 */
[----:B------:R0:W-:Y:S02]  /*3a310*/  STL [R1+0x70], R24 ;  /* 0x0000701801007387 */ /* 0x0001e40000100800 */
[----:B0-----:R-:W3:Y:S01]  /*3a320*/  LDL.64 R24, [R1+0xbe8] ;  /* 0x000be80001187983 */ /* 0x001ee20000100a00 */
[----:B----4-:R-:W-:-:S04]  /*3a330*/  IMAD.WIDE R4, R2, 0x2, R20 ;  /* 0x0000000202047825 */ /* 0x010fc800078e0214 */
[----:B------:R0:W-:Y:S02]  /*3a340*/  STL [R1+0x64], R10 ;  /* 0x0000640a01007387 */ /* 0x0001e40000100800 */
[----:B0-----:R3:W4:Y:S01]  /*3a350*/  LDG.E.U16 R10, [R6.64] ;  /* 0x00000004060a7981 */ /* 0x001722000c1e1500 */
[----:B--2---:R-:W-:-:S04]  /*3a360*/  IMAD.WIDE R8, R2, 0x2, R12 ;  /* 0x0000000202087825 */ /* 0x004fc800078e020c */
[C---:B---3--:R-:W-:Y:S01]  /*3a370*/  IMAD.WIDE R6, R2.reuse, 0x2, R18 ;  /* 0x0000000202067825 */ /* 0x048fe200078e0212 */
[----:B------:R0:W-:Y:S03]  /*3a380*/  STL [R1+0x60], R3 ;  /* 0x0000600301007387 */ /* 0x0001e60000100800 */
[----:B------:R-:W2:Y:S02]  /*3a390*/  LDL.64 R22, [R1+0xa88] ;  /* 0x000a880001167983 */ /* 0x000ea40000100a00 */
[----:B------:R-:W3:Y:S02]  /*3a3a0*/  LDL.64 R20, [R1+0xbc0] ;  /* 0x000bc00001147983 */ /* 0x000ee40000100a00 */
[----:B------:R-:W3:Y:S01]  /*3a3b0*/  LDL.64 R12, [R1+0xb80] ;  /* 0x000b8000010c7983 */ /* 0x000ee20000100a00 */
[----:B------:R1:W-:Y:S01]  /*3a3c0*/  STL [R1+0x5c], R0 ;  /* 0x00005c0001007387 */ /* 0x0003e20000100800 */
[----:B------:R1:W-:Y:S02]  /*3a3d0*/  STL [R1+0x58], R28 ;  /* 0x0000581c01007387 */ /* 0x0003e40000100800 */
[----:B------:R-:W3:Y:S01]  /*3a3e0*/  LDL.64 R18, [R1+0xb40] ;  /* 0x000b400001127983 */ /* 0x000ee20000100a00 */
[----:B0-----:R0:W3:Y:S04]  /*3a3f0*/  LDG.E.U16 R3, [R4.64] ;  /* 0x0000000404037981 */ /* 0x0010e8000c1e1500 */
[----:B-1----:R1:W3:Y:S04]  /*3a400*/  LDG.E.U16 R0, [R8.64] ;  /* 0x0000000408007981 */ /* 0x0022e8000c1e1500 */
[----:B------:R1:W3:Y:S01]  /*3a410*/  LDG.E.U16 R28, [R6.64] ;  /* 0x00000004061c7981 */ /* 0x0002e2000c1e1500 */
[----:B0-----:R-:W-:-:S04]  /*3a420*/  IMAD.WIDE R4, R2, 0x2, R16 ;  /* 0x0000000202047825 */ /* 0x001fc800078e0210 */
[C---:B-1----:R-:W-:Y:S01]  /*3a430*/  IMAD.WIDE R8, R2.reuse, 0x2, R14 ;  /* 0x0000000202087825 */ /* 0x042fe200078e020e */
[----:B------:R0:W-:Y:S03]  /*3a440*/  STL [R1+0x54], R29 ;  /* 0x0000541d01007387 */ /* 0x0001e60000100800 */
[----:B------:R-:W-:-:S04]  /*3a450*/  IMAD.WIDE R6, R2, 0x2, R26 ;  /* 0x0000000202067825 */ /* 0x000fc800078e021a */
[----:B------:R-:W3:Y:S02]  /*3a460*/  LDL.64 R14, [R1+0xac0] ;  /* 0x000ac000010e7983 */ /* 0x000ee40000100a00 */
[----:B------:R-:W3:Y:S01]  /*3a470*/  LDL.64 R16, [R1+0xb00] ;  /* 0x000b000001107983 */ /* 0x000ee20000100a00 */
[----:B------:R2:W3:Y:S04]  /*3a480*/  LDG.E.U16 R27, [R8.64] ;  /* 0x00000004081b7981 */ /* 0x0004e8000c1e1500 */
[----:B0-----:R0:W3:Y:S02]  /*3a490*/  LDG.E.U16 R29, [R4.64] ;  /* 0x00000004041d7981 */ /* 0x0010e4000c1e1500 */
[C---:B0-----:R-:W-:Y:S02]  /*3a4a0*/  IMAD.WIDE R4, R2.reuse, 0x2, R24 ;  /* 0x0000000202047825 */ /* 0x041fe400078e0218 */
[----:B------:R0:W3:Y:S04]  /*3a4b0*/  LDG.E.U16 R25, [R6.64] ;  /* 0x0000000406197981 */ /* 0x0000e8000c1e1500 */
[----:B----4-:R1:W-:Y:S04]  /*3a4c0*/  STL [R1+0x50], R10 ;  /* 0x0000500a01007387 */ /* 0x0103e80000100800 */
[----:B-1----:R3:W4:Y:S01]  /*3a4d0*/  LDG.E.U16 R10, [R4.64] ;  /* 0x00000004040a7981 */ /* 0x002722000c1e1500 */
[----:B--2---:R-:W-:-:S04]  /*3a4e0*/  IMAD.WIDE R8, R2, 0x2, R22 ;  /* 0x0000000202087825 */ /* 0x004fc800078e0216 */
[C---:B---3--:R-:W-:Y:S02]  /*3a4f0*/  IMAD.WIDE R4, R2.reuse, 0x2, R12 ;  /* 0x0000000202047825 */ /* 0x048fe400078e020c */
[----:B------:R-:W2:Y:S04]  /*3a500*/  LDL.64 R12, [R1+0xbe0] ;  /* 0x000be000010c7983 */ /* 0x000ea80000100a00 */
[----:B------:R1:W3:Y:S01]  /*3a510*/  LDG.E.U16 R24, [R8.64] ;  /* 0x0000000408187981 */ /* 0x0002e2000c1e1500 */
[----:B0-----:R-:W-:-:S03]  /*3a520*/  IMAD.WIDE R6, R2, 0x2, R20 ;  /* 0x0000000202067825 */ /* 0x001fc600078e0214 */
[----:B------:R0:W-:Y:S04]  /*3a530*/  STL [R1+0x4c], R3 ;  /* 0x00004c0301007387 */ /* 0x0001e80000100800 */
[----:B------:R0:W-:Y:S01]  /*3a540*/  STL [R1+0x48], R0 ;  /* 0x0000480001007387 */ /* 0x0001e20000100800 */
[----:B-1----:R-:W-:-:S03]  /*3a550*/  IMAD.WIDE R8, R2, 0x2, R18 ;  /* 0x0000000202087825 */ /* 0x002fc600078e0212 */
[----:B0-----:R0:W2:Y:S04]  /*3a560*/  LDG.E.U16 R3, [R6.64] ;  /* 0x0000000406037981 */ /* 0x0010a8000c1e1500 */
[----:B------:R1:W2:Y:S02]  /*3a570*/  LDG.E.U16 R0, [R4.64] ;  /* 0x0000000404007981 */ /* 0x0002a4000c1e1500 */
[C---:B-1----:R-:W-:Y:S02]  /*3a580*/  IMAD.WIDE R4, R2.reuse, 0x2, R14 ;  /* 0x0000000202047825 */ /* 0x042fe400078e020e */
[----:B------:R-:W-:Y:S02]  /*3a590*/  STL [R1+0x40], R29 ;  /* 0x0000401d01007387 */ /* 0x000fe40000100800 */
[----:B------:R1:W-:Y:S02]  /*3a5a0*/  STL [R1+0x44], R28 ;  /* 0x0000441c01007387 */ /* 0x0003e40000100800 */
[----:B------:R-:W2:Y:S02]  /*3a5b0*/  LDL.64 R20, [R1+0xbb8] ;  /* 0x000bb80001147983 */ /* 0x000ea40000100a00 */
[----:B------:R-:W2:Y:S01]  /*3a5c0*/  LDL.64 R18, [R1+0xbb0] ;  /* 0x000bb00001127983 */ /* 0x000ea20000100a00 */
[----:B------:R-:W2:Y:S04]  /*3a5d0*/  LDL.64 R14, [R1+0xba8] ;  /* 0x000ba800010e7983 */ /* 0x000ea80000100a00 */
[----:B-1----:R-:W2:Y:S01]  /*3a5e0*/  LDL.64 R28, [R1+0xbd8] ;  /* 0x000bd800011c7983 */ /* 0x002ea20000100a00 */
[----:B------:R1:W-:Y:S03]  /*3a5f0*/  STL [R1+0x3c], R27 ;  /* 0x00003c1b01007387 */ /* 0x0003e60000100800 */
[----:B-1----:R-:W2:Y:S01]  /*3a600*/  LDL.64 R26, [R1+0xba0] ;  /* 0x000ba000011a7983 */ /* 0x002ea20000100a00 */
[----:B------:R1:W-:Y:S03]  /*3a610*/  STL [R1+0x38], R25 ;  /* 0x0000381901007387 */ /* 0x0003e60000100800 */
[----:B-1----:R1:W2:Y:S01]  /*3a620*/  LDG.E.U16 R25, [R8.64] ;  /* 0x0000000408197981 */ /* 0x0022a2000c1e1500 */
[----:B0-----:R-:W-:-:S03]  /*3a630*/  IMAD.WIDE R6, R2, 0x2, R16 ;  /* 0x0000000202067825 */ /* 0x001fc600078e0210 */
[----:B-1----:R0:W3:Y:S04]  /*3a640*/  LDG.E.U16 R9, [R4.64] ;  /* 0x0000000404097981 */ /* 0x0020e8000c1e1500 */
[----:B--2---:R-:W-:Y:S01]  /*3a650*/  STL [R1+0x2b28], R25 ;  /* 0x002b281901007387 */ /* 0x004fe20000100800 */
[----:B----4-:R1:W-:Y:S03]  /*3a660*/  STL [R1+0x34], R10 ;  /* 0x0000340a01007387 */ /* 0x0103e60000100800 */
[----:B-1----:R-:W2:Y:S01]  /*3a670*/  LDG.E.U16 R10, [R6.64] ;  /* 0x00000004060a7981 */ /* 0x002ea2000c1e1500 */
[----:B------:R-:W-:-:S04]  /*3a680*/  IMAD.WIDE R12, R2, 0x2, R12 ;  /* 0x00000002020c7825 */ /* 0x000fc800078e020c */
[C---:B0-----:R-:W-:Y:S01]  /*3a690*/  IMAD.WIDE R4, R2.reuse, 0x2, R20 ;  /* 0x0000000202047825 */ /* 0x041fe200078e0214 */
[----:B--2---:R0:W-:Y:S03]  /*3a6a0*/  STL [R1+0x2b2c], R10 ;  /* 0x002b2c0a01007387 */ /* 0x0041e60000100800 */
[----:B---3--:R1:W-:Y:S02]  /*3a6b0*/  STL [R1+0x2b30], R9 ;  /* 0x002b300901007387 */ /* 0x0083e40000100800 */
[----:B------:R-:W2:Y:S02]  /*3a6c0*/  LDL.64 R22, [R1+0xb98] ;  /* 0x000b980001167983 */ /* 0x000ea40000100a00 */
[C---:B------:R-:W-:Y:S01]  /*3a6d0*/  IMAD.WIDE R6, R2.reuse, 0x2, R28 ;  /* 0x0000000202067825 */ /* 0x040fe200078e021c */
[----:B------:R-:W3:Y:S04]  /*3a6e0*/  LDL.64 R16, [R1+0xb78] ;  /* 0x000b780001107983 */ /* 0x000ee80000100a00 */
[----:B------:R4:W3:Y:S04]  /*3a6f0*/  LDG.E.U16 R29, [R12.64] ;  /* 0x000000040c1d7981 */ /* 0x0008e8000c1e1500 */
[----:B------:R4:W3:Y:S04]  /*3a700*/  LDG.E.U16 R28, [R6.64] ;  /* 0x00000004061c7981 */ /* 0x0008e8000c1e1500 */
[----:B------:R-:W3:Y:S04]  /*3a710*/  LDL.64 R20, [R1+0xb68] ;  /* 0x000b680001147983 */ /* 0x000ee80000100a00 */
[----:B0-----:R0:W3:Y:S04]  /*3a720*/  LDG.E.U16 R10, [R4.64] ;  /* 0x00000004040a7981 */ /* 0x0010e8000c1e1500 */
[----:B-1----:R-:W3:Y:S01]  /*3a730*/  LDL.64 R8, [R1+0xb70] ;  /* 0x000b700001087983 */ /* 0x002ee20000100a00 */
[----:B----4-:R-:W-:-:S04]  /*3a740*/  IMAD.WIDE R12, R2, 0x2, R18 ;  /* 0x00000002020c7825 */ /* 0x010fc800078e0212 */
[C---:B0-----:R-:W-:Y:S01]  /*3a750*/  IMAD.WIDE R4, R2.reuse, 0x2, R26 ;  /* 0x0000000202047825 */ /* 0x041fe200078e021a */
[----:B------:R-:W4:Y:S04]  /*3a760*/  LDL.64 R18, [R1+0xb60] ;  /* 0x000b600001127983 */ /* 0x000f280000100a00 */
[----:B------:R2:W4:Y:S01]  /*3a770*/  LDG.E.U16 R26, [R12.64] ;  /* 0x000000040c1a7981 */ /* 0x000522000c1e1500 */
[----:B------:R-:W-:-:S04]  /*3a780*/  IMAD.WIDE R6, R2, 0x2, R14 ;  /* 0x0000000202067825 */ /* 0x000fc800078e020e */
[----:B------:R0:W-:Y:S02]  /*3a790*/  STL [R1+0x30], R24 ;  /* 0x0000301801007387 */ /* 0x0001e40000100800 */
[----:B------:R-:W4:Y:S01]  /*3a7a0*/  LDL.64 R14, [R1+0xb58] ;  /* 0x000b5800010e7983 */ /* 0x000f220000100a00 */
[----:B------:R-:W-:Y:S01]  /*3a7b0*/  STL [R1+0x24], R3 ;  /* 0x0000240301007387 */ /* 0x000fe20000100800 */
[----:B------:R1:W-:Y:S03]  /*3a7c0*/  STL [R1+0xc], R0 ;  /* 0x00000c0001007387 */ /* 0x0003e60000100800 */
[----:B------:R1:W4:Y:S04]  /*3a7d0*/  LDG.E.U16 R25, [R4.64] ;  /* 0x0000000404197981 */ /* 0x000328000c1e1500 */
[----:B0-----:R3:W4:Y:S01]  /*3a7e0*/  LDG.E.U16 R24, [R6.64] ;  /* 0x0000000406187981 */ /* 0x001722000c1e1500 */
[----:B--2---:R-:W-:-:S04]  /*3a7f0*/  IMAD.WIDE R12, R2, 0x2, R22 ;  /* 0x00000002020c7825 */ /* 0x004fc800078e0216 */
[C---:B---3--:R-:W-:Y:S01]  /*3a800*/  IMAD.WIDE R6, R2.reuse, 0x2, R16 ;  /* 0x0000000202067825 */ /* 0x048fe200078e0210 */
[----:B------:R-:W2:Y:S04]  /*3a810*/  LDL.64 R22, [R1+0xb38] ;  /* 0x000b380001167983 */ /* 0x000ea80000100a00 */
[----:B-1----:R0:W3:Y:S04]  /*3a820*/  LDG.E.U16 R0, [R12.64] ;  /* 0x000000040c007981 */ /* 0x0020e8000c1e1500 */
[----:B------:R-:W2:Y:S04]  /*3a830*/  LDL.64 R16, [R1+0xb30] ;  /* 0x000b300001107983 */ /* 0x000ea80000100a00 */
[----:B------:R4:W2:Y:S01]  /*3a840*/  LDG.E.U16 R3, [R6.64] ;  /* 0x0000000406037981 */ /* 0x0008a2000c1e1500 */
[----:B------:R-:W-:-:S04]  /*3a850*/  IMAD.WIDE R4, R2, 0x2, R8 ;  /* 0x0000000202047825 */ /* 0x000fc800078e0208 */
[----:B0-----:R-:W-:-:S04]  /*3a860*/  IMAD.WIDE R12, R2, 0x2, R20 ;  /* 0x00000002020c7825 */ /* 0x001fc800078e0214 */
[C---:B----4-:R-:W-:Y:S01]  /*3a870*/  IMAD.WIDE R6, R2.reuse, 0x2, R18 ;  /* 0x0000000202067825 */ /* 0x050fe200078e0212 */
[----:B---3--:R0:W-:Y:S03]  /*3a880*/  STL [R1+0x2a8c], R0 ;  /* 0x002a8c0001007387 */ /* 0x0081e60000100800 */
[----:B------:R-:W3:Y:S02]  /*3a890*/  LDL.64 R8, [R1+0xb28] ;  /* 0x000b280001087983 */ /* 0x000ee40000100a00 */
[----:B------:R-:W4:Y:S02]  /*3a8a0*/  LDL.64 R20, [R1+0xaf8] ;  /* 0x000af80001147983 */ /* 0x000f240000100a00 */
[----:B------:R-:W3:Y:S01]  /*3a8b0*/  LDL.64 R18, [R1+0xab8] ;  /* 0x000ab80001127983 */ /* 0x000ee20000100a00 */
[----:B0-----:R0:W3:Y:S02]  /*3a8c0*/  LDG.E.U16 R0, [R4.64] ;  /* 0x0000000404007981 */ /* 0x0010e4000c1e1500 */
[----:B0-----:R-:W-:-:S02]  /*3a8d0*/  IMAD.WIDE R4, R2, 0x2, R14 ;  /* 0x0000000202047825 */ /* 0x001fc400078e020e */
[----:B------:R-:W3:Y:S02]  /*3a8e0*/  LDL.64 R14, [R1+0xb20] ;  /* 0x000b2000010e7983 */ /* 0x000ee40000100a00 */
[----:B------:R0:W-:Y:S02]  /*3a8f0*/  STL [R1+0x2c], R29 ;  /* 0x00002c1d01007387 */ /* 0x0001e40000100800 */
[----:B------:R2:W3:Y:S04]  /*3a900*/  LDG.E.U16 R27, [R4.64] ;  /* 0x00000004041b7981 */ /* 0x0004e8000c1e1500 */
[----:B0-----:R0:W3:Y:S01]  /*3a910*/  LDG.E.U16 R29, [R12.64] ;  /* 0x000000040c1d7981 */ /* 0x0010e2000c1e1500 */
[----:B--2---:R-:W-:-:S06]  /*3a920*/  IMAD.WIDE R4, R2, 0x2, R16 ;  /* 0x0000000202047825 */ /* 0x004fcc00078e0210 */
[----:B------:R1:W2:Y:S01]  /*3a930*/  LDG.E.U16 R5, [R4.64] ;  /* 0x0000000404057981 */ /* 0x0002a2000c1e1500 */
[----:B0-----:R-:W-:-:S03]  /*3a940*/  IMAD.WIDE R12, R2, 0x2, R22 ;  /* 0x00000002020c7825 */ /* 0x001fc600078e0216 */
[----:B---3--:R-:W-:Y:S01]  /*3a950*/  STL [R1+0x2ab8], R29 ;  /* 0x002ab81d01007387 */ /* 0x008fe20000100800 */
[----:B------:R0:W-:Y:S03]  /*3a960*/  STL [R1+0x28], R28 ;  /* 0x0000281c01007387 */ /* 0x0001e60000100800 */
[----:B0-----:R0:W3:Y:S02]  /*3a970*/  LDG.E.U16 R28, [R6.64] ;  /* 0x00000004061c7981 */ /* 0x0010e4000c1e1500 */
[C---:B0-----:R-:W-:Y:S02]  /*3a980*/  IMAD.WIDE R6, R2.reuse, 0x2, R8 ;  /* 0x0000000202067825 */ /* 0x041fe400078e0208 */
[----:B------:R0:W2:Y:S04]  /*3a990*/  LDG.E.U16 R8, [R12.64] ;  /* 0x000000040c087981 */ /* 0x0000a8000c1e1500 */
[----:B-1----:R4:W2:Y:S01]  /*3a9a0*/  LDG.E.U16 R4, [R6.64] ;  /* 0x0000000406047981 */ /* 0x0028a2000c1e1500 */
[----:B------:R-:W-:-:S04]  /*3a9b0*/  IMAD.WIDE R14, R2, 0x2, R14 ;  /* 0x00000002020e7825 */ /* 0x000fc800078e020e */
[----:B----4-:R-:W-:-:S04]  /*3a9c0*/  IMAD.WIDE R6, R2, 0x2, R20 ;  /* 0x0000000202067825 */ /* 0x010fc800078e0214 */
[----:B0-----:R-:W-:Y:S02]  /*3a9d0*/  IMAD.WIDE R12, R2, 0x2, R18 ;  /* 0x00000002020c7825 */ /* 0x001fe400078e0212 */
[----:B------:R0:W4:Y:S04]  /*3a9e0*/  LDG.E.U16 R7, [R6.64] ;  /* 0x0000000406077981 */ /* 0x000128000c1e1500 */
[----:B0-----:R0:W4:Y:S04]  /*3a9f0*/  LDG.E.U16 R6, [R12.64] ;  /* 0x000000040c067981 */ /* 0x001128000c1e1500 */
[----:B---3--:R-:W-:Y:S01]  /*3aa00*/  STL [R1+0x2aa0], R28 ;  /* 0x002aa01c01007387 */ /* 0x008fe20000100800 */
[----:B------:R1:W-:Y:S02]  /*3aa10*/  STL [R1+0x20], R10 ;  /* 0x0000200a01007387 */ /* 0x0003e40000100800 */
[----:B------:R-:W-:Y:S01]  /*3aa20*/  STL [R1+0x2a90], R27 ;  /* 0x002a901b01007387 */ /* 0x000fe20000100800 */
[----:B-1----:R-:W3:Y:S01]  /*3aa30*/  LDL.LU R10, [R1+0xa3c] ;  /* 0x000a3c00010a7983 */ /* 0x002ee20000300800 */
[----:B------:R-:W3:Y:S02]  /*3aa40*/  LDL R23, [R1+0x474] ;  /* 0x0004740001177983 */ /* 0x000ee40000100800 */
[----:B------:R1:W-:Y:S02]  /*3aa50*/  STL [R1+0x1c], R26 ;  /* 0x00001c1a01007387 */ /* 0x0003e40000100800 */
[----:B-1----:R-:W0:Y:S01]  /*3aa60*/  LDL.64 R26, [R1+0xb18] ;  /* 0x000b1800011a7983 */ /* 0x002e220000100a00 */
[----:B------:R-:W-:Y:S02]  /*3aa70*/  STL [R1+0x14], R25 ;  /* 0x0000141901007387 */ /* 0x000fe40000100800 */
[----:B------:R1:W-:Y:S02]  /*3aa80*/  STL [R1+0x18], R24 ;  /* 0x0000181801007387 */ /* 0x0003e40000100800 */
[----:B------:R-:W3:Y:S01]  /*3aa90*/  LDL.64 R16, [R1+0xae8] ;  /* 0x000ae80001107983 */ /* 0x000ee20000100a00 */
[----:B-1----:R-:W4:Y:S01]  /*3aaa0*/  LDL.64 R24, [R1+0xaf0] ;  /* 0x000af00001187983 */ /* 0x002f220000100a00 */
[----:B--2---:R-:W-:Y:S02]  /*3aab0*/  STL [R1+0x2b08], R8 ;  /* 0x002b080801007387 */ /* 0x004fe40000100800 */
[----:B------:R-:W-:Y:S02]  /*3aac0*/  STL [R1+0x2adc], R5 ;  /* 0x002adc0501007387 */ /* 0x000fe40000100800 */
[----:B------:R-:W-:Y:S01]  /*3aad0*/  STL [R1+0x2abc], R4 ;  /* 0x002abc0401007387 */ /* 0x000fe20000100800 */
[----:B------:R1:W-:Y:S04]  /*3aae0*/  STL [R1+0x8], R3 ;  /* 0x0000080301007387 */ /* 0x0003e80000100800 */
[----:B-1----:R4:W2:Y:S04]  /*3aaf0*/  LDG.E.U16 R3, [R14.64] ;  /* 0x000000040e037981 */ /* 0x0028a8000c1e1500 */
[----:B------:R-:W1:Y:S01]  /*3ab00*/  S2R R22, SR_TID.X ;  /* 0x0000000000167919 */ /* 0x000e620000002100 */
[----:B------:R-:W-:Y:S02]  /*3ab10*/  STL [R1+0x4], R0 ;  /* 0x0000040001007387 */ /* 0x000fe40000100800 */
[----:B------:R-:W2:Y:S01]  /*3ab20*/  LDL.64 R4, [R1+0xae0] ;  /* 0x000ae00001047983 */ /* 0x000ea20000100a00 */
[----:B-1----:R-:W-:-:S05]  /*3ab30*/  LOP3.LUT R18, R22, 0x1c, RZ, 0xc0, !PT ;  /* 0x0000001c16127812 */ /* 0x002fca00078ec0ff */
[----:B------:R-:W1:Y:S01]  /*3ab40*/  LDS R20, [R18.X4] ;  /* 0x0000000012147984 */ /* 0x000e620000004800 */
[----:B0-----:R-:W-:-:S04]  /*3ab50*/  IMAD.WIDE R12, R2, 0x2, R26 ;  /* 0x00000002020c7825 */ /* 0x001fc800078e021a */
[C---:B---3--:R-:W-:Y:S01]  /*3ab60*/  IMAD.WIDE R16, R2.reuse, 0x2, R16 ;  /* 0x0000000202107825 */ /* 0x048fe200078e0210 */
[----:B------:R0:W3:Y:S04]  /*3ab70*/  LDG.E.U16 R19, [R12.64] ;  /* 0x000000040c137981 */ /* 0x0000e8000c1e1500 */
[----:B------:R0:W3:Y:S01]  /*3ab80*/  LDG.E.U16 R22, [R16.64] ;  /* 0x0000000410167981 */ /* 0x0000e2000c1e1500 */
[----:B----4-:R-:W-:-:S05]  /*3ab90*/  IMAD.WIDE R14, R2, 0x2, R24 ;  /* 0x00000002020e7825 */ /* 0x010fca00078e0218 */
[----:B------:R4:W3:Y:S04]  /*3aba0*/  LDG.E.U16 R21, [R14.64] ;  /* 0x000000040e157981 */ /* 0x0008e8000c1e1500 */
[----:B--2---:R-:W-:Y:S01]  /*3abb0*/  STL [R1+0x2a9c], R3 ;  /* 0x002a9c0301007387 */ /* 0x004fe20000100800 */
[----:B------:R-:W-:Y:S02]  /*3abc0*/  STL [R1+0x2b0c], R7 ;  /* 0x002b0c0701007387 */ /* 0x000fe40000100800 */
[----:B------:R2:W-:Y:S02]  /*3abd0*/  STL [R1+0x2b10], R6 ;  /* 0x002b100601007387 */ /* 0x0005e40000100800 */
[----:B------:R-:W2:Y:S01]  /*3abe0*/  LDL.64 R26, [R1+0xad8] ;  /* 0x000ad800011a7983 */ /* 0x000ea20000100a00 */
[----:B------:R-:W2:Y:S01]  /*3abf0*/  LDL.64 R24, [R1+0xab0] ;  /* 0x000ab00001187983 */ /* 0x000ea20000100a00 */
[----:B0-----:R-:W-:-:S04]  /*3ac00*/  IMAD.WIDE R12, R2, 0x2, R4 ;  /* 0x00000002020c7825 */ /* 0x001fc800078e0204 */
[----:B----4-:R-:W-:Y:S02]  /*3ac10*/  FADD R14, -R23, R10 ;  /* 0x0000000a170e7221 */ /* 0x010fe40000000100 */
[----:B------:R0:W4:Y:S02]  /*3ac20*/  LDG.E.U16 R23, [R12.64] ;  /* 0x000000040c177981 */ /* 0x000124000c1e1500 */
[----:B------:R-:W-:Y:S02]  /*3ac30*/  FMUL R16, R14, 1.4426950216293334961 ;  /* 0x3fb8aa3b0e107820 */ /* 0x000fe40000400000 */
[----:B---3--:R-:W-:Y:S04]  /*3ac40*/  STL [R1+0x2a94], R19 ;  /* 0x002a941301007387 */ /* 0x008fe80000100800 */
[----:B------:R-:W-:Y:S01]  /*3ac50*/  STL [R1+0x2ae0], R21 ;  /* 0x002ae01501007387 */ /* 0x000fe20000100800 */
[----:B------:R-:W-:Y:S02]  /*3ac60*/  STL [R1+0x2ac0], R22 ;  /* 0x002ac01601007387 */ /* 0x000fe40000100800 */
[----:B------:R-:W3:Y:S02]  /*3ac70*/  LDL.64 R8, [R1+0xaa8] ;  /* 0x000aa80001087983 */ /* 0x000ee40000100a00 */
[----:B--2---:R-:W2:Y:S01]  /*3ac80*/  LDL.64 R6, [R1+0xaa0] ;  /* 0x000aa00001067983 */ /* 0x004ea20000100a00 */
[----:B------:R-:W2:Y:S01]  /*3ac90*/  LDL.64 R4, [R1+0xa98] ;  /* 0x000a980001047983 */ /* 0x000ea20000100a00 */
[----:B0-----:R-:W-:-:S04]  /*3aca0*/  IMAD.WIDE R12, R2, 0x2, R26 ;  /* 0x00000002020c7825 */ /* 0x001fc800078e021a */
[C---:B------:R-:W-:Y:S02]  /*3acb0*/  IMAD.WIDE R14, R2.reuse, 0x2, R24 ;  /* 0x00000002020e7825 */ /* 0x040fe400078e0218 */
[----:B------:R3:W2:Y:S04]  /*3acc0*/  LDG.E.U16 R24, [R12.64] ;  /* 0x000000040c187981 */ /* 0x0006a8000c1e1500 */
[----:B------:R2:W2:Y:S01]  /*3acd0*/  LDG.E.U16 R26, [R14.64] ;  /* 0x000000040e1a7981 */ /* 0x0004a2000c1e1500 */
[----:B------:R0:W0:Y:S03]  /*3ace0*/  MUFU.EX2 R3, R16 ;  /* 0x0000001000037308 */ /* 0x0000260000000800 */
[----:B----4-:R-:W-:Y:S01]  /*3acf0*/  STL [R1+0x2aa4], R23 ;  /* 0x002aa41701007387 */ /* 0x010fe20000100800 */
[----:B------:R-:W1:Y:S02]  /*3ad00*/  LDL.LU R0, [R1+0xa74] ;  /* 0x000a740001007983 */ /* 0x000e640000300800 */
[----:B------:R-:W4:Y:S02]  /*3ad10*/  LDL.LU R27, [R1+0xa38] ;  /* 0x000a3800011b7983 */ /* 0x000f240000300800 */
[----:B------:R-:W4:Y:S02]  /*3ad20*/  LDL.LU R10, [R1+0xa18] ;  /* 0x000a1800010a7983 */ /* 0x000f240000300800 */
[----:B---3--:R-:W-:-:S04]  /*3ad30*/  IMAD.WIDE R12, R2, 0x2, R8 ;  /* 0x00000002020c7825 */ /* 0x008fc800078e0208 */
[----:B--2---:R-:W-:-:S04]  /*3ad40*/  IMAD.WIDE R14, R2, 0x2, R6 ;  /* 0x00000002020e7825 */ /* 0x004fc800078e0206 */
[----:B0-----:R-:W-:Y:S01]  /*3ad50*/  IMAD.WIDE R16, R2, 0x2, R4 ;  /* 0x0000000202107825 */ /* 0x001fe200078e0204 */
[----:B------:R0:W2:Y:S04]  /*3ad60*/  LDG.E.U16 R12, [R12.64] ;  /* 0x000000040c0c7981 */ /* 0x0000a8000c1e1500 */
[----:B------:R-:W3:Y:S04]  /*3ad70*/  LDG.E.U16 R14, [R14.64] ;  /* 0x000000040e0e7981 */ /* 0x000ee8000c1e1500 */
[----:B0-----:R-:W4:Y:S04]  /*3ad80*/  LDG.E.U16 R13, [R16.64] ;  /* 0x00000004100d7981 */ /* 0x001f28000c1e1500 */
[----:B------:R-:W-:Y:S01]  /*3ad90*/  STL [R1+0x2a98], R24 ;  /* 0x002a981801007387 */ /* 0x000fe20000100800 */
[----:B------:R-:W-:Y:S02]  /*3ada0*/  STL [R1], R3 ;  /* 0x0000000301007387 */ /* 0x000fe40000100800 */
[----:B------:R-:W-:Y:S02]  /*3adb0*/  STL [R1+0x2ae4], R26 ;  /* 0x002ae41a01007387 */ /* 0x000fe40000100800 */
[----:B------:R-:W4:Y:S01]  /*3adc0*/  LDL.LU R25, [R1+0x9f8] ;  /* 0x0009f80001197983 */ /* 0x000f220000300800 */
[----:B------:R-:W-:Y:S02]  /*3add0*/  STL [R1+0x2aa8], R2 ;  /* 0x002aa80201007387 */ /* 0x000fe40000100800 */
[----:B------:R-:W0:Y:S02]  /*3ade0*/  LDS R2, [R18.X4+0x80] ;  /* 0x0000800012027984 */ /* 0x000e240000004800 */
[----:B------:R-:W0:Y:S02]  /*3adf0*/  S2R R28, SR_TID.X ;  /* 0x00000000001c7919 */ /* 0x000e240000002100 */
[----:B-1----:R-:W-:-:S02]  /*3ae00*/  FFMA R0, R3, R0, R20 ;  /* 0x0000000003007223 */ /* 0x002fc40000000014 */
[----:B------:R-:W1:Y:S01]  /*3ae10*/  LDS R3, [R18.X4+0x100] ;  /* 0x0001000012037984 */ /* 0x000e620000004800 */
[----:B0-----:R-:W-:Y:S01]  /*3ae20*/  LOP3.LUT R29, R28, 0x7f, RZ, 0xc0, !PT ;  /* 0x0000007f1c1d7812 */ /* 0x001fe200078ec0ff */
[----:B--2---:R-:W-:Y:S04]  /*3ae30*/  STL [R1+0x2ab4], R12 ;  /* 0x002ab40c01007387 */ /* 0x004fe80000100800 */
[----:B---3--:R-:W-:Y:S01]  /*3ae40*/  STL [R1+0x2aac], R14 ;  /* 0x002aac0e01007387 */ /* 0x008fe20000100800 */
[----:B------:R-:W-:Y:S03]  /*3ae50*/  STL [R1+0x2b14], R28 ;  /* 0x002b141c01007387 */ /* 0x000fe60000100800 */
[----:B----4-:R-:W-:Y:S01]  /*3ae60*/  STL [R1+0x2ab0], R13 ;  /* 0x002ab00d01007387 */ /* 0x010fe20000100800 */
[----:B------:R-:W2:Y:S02]  /*3ae70*/  LDL.LU R9, [R1+0x9d8] ;  /* 0x0009d80001097983 */ /* 0x000ea40000300800 */
[----:B------:R-:W-:Y:S02]  /*3ae80*/  STL [R1+0xa74], R0 ;  /* 0x000a740001007387 */ /* 0x000fe40000100800 */
[----:B------:R-:W-:Y:S01]  /*3ae90*/  STL [R1+0x2ae8], R29 ;  /* 0x002ae81d01007387 */ /* 0x000fe20000100800 */
[----:B------:R-:W-:Y:S02]  /*3aea0*/  STL [R1+0xa44], R2 ;  /* 0x000a440201007387 */ /* 0x000fe40000100800 */
[----:B------:R0:W3:Y:S04]  /*3aeb0*/  LDS R2, [R18.X4+0x180] ;  /* 0x0001800012027984 */ /* 0x0000e80000004800 */
[----:B------:R-:W-:Y:S06]  /*3aec0*/  BAR.SYNC.DEFER_BLOCKING 0x0 ;  /* 0x0000000000007b1d */ /* 0x000fec0000010000 */
[----:B0-----:R-:W4:Y:S01]  /*3aed0*/  LDL.LU R18, [R1+0x9b8] ;  /* 0x0009b80001127983 */ /* 0x001f220000300800 */
[----:B-1----:R-:W-:Y:S01]  /*3aee0*/  STL [R1+0xa40], R3 ;  /* 0x000a400301007387 */ /* 0x002fe20000100800 */
[----:B------:R-:W-:-:S02]  /*3aef0*/  SHF.L.U32 R0, R29, 0x1, RZ ;  /* 0x000000011d007819 */ /* 0x000fc400000006ff */
[----:B---3--:R0:W-:Y:S01]  /*3af00*/  STL [R1+0xa3c], R2 ;  /* 0x000a3c0201007387 */ /* 0x0081e20000100800 */
[----:B------:R-:W3:Y:S02]  /*3af10*/  LDL.LU R29, [R1+0x994] ;  /* 0x00099400011d7983 */ /* 0x000ee40000300800 */
[----:B------:R-:W3:Y:S02]  /*3af20*/  LDL.LU R20, [R1+0x974] ;  /* 0x0009740001147983 */ /* 0x000ee40000300800 */
[----:B------:R-:W3:Y:S01]  /*3af30*/  LDL.LU R13, [R1+0x950] ;  /* 0x00095000010d7983 */ /* 0x000ee20000300800 */
[----:B------:R-:W3:Y:S01]  /*3af40*/  LDL.LU R28, [R1+0x930] ;  /* 0x00093000011c7983 */ /* 0x000ee20000300800 */
[----:B------:R-:W3:Y:S02]  /*3af50*/  LDL.LU R8, [R1+0x910] ;  /* 0x0009100001087983 */ /* 0x000ee40000300800 */
[----:B------:R-:W3:Y:S02]  /*3af60*/  LDL.LU R16, [R1+0x8f0] ;  /* 0x0008f00001107983 */ /* 0x000ee40000300800 */
[----:B------:R-:W3:Y:S01]  /*3af70*/  LDL.LU R17, [R1+0x8d0] ;  /* 0x0008d00001117983 */ /* 0x000ee20000300800 */
[----:B------:R-:W3:Y:S01]  /*3af80*/  LDL.LU R14, [R1+0x8b0] ;  /* 0x0008b000010e7983 */ /* 0x000ee20000300800 */
[----:B------:R-:W3:Y:S02]  /*3af90*/  LDL.LU R15, [R1+0x890] ;  /* 0x00089000010f7983 */ /* 0x000ee40000300800 */
[----:B------:R-:W3:Y:S02]  /*3afa0*/  LDL.LU R12, [R1+0x870] ;  /* 0x00087000010c7983 */ /* 0x000ee40000300800 */
[----:B0-----:R-:W3:Y:S01]  /*3afb0*/  LDL.LU R2, [R1+0x850] ;  /* 0x0008500001027983 */ /* 0x001ee20000300800 */
[----:B------:R-:W3:Y:S01]  /*3afc0*/  LDL.LU R26, [R1+0x830] ;  /* 0x00083000011a7983 */ /* 0x000ee20000300800 */
[----:B------:R-:W3:Y:S02]  /*3afd0*/  LDL.LU R24, [R1+0x810] ;  /* 0x0008100001187983 */ /* 0x000ee40000300800 */
[----:B------:R-:W3:Y:S02]  /*3afe0*/  LDL.LU R23, [R1+0x7f0] ;  /* 0x0007f00001177983 */ /* 0x000ee40000300800 */
[----:B------:R-:W3:Y:S01]  /*3aff0*/  LDL.LU R22, [R1+0x7d0] ;  /* 0x0007d00001167983 */ /* 0x000ee20000300800 */
[----:B------:R-:W3:Y:S04]  /*3b000*/  LDL.LU R21, [R1+0x7b0] ;  /* 0x0007b00001157983 */ /* 0x000ee80000300800 */
[----:B------:R-:W-:Y:S01]  /*3b010*/  STS.U16 [R0], R27 ;  /* 0x0000001b00007388 */ /* 0x000fe20000000400 */
[----:B------:R-:W3:Y:S02]  /*3b020*/  LDL.LU R19, [R1+0x790] ;  /* 0x0007900001137983 */ /* 0x000ee40000300800 */
[----:B------:R0:W-:Y:S02]  /*3b030*/  STS.U16 [R0+0x800], R10 ;  /* 0x0008000a00007388 */ /* 0x0001e40000000400 */
[----:B------:R-:W3:Y:S01]  /*3b040*/  LDL.LU R6, [R1+0x56c] ;  /* 0x00056c0001067983 */ /* 0x000ee20000300800 */
[----:B------:R1:W-:Y:S04]  /*3b050*/  STS.U16 [R0+0x1000], R25 ;  /* 0x0010001900007388 */ /* 0x0003e80000000400 */
[----:B0-----:R-:W3:Y:S01]  /*3b060*/  LDL.LU R10, [R1+0x54c] ;  /* 0x00054c00010a7983 */ /* 0x001ee20000300800 */
[----:B-1----:R-:W3:Y:S02]  /*3b070*/  LDL.LU R25, [R1+0x52c] ;  /* 0x00052c0001197983 */ /* 0x002ee40000300800 */
[----:B------:R-:W3:Y:S01]  /*3b080*/  LDL.LU R7, [R1+0x50c] ;  /* 0x00050c0001077983 */ /* 0x000ee20000300800 */
[----:B------:R-:W3:Y:S04]  /*3b090*/  LDL.LU R3, [R1+0x4ec] ;  /* 0x0004ec0001037983 */ /* 0x000ee80000300800 */
[----:B------:R-:W3:Y:S01]  /*3b0a0*/  LDL.LU R4, [R1+0x4c0] ;  /* 0x0004c00001047983 */ /* 0x000ee20000300800 */
[----:B------:R-:W3:Y:S02]  /*3b0b0*/  LDL.LU R5, [R1+0x434] ;  /* 0x0004340001057983 */ /* 0x000ee40000300800 */
[----:B------:R-:W3:Y:S01]  /*3b0c0*/  LDL.LU R27, [R1+0x414] ;  /* 0x00041400011b7983 */ /* 0x000ee20000300800 */
[----:B--2---:R0:W-:Y:S04]  /*3b0d0*/  STS.U16 [R0+0x1800], R9 ;  /* 0x0018000900007388 */ /* 0x0041e80000000400 */
[----:B0-----:R-:W2:Y:S04]  /*3b0e0*/  LDL.LU R9, [R1+0x3f4] ;  /* 0x0003f40001097983 */ /* 0x001ea80000300800 */
[----:B----4-:R0:W-:Y:S04]  /*3b0f0*/  STS.U16 [R0+0x2000], R18 ;  /* 0x0020001200007388 */ /* 0x0101e80000000400 */
[----:B0-----:R-:W4:Y:S04]  /*3b100*/  LDL.LU R18, [R1+0x3d4] ;  /* 0x0003d40001127983 */ /* 0x001f280000300800 */
[----:B---3--:R-:W-:Y:S01]  /*3b110*/  STS.U16 [R0+0x2800], R29 ;  /* 0x0028001d00007388 */ /* 0x008fe20000000400 */
[----:B------:R-:W-:Y:S02]  /*3b120*/  STS.U16 [R0+0x3000], R20 ;  /* 0x0030001400007388 */ /* 0x000fe40000000400 */
[----:B------:R-:W-:Y:S02]  /*3b130*/  STS.U16 [R0+0x3800], R13 ;  /* 0x0038000d00007388 */ /* 0x000fe40000000400 */
[----:B------:R-:W-:Y:S01]  /*3b140*/  STS.U16 [R0+0x4000], R28 ;  /* 0x0040001c00007388 */ /* 0x000fe20000000400 */
[----:B------:R0:W-:Y:S01]  /*3b150*/  STS.U16 [R0+0x4800], R8 ;  /* 0x0048000800007388 */ /* 0x0001e20000000400 */
[----:B------:R-:W-:Y:S02]  /*3b160*/  STS.U16 [R0+0x5000], R16 ;  /* 0x0050001000007388 */ /* 0x000fe40000000400 */
[----:B------:R-:W-:Y:S02]  /*3b170*/  STS.U16 [R0+0x5800], R17 ;  /* 0x0058001100007388 */ /* 0x000fe40000000400 */
[----:B------:R-:W-:Y:S01]  /*3b180*/  STS.U16 [R0+0x6000], R14 ;  /* 0x0060000e00007388 */ /* 0x000fe20000000400 */
[----:B------:R-:W-:Y:S01]  /*3b190*/  STS.U16 [R0+0x6800], R15 ;  /* 0x0068000f00007388 */ /* 0x000fe20000000400 */
[----:B------:R-:W-:Y:S02]  /*3b1a0*/  STS.U16 [R0+0x7000], R12 ;  /* 0x0070000c00007388 */ /* 0x000fe40000000400 */
[----:B------:R-:W-:Y:S02]  /*3b1b0*/  STS.U16 [R0+0x7800], R2 ;  /* 0x0078000200007388 */ /* 0x000fe40000000400 */
[----:B------:R-:W-:Y:S01]  /*3b1c0*/  STS.U16 [R0+0x8000], R26 ;  /* 0x0080001a00007388 */ /* 0x000fe20000000400 */
[----:B------:R-:W-:Y:S01]  /*3b1d0*/  STS.U16 [R0+0x8800], R24 ;  /* 0x0088001800007388 */ /* 0x000fe20000000400 */
[----:B------:R-:W-:Y:S02]  /*3b1e0*/  STS.U16 [R0+0x9000], R23 ;  /* 0x0090001700007388 */ /* 0x000fe40000000400 */
[----:B------:R-:W-:Y:S02]  /*3b1f0*/  STS.U16 [R0+0x9800], R22 ;  /* 0x0098001600007388 */ /* 0x000fe40000000400 */
[----:B------:R-:W-:Y:S01]  /*3b200*/  STS.U16 [R0+0xa000], R21 ;  /* 0x00a0001500007388 */ /* 0x000fe20000000400 */
[----:B0-----:R-:W3:Y:S04]  /*3b210*/  LDL.LU R8, [R1+0x3b4] ;  /* 0x0003b40001087983 */ /* 0x001ee80000300800 */
[----:B------:R-:W-:Y:S01]  /*3b220*/  STS.U16 [R0+0xa800], R19 ;  /* 0x00a8001300007388 */ /* 0x000fe20000000400 */
[----:B------:R-:W-:Y:S03]  /*3b230*/  STS.U16 [R0+0xb000], R6 ;  /* 0x00b0000600007388 */ /* 0x000fe60000000400 */
[----:B------:R0:W-:Y:S01]  /*3b240*/  STS.U16 [R0+0xb800], R10 ;  /* 0x00b8000a00007388 */ /* 0x0001e20000000400 */
[----:B------:R1:W-:Y:S03]  /*3b250*/  STS.U16 [R0+0xc000], R25 ;  /* 0x00c0001900007388 */ /* 0x0003e60000000400 */
[----:B0-----:R-:W3:Y:S01]  /*3b260*/  LDL.LU R10, [R1+0x394] ;  /* 0x00039400010a7983 */ /* 0x001ee20000300800 */
[----:B-1----:R-:W3:Y:S02]  /*3b270*/  LDL.LU R25, [R1+0x374] ;  /* 0x0003740001197983 */ /* 0x002ee40000300800 */
[----:B------:R-:W-:Y:S02]  /*3b280*/  STS.U16 [R0+0xc800], R7 ;  /* 0x00c8000700007388 */ /* 0x000fe40000000400 */
[----:B------:R-:W-:Y:S01]  /*3b290*/  STS.U16 [R0+0xd000], R3 ;  /* 0x00d0000300007388 */ /* 0x000fe20000000400 */
[----:B------:R-:W-:Y:S01]  /*3b2a0*/  STS.U16 [R0+0xd800], R4 ;  /* 0x00d8000400007388 */ /* 0x000fe20000000400 */
[----:B------:R-:W-:Y:S02]  /*3b2b0*/  STS.U16 [R0+0xe000], R5 ;  /* 0x00e0000500007388 */ /* 0x000fe40000000400 */
[----:B------:R-:W-:Y:S01]  /*3b2c0*/  STS.U16 [R0+0xe800], R27 ;  /* 0x00e8001b00007388 */ /* 0x000fe20000000400 */
[----:B--2---:R0:W-:Y:S04]  /*3b2d0*/  STS.U16 [R0+0xf000], R9 ;  /* 0x00f0000900007388 */ /* 0x0041e80000000400 */
[----:B0-----:R-:W2:Y:S04]  /*3b2e0*/  LDL.LU R9, [R1+0x354] ;  /* 0x0003540001097983 */ /* 0x001ea80000300800 */
[----:B----4-:R0:W-:Y:S04]  /*3b2f0*/  STS.U16 [R0+0xf800], R18 ;  /* 0x00f8001200007388 */ /* 0x0101e80000000400 */
[----:B0-----:R-:W4:Y:S01]  /*3b300*/  LDL.LU R18, [R1+0x334] ;  /* 0x0003340001127983 */ /* 0x001f220000300800 */
[----:B------:R-:W4:Y:S02]  /*3b310*/  LDL.LU R29, [R1+0x314] ;  /* 0x00031400011d7983 */ /* 0x000f240000300800 */
[----:B------:R-:W4:Y:S02]  /*3b320*/  LDL.LU R20, [R1+0x2e4] ;  /* 0x0002e40001147983 */ /* 0x000f240000300800 */
[----:B------:R-:W4:Y:S01]  /*3b330*/  LDL.LU R13, [R1+0x2c4] ;  /* 0x0002c400010d7983 */ /* 0x000f220000300800 */
[----:B------:R-:W4:Y:S01]  /*3b340*/  LDL.LU R27, [R1+0x2a4] ;  /* 0x0002a400011b7983 */ /* 0x000f220000300800 */
        /* <DEDUP_REMOVED lines=12> */
[----:B------:R-:W4:Y:S03]  /*3b410*/  LDL.LU R19, [R1+0x104] ;  /* 0x0001040001137983 */ /* 0x000f260000300800 */
[----:B---3--:R0:W-:Y:S04]  /*3b420*/  STS.U16 [R0+0x10000], R8 ;  /* 0x0100000800007388 */ /* 0x0081e80000000400 */
[----:B0-----:R-:W3:Y:S04]  /*3b430*/  LDL.LU R8, [R1+0xe4] ;  /* 0x0000e40001087983 */ /* 0x001ee80000300800 */
[----:B------:R0:W-:Y:S01]  /*3b440*/  STS.U16 [R0+0x10800], R10 ;  /* 0x0108000a00007388 */ /* 0x0001e20000000400 */
[----:B------:R1:W-:Y:S03]  /*3b450*/  STS.U16 [R0+0x11000], R25 ;  /* 0x0110001900007388 */ /* 0x0003e60000000400 */
[----:B0-----:R-:W3:Y:S01]  /*3b460*/  LDL.LU R10, [R1+0xc4] ;  /* 0x0000c400010a7983 */ /* 0x001ee20000300800 */
[----:B------:R-:W3:Y:S02]  /*3b470*/  LDL.LU R6, [R1+0xc0] ;  /* 0x0000c00001067983 */ /* 0x000ee40000300800 */
[----:B------:R-:W3:Y:S02]  /*3b480*/  LDL.LU R7, [R1+0xbc] ;  /* 0x0000bc0001077983 */ /* 0x000ee40000300800 */
[----:B------:R-:W3:Y:S01]  /*3b490*/  LDL.LU R3, [R1+0xb8] ;  /* 0x0000b80001037983 */ /* 0x000ee20000300800 */
[----:B------:R-:W3:Y:S01]  /*3b4a0*/  LDL.LU R4, [R1+0xb4] ;  /* 0x0000b40001047983 */ /* 0x000ee20000300800 */
[----:B------:R-:W3:Y:S02]  /*3b4b0*/  LDL.LU R5, [R1+0xb0] ;  /* 0x0000b00001057983 */ /* 0x000ee40000300800 */
[----:B-1----:R-:W3:Y:S01]  /*3b4c0*/  LDL.LU R25, [R1+0xac] ;  /* 0x0000ac0001197983 */ /* 0x002ee20000300800 */
[----:B--2---:R0:W-:Y:S04]  /*3b4d0*/  STS.U16 [R0+0x11800], R9 ;  /* 0x0118000900007388 */ /* 0x0041e80000000400 */
[----:B0-----:R-:W2:Y:S04]  /*3b4e0*/  LDL.LU R9, [R1+0x68] ;  /* 0x0000680001097983 */ /* 0x001ea80000300800 */
[----:B----4-:R0:W-:Y:S04]  /*3b4f0*/  STS.U16 [R0+0x12000], R18 ;  /* 0x0120001200007388 */ /* 0x0101e80000000400 */
[----:B0-----:R-:W4:Y:S01]  /*3b500*/  LDL.LU R18, [R1+0x2b50] ;  /* 0x002b500001127983 */ /* 0x001f220000300800 */
[----:B------:R-:W-:Y:S02]  /*3b510*/  STS.U16 [R0+0x12800], R29 ;  /* 0x0128001d00007388 */ /* 0x000fe40000000400 */
[----:B------:R-:W-:Y:S02]  /*3b520*/  STS.U16 [R0+0x13000], R20 ;  /* 0x0130001400007388 */ /* 0x000fe40000000400 */
[----:B------:R-:W-:Y:S01]  /*3b530*/  STS.U16 [R0+0x13800], R13 ;  /* 0x0138000d00007388 */ /* 0x000fe20000000400 */
[----:B------:R0:W-:Y:S04]  /*3b540*/  STS.U16 [R0+0x14000], R27 ;  /* 0x0140001b00007388 */ /* 0x0001e80000000400 */
[----:B0-----:R-:W4:Y:S01]  /*3b550*/  LDL.LU R27, [R1+0xa34] ;  /* 0x000a3400011b7983 */ /* 0x001f220000300800 */
        /* <DEDUP_REMOVED lines=12> */
[----:B------:R-:W-:Y:S03]  /*3b620*/  STS.U16 [R0+0x1a800], R19 ;  /* 0x01a8001300007388 */ /* 0x000fe60000000400 */
[----:B---3--:R0:W-:Y:S04]  /*3b630*/  STS.U16 [R0+0x1b000], R8 ;  /* 0x01b0000800007388 */ /* 0x0081e80000000400 */
[----:B0-----:R-:W0:Y:S04]  /*3b640*/  S2R R8, SR_TID.X ;  /* 0x0000000000087919 */ /* 0x001e280000002100 */
[----:B------:R1:W-:Y:S01]  /*3b650*/  STS.U16 [R0+0x1b800], R10 ;  /* 0x01b8000a00007388 */ /* 0x0003e20000000400 */
[----:B------:R-:W-:Y:S02]  /*3b660*/  STS.U16 [R0+0x1c000], R6 ;  /* 0x01c0000600007388 */ /* 0x000fe40000000400 */
[----:B------:R-:W-:Y:S02]  /*3b670*/  STS.U16 [R0+0x1c800], R7 ;  /* 0x01c8000700007388 */ /* 0x000fe40000000400 */
[----:B------:R-:W-:Y:S01]  /*3b680*/  STS.U16 [R0+0x1d000], R3 ;  /* 0x01d0000300007388 */ /* 0x000fe20000000400 */
[----:B------:R-:W-:Y:S01]  /*3b690*/  STS.U16 [R0+0x1d800], R4 ;  /* 0x01d8000400007388 */ /* 0x000fe20000000400 */
[----:B------:R-:W-:Y:S02]  /*3b6a0*/  STS.U16 [R0+0x1e000], R5 ;  /* 0x01e0000500007388 */ /* 0x000fe40000000400 */
[----:B------:R3:W-:Y:S01]  /*3b6b0*/  STS.U16 [R0+0x1e800], R25 ;  /* 0x01e8001900007388 */ /* 0x0007e20000000400 */
[----:B-1----:R-:W4:Y:S04]  /*3b6c0*/  LDL.LU R10, [R1+0xa14] ;  /* 0x000a1400010a7983 */ /* 0x002f280000300800 */
[----:B---3--:R-:W3:Y:S01]  /*3b6d0*/  LDL.LU R25, [R1+0x9f4] ;  /* 0x0009f40001197983 */ /* 0x008ee20000300800 */
[----:B------:R-:W3:Y:S01]  /*3b6e0*/  LDL.LU R4, [R1+0x9b0] ;  /* 0x0009b00001047983 */ /* 0x000ee20000300800 */
[----:B0-----:R-:W-:-:S04]  /*3b6f0*/  LOP3.LUT R8, R8, 0x7f, RZ, 0xc0, !PT ;  /* 0x0000007f08087812 */ /* 0x001fc800078ec0ff */
[----:B------:R-:W-:-:S04]  /*3b700*/  SHF.L.U32 R8, R8, 0x1, RZ ;  /* 0x0000000108087819 */ /* 0x000fc800000006ff */
[----:B------:R-:W-:Y:S01]  /*3b710*/  LOP3.LUT R5, R8, 0x10, RZ, 0x3c, !PT ;  /* 0x0000001008057812 */ /* 0x000fe200078e3cff */
[----:B--2---:R0:W-:Y:S04]  /*3b720*/  STS.U16 [R0+0x1f000], R9 ;  /* 0x01f0000900007388 */ /* 0x0041e80000000400 */
[----:B0-----:R-:W2:Y:S04]  /*3b730*/  LDL.LU R9, [R1+0x990] ;  /* 0x0009900001097983 */ /* 0x001ea80000300800 */
[----:B----4-:R-:W-:Y:S01]  /*3b740*/  STS.U16 [R0+0x1f800], R18 ;  /* 0x01f8001200007388 */ /* 0x010fe20000000400 */
[----:B------:R0:W-:Y:S03]  /*3b750*/  STL [R1+0x2aec], R0 ;  /* 0x002aec0001007387 */ /* 0x0001e60000100800 */
[----:B0-----:R-:W4:Y:S01]  /*3b760*/  LDL.LU R0, [R1+0x9d4] ;  /* 0x0009d40001007983 */ /* 0x001f220000300800 */
[----:B------:R-:W2:Y:S02]  /*3b770*/  LDL.LU R18, [R1+0x970] ;  /* 0x0009700001127983 */ /* 0x000ea40000300800 */
[----:B------:R-:W2:Y:S02]  /*3b780*/  LDL.LU R29, [R1+0x94c] ;  /* 0x00094c00011d7983 */ /* 0x000ea40000300800 */
[----:B------:R-:W2:Y:S01]  /*3b790*/  LDL.LU R20, [R1+0x92c] ;  /* 0x00092c0001147983 */ /* 0x000ea20000300800 */
[----:B------:R-:W2:Y:S01]  /*3b7a0*/  LDL.LU R13, [R1+0x90c] ;  /* 0x00090c00010d7983 */ /* 0x000ea20000300800 */
        /* <DEDUP_REMOVED lines=8> */
[----:B------:R-:W2:Y:S03]  /*3b830*/  LDL.LU R24, [R1+0x7ec] ;  /* 0x0007ec0001187983 */ /* 0x000ea60000300800 */
[----:B------:R0:W-:Y:S01]  /*3b840*/  STS.U16 [R5+0x100], R27 ;  /* 0x0001001b05007388 */ /* 0x0001e20000000400 */
[----:B------:R-:W2:Y:S03]  /*3b850*/  LDL.LU R23, [R1+0x7cc] ;  /* 0x0007cc0001177983 */ /* 0x000ea60000300800 */
[----:B0-----:R-:W2:Y:S01]  /*3b860*/  LDL.LU R27, [R1+0x7ac] ;  /* 0x0007ac00011b7983 */ /* 0x001ea20000300800 */
[----:B------:R-:W2:Y:S02]  /*3b870*/  LDL.LU R22, [R1+0x78c] ;  /* 0x00078c0001167983 */ /* 0x000ea40000300800 */
[----:B------:R-:W2:Y:S02]  /*3b880*/  LDL.LU R21, [R1+0x568] ;  /* 0x0005680001157983 */ /* 0x000ea40000300800 */
[----:B------:R-:W2:Y:S01]  /*3b890*/  LDL.LU R19, [R1+0x548] ;  /* 0x0005480001137983 */ /* 0x000ea20000300800 */
[----:B------:R-:W2:Y:S01]  /*3b8a0*/  LDL.LU R6, [R1+0x528] ;  /* 0x0005280001067983 */ /* 0x000ea20000300800 */
[----:B------:R-:W2:Y:S02]  /*3b8b0*/  LDL.LU R7, [R1+0x508] ;  /* 0x0005080001077983 */ /* 0x000ea40000300800 */
[----:B------:R-:W2:Y:S02]  /*3b8c0*/  LDL.LU R8, [R1+0x4e8] ;  /* 0x0004e80001087983 */ /* 0x000ea40000300800 */
[----:B------:R-:W2:Y:S01]  /*3b8d0*/  LDL.LU R3, [R1+0x4b4] ;  /* 0x0004b40001037983 */ /* 0x000ea20000300800 */
[----:B------:R0:W-:Y:S04]  /*3b8e0*/  STS.U16 [R5+0x900], R10 ;  /* 0x0009000a05007388 */ /* 0x0001e80000000400 */
[----:B---3--:R1:W-:Y:S04]  /*3b8f0*/  STS.U16 [R5+0x1100], R25 ;  /* 0x0011001905007388 */ /* 0x0083e80000000400 */
[----:B0-----:R-:W3:Y:S04]  /*3b900*/  LDL.LU R10, [R1+0x430] ;  /* 0x00043000010a7983 */ /* 0x001ee80000300800 */
[----:B-1----:R-:W3:Y:S04]  /*3b910*/  LDL.LU R25, [R1+0x410] ;  /* 0x0004100001197983 */ /* 0x002ee80000300800 */
[----:B----4-:R-:W-:Y:S01]  /*3b920*/  STS.U16 [R5+0x1900], R0 ;  /* 0x0019000005007388 */ /* 0x010fe20000000400 */
[----:B------:R0:W-:Y:S02]  /*3b930*/  STS.U16 [R5+0x2100], R4 ;  /* 0x0021000405007388 */ /* 0x0001e40000000400 */
[----:B--2---:R1:W-:Y:S01]  /*3b940*/  STS.U16 [R5+0x2900], R9 ;  /* 0x0029000905007388 */ /* 0x0043e20000000400 */
[----:B0-----:R-:W2:Y:S04]  /*3b950*/  LDL.LU R4, [R1+0x3f0] ;  /* 0x0003f00001047983 */ /* 0x001ea80000300800 */
[----:B-1----:R-:W4:Y:S01]  /*3b960*/  LDL.LU R9, [R1+0x3d0] ;  /* 0x0003d00001097983 */ /* 0x002f220000300800 */
        /* <DEDUP_REMOVED lines=20> */
[----:B------:R1:W-:Y:S01]  /*3bab0*/  STS.U16 [R5+0xd100], R8 ;  /* 0x00d1000805007388 */ /* 0x0003e20000000400 */
[----:B0-----:R-:W4:Y:S04]  /*3bac0*/  LDL.LU R27, [R1+0x3b0] ;  /* 0x0003b000011b7983 */ /* 0x001f280000300800 */
[----:B-1----:R-:W4:Y:S01]  /*3bad0*/  LDL.LU R8, [R1+0x390] ;  /* 0x0003900001087983 */ /* 0x002f220000300800 */
[----:B------:R-:W-:Y:S02]  /*3bae0*/  STS.U16 [R5+0xd900], R3 ;  /* 0x00d9000305007388 */ /* 0x000fe40000000400 */
[----:B------:R-:W4:Y:S01]  /*3baf0*/  LDL.LU R0, [R1+0x370] ;  /* 0x0003700001007983 */ /* 0x000f220000300800 */
[----:B---3--:R0:W-:Y:S04]  /*3bb00*/  STS.U16 [R5+0xe100], R10 ;  /* 0x00e1000a05007388 */ /* 0x0081e80000000400 */
[----:B------:R1:W-:Y:S04]  /*3bb10*/  STS.U16 [R5+0xe900], R25 ;  /* 0x00e9001905007388 */ /* 0x0003e80000000400 */
[----:B0-----:R-:W3:Y:S04]  /*3bb20*/  LDL.LU R10, [R1+0x350] ;  /* 0x00035000010a7983 */ /* 0x001ee80000300800 */
[----:B-1----:R-:W3:Y:S01]  /*3bb30*/  LDL.LU R25, [R1+0x330] ;  /* 0x0003300001197983 */ /* 0x002ee20000300800 */
        /* <DEDUP_REMOVED lines=13> */
[----:B------:R-:W3:Y:S01]  /*3bc10*/  LDL.LU R23, [R1+0x160] ;  /* 0x0001600001177983 */ /* 0x000ee20000300800 */
[----:B--2---:R-:W-:Y:S04]  /*3bc20*/  STS.U16 [R5+0xf100], R4 ;  /* 0x00f1000405007388 */ /* 0x004fe80000000400 */
[----:B----4-:R0:W-:Y:S04]  /*3bc30*/  STS.U16 [R5+0xf900], R9 ;  /* 0x00f9000905007388 */ /* 0x0101e80000000400 */
[----:B0-----:R-:W2:Y:S01]  /*3bc40*/  LDL.LU R9, [R1+0x140] ;  /* 0x0001400001097983 */ /* 0x001ea20000300800 */
[----:B------:R-:W4:Y:S02]  /*3bc50*/  LDL.LU R22, [R1+0x120] ;  /* 0x0001200001167983 */ /* 0x000f240000300800 */
[----:B------:R-:W4:Y:S02]  /*3bc60*/  LDL.LU R21, [R1+0x100] ;  /* 0x0001000001157983 */ /* 0x000f240000300800 */
[----:B------:R-:W4:Y:S01]  /*3bc70*/  LDL.LU R19, [R1+0xe0] ;  /* 0x0000e00001137983 */ /* 0x000f220000300800 */
[----:B------:R-:W4:Y:S01]  /*3bc80*/  LDL.LU R6, [R1+0xa8] ;  /* 0x0000a80001067983 */ /* 0x000f220000300800 */
[----:B------:R-:W4:Y:S03]  /*3bc90*/  LDL.LU R7, [R1+0x8c] ;  /* 0x00008c0001077983 */ /* 0x000f260000300800 */
[----:B------:R0:W-:Y:S04]  /*3bca0*/  STS.U16 [R5+0x10100], R27 ;  /* 0x0101001b05007388 */ /* 0x0001e80000000400 */
[----:B------:R1:W-:Y:S04]  /*3bcb0*/  STS.U16 [R5+0x10900], R8 ;  /* 0x0109000805007388 */ /* 0x0003e80000000400 */
[----:B0-----:R-:W4:Y:S01]  /*3bcc0*/  LDL.LU R27, [R1+0x7c] ;  /* 0x00007c00011b7983 */ /* 0x001f220000300800 */
[----:B------:R-:W4:Y:S02]  /*3bcd0*/  LDL.LU R3, [R1+0x78] ;  /* 0x0000780001037983 */ /* 0x000f240000300800 */
[----:B------:R-:W4:Y:S01]  /*3bce0*/  LDL.LU R4, [R1+0x74] ;  /* 0x0000740001047983 */ /* 0x000f220000300800 */
[----:B-1----:R-:W4:Y:S01]  /*3bcf0*/  LDL.LU R8, [R1+0x70] ;  /* 0x0000700001087983 */ /* 0x002f220000300800 */
[----:B------:R-:W-:Y:S03]  /*3bd00*/  STS.U16 [R5+0x11100], R0 ;  /* 0x0111000005007388 */ /* 0x000fe60000000400 */
[----:B---3--:R0:W-:Y:S04]  /*3bd10*/  STS.U16 [R5+0x11900], R10 ;  /* 0x0119000a05007388 */ /* 0x0081e80000000400 */
        /* <DEDUP_REMOVED lines=14> */
[----:B------:R-:W-:Y:S01]  /*3be00*/  STS.U16 [R5+0x19100], R23 ;  /* 0x0191001705007388 */ /* 0x000fe20000000400 */
[----:B0-----:R-:W3:Y:S01]  /*3be10*/  LDL.LU R10, [R1+0x6c] ;  /* 0x00006c00010a7983 */ /* 0x001ee20000300800 */
[----:B-1----:R-:W3:Y:S03]  /*3be20*/  LDL.LU R25, [R1+0x64] ;  /* 0x0000640001197983 */ /* 0x002ee60000300800 */
[----:B--2---:R0:W-:Y:S04]  /*3be30*/  STS.U16 [R5+0x19900], R9 ;  /* 0x0199000905007388 */ /* 0x0041e80000000400 */
[----:B0-----:R-:W0:Y:S01]  /*3be40*/  S2R R9, SR_TID.X ;  /* 0x0000000000097919 */ /* 0x001e220000002100 */
[----:B----4-:R-:W-:Y:S03]  /*3be50*/  STS.U16 [R5+0x1a100], R22 ;  /* 0x01a1001605007388 */ /* 0x010fe60000000400 */
[----:B------:R-:W-:Y:S01]  /*3be60*/  STS.U16 [R5+0x1a900], R21 ;  /* 0x01a9001505007388 */ /* 0x000fe20000000400 */
[----:B------:R-:W-:Y:S03]  /*3be70*/  STS.U16 [R5+0x1b100], R19 ;  /* 0x01b1001305007388 */ /* 0x000fe60000000400 */
[----:B------:R-:W-:Y:S01]  /*3be80*/  STS.U16 [R5+0x1b900], R6 ;  /* 0x01b9000605007388 */ /* 0x000fe20000000400 */
[----:B------:R-:W-:Y:S03]  /*3be90*/  STS.U16 [R5+0x1c100], R7 ;  /* 0x01c1000705007388 */ /* 0x000fe60000000400 */
[----:B------:R1:W-:Y:S01]  /*3bea0*/  STS.U16 [R5+0x1c900], R27 ;  /* 0x01c9001b05007388 */ /* 0x0003e20000000400 */
[----:B------:R-:W-:Y:S01]  /*3beb0*/  STS.U16 [R5+0x1d100], R3 ;  /* 0x01d1000305007388 */ /* 0x000fe20000000400 */
[----:B0-----:R-:W-:-:S02]  /*3bec0*/  LOP3.LUT R9, R9, 0x7f, RZ, 0xc0, !PT ;  /* 0x0000007f09097812 */ /* 0x001fc400078ec0ff */
[----:B------:R-:W-:Y:S03]  /*3bed0*/  STS.U16 [R5+0x1d900], R4 ;  /* 0x01d9000405007388 */ /* 0x000fe60000000400 */
[----:B-1----:R-:W-:Y:S01]  /*3bee0*/  IMAD.SHL.U32 R27, R9, 0x2, RZ ;  /* 0x00000002091b7824 */ /* 0x002fe200078e00ff */
[----:B------:R0:W-:Y:S04]  /*3bef0*/  STS.U16 [R5+0x1e100], R8 ;  /* 0x01e1000805007388 */ /* 0x0001e80000000400 */
[----:B0-----:R-:W-:-:S05]  /*3bf00*/  LOP3.LUT R8, R27, 0x20, RZ, 0x3c, !PT ;  /* 0x000000201b087812 */ /* 0x001fca00078e3cff */
[----:B------:R-:W-:Y:S01]  /*3bf10*/  STL [R1+0x2b4c], R8 ;  /* 0x002b4c0801007387 */ /* 0x000fe20000100800 */
[----:B------:R0:W-:Y:S03]  /*3bf20*/  STL [R1+0x2b34], R27 ;  /* 0x002b341b01007387 */ /* 0x0001e60000100800 */
[----:B0-----:R-:W2:Y:S04]  /*3bf30*/  LDL.LU R27, [R1+0x9d0] ;  /* 0x0009d000011b7983 */ /* 0x001ea80000300800 */
[----:B--2---:R0:W-:Y:S04]  /*3bf40*/  STL [R1+0x2b44], R27 ;  /* 0x002b441b01007387 */ /* 0x0041e80000100800 */
[----:B0-----:R-:W2:Y:S01]  /*3bf50*/  LDL.LU R27, [R1+0xa10] ;  /* 0x000a1000011b7983 */ /* 0x001ea20000300800 */
[----:B------:R-:W-:-:S04]  /*3bf60*/  SHF.L.U32 R9, R9, 0x1, RZ ;  /* 0x0000000109097819 */ /* 0x000fc800000006ff */
[----:B------:R-:W-:-:S05]  /*3bf70*/  LOP3.LUT R8, R9, 0x10, RZ, 0x3c, !PT ;  /* 0x0000001009087812 */ /* 0x000fca00078e3cff */
[----:B---3--:R-:W-:Y:S01]  /*3bf80*/  STS.U16 [R8+0x1e900], R10 ;  /* 0x01e9000a08007388 */ /* 0x008fe20000000400 */
[----:B------:R-:W-:Y:S02]  /*3bf90*/  STS.U16 [R8+0x1f100], R25 ;  /* 0x01f1001908007388 */ /* 0x000fe40000000400 */
[----:B------:R-:W-:Y:S01]  /*3bfa0*/  STS.U16 [R8+0x1f900], R11 ;  /* 0x01f9000b08007388 */ /* 0x000fe20000000400 */
[----:B--2---:R0:W-:Y:S04]  /*3bfb0*/  STL [R1+0x2b48], R27 ;  /* 0x002b481b01007387 */ /* 0x0041e80000100800 */
[----:B0-----:R-:W2:Y:S01]  /*3bfc0*/  LDL.LU R27, [R1+0xa30] ;  /* 0x000a3000011b7983 */ /* 0x001ea20000300800 */
[----:B------:R-:W3:Y:S02]  /*3bfd0*/  LDL.LU R0, [R1+0x9ac] ;  /* 0x0009ac0001007983 */ /* 0x000ee40000300800 */
[----:B------:R-:W4:Y:S02]  /*3bfe0*/  LDL.LU R18, [R1+0x98c] ;  /* 0x00098c0001127983 */ /* 0x000f240000300800 */
        /* <DEDUP_REMOVED lines=25> */
[----:B------:R-:W3:Y:S04]  /*3c180*/  LDL.LU R11, [R1+0x9f0] ;  /* 0x0009f000010b7983 */ /* 0x000ee80000300800 */
[----:B--2---:R0:W-:Y:S04]  /*3c190*/  STS.U16 [R8+0x200], R27 ;  /* 0x0002001b08007388 */ /* 0x0041e80000000400 */
[----:B0-----:R-:W2:Y:S04]  /*3c1a0*/  LDL.LU R27, [R1+0x2b48] ;  /* 0x002b4800011b7983 */ /* 0x001ea80000300800 */
[----:B--2---:R0:W-:Y:S04]  /*3c1b0*/  STS.U16 [R8+0xa00], R27 ;  /* 0x000a001b08007388 */ /* 0x0041e80000000400 */
[----:B0-----:R-:W2:Y:S01]  /*3c1c0*/  LDL.LU R27, [R1+0x2b44] ;  /* 0x002b4400011b7983 */ /* 0x001ea20000300800 */
[----:B---3--:R-:W-:Y:S03]  /*3c1d0*/  STS.U16 [R8+0x1200], R11 ;  /* 0x0012000b08007388 */ /* 0x008fe60000000400 */
[----:B--2---:R0:W-:Y:S04]  /*3c1e0*/  STS.U16 [R8+0x1a00], R27 ;  /* 0x001a001b08007388 */ /* 0x0041e80000000400 */
[----:B0-----:R-:W2:Y:S04]  /*3c1f0*/  LDL.LU R27, [R1+0x38c] ;  /* 0x00038c00011b7983 */ /* 0x001ea80000300800 */
[----:B--2---:R0:W-:Y:S04]  /*3c200*/  STL [R1+0x2b38], R27 ;  /* 0x002b381b01007387 */ /* 0x0041e80000100800 */
[----:B0-----:R-:W2:Y:S04]  /*3c210*/  LDL.LU R27, [R1+0x3ac] ;  /* 0x0003ac00011b7983 */ /* 0x001ea80000300800 */
[----:B--2---:R0:W-:Y:S04]  /*3c220*/  STL [R1+0x2b3c], R27 ;  /* 0x002b3c1b01007387 */ /* 0x0041e80000100800 */
[----:B0-----:R-:W2:Y:S01]  /*3c230*/  LDL.LU R27, [R1+0x3cc] ;  /* 0x0003cc00011b7983 */ /* 0x001ea20000300800 */
[----:B------:R-:W-:Y:S02]  /*3c240*/  STS.U16 [R8+0x2200], R0 ;  /* 0x0022000008007388 */ /* 0x000fe40000000400 */
[----:B----4-:R-:W-:Y:S02]  /*3c250*/  STS.U16 [R8+0x2a00], R18 ;  /* 0x002a001208007388 */ /* 0x010fe40000000400 */
        /* <DEDUP_REMOVED lines=23> */
[----:B--2---:R0:W-:Y:S04]  /*3c3d0*/  STL [R1+0x2b40], R27 ;  /* 0x002b401b01007387 */ /* 0x0041e80000100800 */
[----:B0-----:R-:W2:Y:S01]  /*3c3e0*/  LDL.LU R27, [R1+0x3ec] ;  /* 0x0003ec00011b7983 */ /* 0x001ea20000300800 */
[----:B------:R-:W3:Y:S02]  /*3c3f0*/  LDL.LU R9, [R1+0x36c] ;  /* 0x00036c0001097983 */ /* 0x000ee40000300800 */
[----:B------:R0:W-:Y:S02]  /*3c400*/  STS.U16 [R8+0xea00], R25 ;  /* 0x00ea001908007388 */ /* 0x0001e40000000400 */
[----:B------:R-:W4:Y:S01]  /*3c410*/  LDL.LU R10, [R1+0x34c] ;  /* 0x00034c00010a7983 */ /* 0x000f220000300800 */
[----:B0-----:R-:W3:Y:S01]  /*3c420*/  LDL.LU R25, [R1+0x32c] ;  /* 0x00032c0001197983 */ /* 0x001ee20000300800 */
        /* <DEDUP_REMOVED lines=23> */
[----:B------:R-:W3:Y:S04]  /*3c5a0*/  LDL.LU R5, [R1+0xc] ;  /* 0x00000c0001057983 */ /* 0x000ee80000300800 */
[----:B--2---:R0:W-:Y:S04]  /*3c5b0*/  STS.U16 [R8+0xf200], R27 ;  /* 0x00f2001b08007388 */ /* 0x0041e80000000400 */
[----:B0-----:R-:W2:Y:S04]  /*3c5c0*/  LDL.LU R27, [R1+0x2b40] ;  /* 0x002b4000011b7983 */ /* 0x001ea80000300800 */
[----:B--2---:R0:W-:Y:S04]  /*3c5d0*/  STS.U16 [R8+0xfa00], R27 ;  /* 0x00fa001b08007388 */ /* 0x0041e80000000400 */
[----:B0-----:R-:W2:Y:S04]  /*3c5e0*/  LDL.LU R27, [R1+0x2b3c] ;  /* 0x002b3c00011b7983 */ /* 0x001ea80000300800 */
[----:B--2---:R0:W-:Y:S04]  /*3c5f0*/  STS.U16 [R8+0x10200], R27 ;  /* 0x0102001b08007388 */ /* 0x0041e80000000400 */
[----:B0-----:R-:W2:Y:S04]  /*3c600*/  LDL.LU R27, [R1+0x2b38] ;  /* 0x002b3800011b7983 */ /* 0x001ea80000300800 */
[----:B--2---:R0:W-:Y:S01]  /*3c610*/  STS.U16 [R8+0x10a00], R27 ;  /* 0x010a001b08007388 */ /* 0x0041e20000000400 */
[----:B---3--:R1:W-:Y:S02]  /*3c620*/  STS.U16 [R8+0x11200], R9 ;  /* 0x0112000908007388 */ /* 0x0083e40000000400 */
[----:B----4-:R2:W-:Y:S02]  /*3c630*/  STS.U16 [R8+0x11a00], R10 ;  /* 0x011a000a08007388 */ /* 0x0105e40000000400 */
[----:B------:R3:W-:Y:S01]  /*3c640*/  STS.U16 [R8+0x12200], R25 ;  /* 0x0122001908007388 */ /* 0x0007e20000000400 */
[----:B------:R3:W-:Y:S04]  /*3c650*/  STS.U16 [R8+0x12a00], R11 ;  /* 0x012a000b08007388 */ /* 0x0007e80000000400 */
[----:B0-----:R-:W4:Y:S01]  /*3c660*/  LDL.LU R27, [R1+0x2b34] ;  /* 0x002b3400011b7983 */ /* 0x001f220000300800 */
[----:B-1----:R-:W4:Y:S02]  /*3c670*/  LDL.LU R9, [R1+0x2b30] ;  /* 0x002b300001097983 */ /* 0x002f240000300800 */
[----:B--2---:R-:W2:Y:S02]  /*3c680*/  LDL.LU R10, [R1+0x2b2c] ;  /* 0x002b2c00010a7983 */ /* 0x004ea40000300800 */
[----:B---3--:R-:W3:Y:S01]  /*3c690*/  LDL.LU R25, [R1+0x2b28] ;  /* 0x002b280001197983 */ /* 0x008ee20000300800 */
[----:B------:R-:W2:Y:S04]  /*3c6a0*/  LDL.LU R11, [R1+0x988] ;  /* 0x00098800010b7983 */ /* 0x000ea80000300800 */
[----:B--2---:R0:W-:Y:S04]  /*3c6b0*/  STL [R1+0x2b20], R11 ;  /* 0x002b200b01007387 */ /* 0x0041e80000100800 */
[----:B0-----:R-:W2:Y:S04]  /*3c6c0*/  LDL.LU R11, [R1+0xa0c] ;  /* 0x000a0c00010b7983 */ /* 0x001ea80000300800 */
        /* <DEDUP_REMOVED lines=15> */
[----:B--2---:R0:W-:Y:S04]  /*3c7c0*/  STL [R1+0x2b24], R11 ;  /* 0x002b240b01007387 */ /* 0x0041e80000100800 */
        /* <DEDUP_REMOVED lines=10> */
[----:B------:R-:W2:Y:S01]  /*3c870*/  LDL.LU R15, [R1+0x844] ;  /* 0x00084400010f7983 */ /* 0x000ea20000300800 */
[----:B------:R0:W-:Y:S01]  /*3c880*/  STS.U16 [R8+0x1aa00], R22 ;  /* 0x01aa001608007388 */ /* 0x0001e20000000400 */
[----:B------:R-:W2:Y:S02]  /*3c890*/  LDL.LU R12, [R1+0x824] ;  /* 0x00082400010c7983 */ /* 0x000ea40000300800 */
[----:B------:R1:W-:Y:S02]  /*3c8a0*/  STS.U16 [R8+0x1b200], R21 ;  /* 0x01b2001508007388 */ /* 0x0003e40000000400 */
[----:B------:R-:W2:Y:S01]  /*3c8b0*/  LDL.LU R2, [R1+0x804] ;  /* 0x0008040001027983 */ /* 0x000ea20000300800 */
[----:B------:R3:W-:Y:S04]  /*3c8c0*/  STS.U16 [R8+0x1ba00], R19 ;  /* 0x01ba001308007388 */ /* 0x0007e80000000400 */
[----:B------:R-:W2:Y:S01]  /*3c8d0*/  LDL.LU R26, [R1+0x7e4] ;  /* 0x0007e400011a7983 */ /* 0x000ea20000300800 */
[----:B------:R4:W-:Y:S02]  /*3c8e0*/  STS.U16 [R8+0x1c200], R6 ;  /* 0x01c2000608007388 */ /* 0x0009e40000000400 */
[----:B------:R-:W2:Y:S02]  /*3c8f0*/  LDL.LU R24, [R1+0x7c4] ;  /* 0x0007c40001187983 */ /* 0x000ea40000300800 */
[----:B------:R-:W-:Y:S01]  /*3c900*/  STS.U16 [R8+0x1ca00], R7 ;  /* 0x01ca000708007388 */ /* 0x000fe20000000400 */
[----:B------:R-:W2:Y:S04]  /*3c910*/  LDL.LU R23, [R1+0x7a4] ;  /* 0x0007a40001177983 */ /* 0x000ea80000300800 */
[----:B------:R-:W-:Y:S01]  /*3c920*/  STS.U16 [R8+0x1d200], R3 ;  /* 0x01d2000308007388 */ /* 0x000fe20000000400 */
[----:B0-----:R-:W2:Y:S02]  /*3c930*/  LDL.LU R22, [R1+0x784] ;  /* 0x0007840001167983 */ /* 0x001ea40000300800 */
[----:B------:R-:W-:Y:S02]  /*3c940*/  STS.U16 [R8+0x1da00], R4 ;  /* 0x01da000408007388 */ /* 0x000fe40000000400 */
[----:B-1----:R-:W2:Y:S01]  /*3c950*/  LDL.LU R21, [R1+0x560] ;  /* 0x0005600001157983 */ /* 0x002ea20000300800 */
[----:B------:R0:W-:Y:S04]  /*3c960*/  STS.U16 [R8+0x1e200], R5 ;  /* 0x01e2000508007388 */ /* 0x0001e80000000400 */
[----:B---3--:R-:W3:Y:S01]  /*3c970*/  LDL.LU R19, [R1+0x540] ;  /* 0x0005400001137983 */ /* 0x008ee20000300800 */
[----:B----4-:R-:W4:Y:S02]  /*3c980*/  LDL.LU R6, [R1+0x520] ;  /* 0x0005200001067983 */ /* 0x010f240000300800 */
[----:B------:R1:W-:Y:S02]  /*3c990*/  STS.U16 [R8+0x1ea00], R25 ;  /* 0x01ea001908007388 */ /* 0x0003e40000000400 */
[----:B------:R1:W-:Y:S01]  /*3c9a0*/  STS.U16 [R8+0x1f200], R10 ;  /* 0x01f2000a08007388 */ /* 0x0003e20000000400 */
[----:B------:R1:W-:Y:S01]  /*3c9b0*/  STS.U16 [R8+0x1fa00], R9 ;  /* 0x01fa000908007388 */ /* 0x0003e20000000400 */
[----:B0-----:R-:W-:-:S03]  /*3c9c0*/  LOP3.LUT R5, R27, 0x30, RZ, 0x3c, !PT ;  /* 0x000000301b057812 */ /* 0x001fc600078e3cff */
[----:B------:R-:W3:Y:S01]  /*3c9d0*/  LDL.LU R27, [R1+0x500] ;  /* 0x00050000011b7983 */ /* 0x000ee20000300800 */
[----:B-1----:R-:W3:Y:S03]  /*3c9e0*/  LDL.LU R25, [R1+0x9a8] ;  /* 0x0009a80001197983 */ /* 0x002ee60000300800 */
[----:B------:R-:W3:Y:S01]  /*3c9f0*/  LDL.LU R10, [R1+0x9cc] ;  /* 0x0009cc00010a7983 */ /* 0x000ee20000300800 */
[----:B------:R-:W3:Y:S03]  /*3ca00*/  LDL.LU R9, [R1+0x9ec] ;  /* 0x0009ec0001097983 */ /* 0x000ee60000300800 */
[----:B------:R-:W3:Y:S01]  /*3ca10*/  LDL.LU R7, [R1+0x4e0] ;  /* 0x0004e00001077983 */ /* 0x000ee20000300800 */
[----:B------:R-:W3:Y:S02]  /*3ca20*/  LDL.LU R3, [R1+0x498] ;  /* 0x0004980001037983 */ /* 0x000ee40000300800 */
[----:B------:R-:W3:Y:S02]  /*3ca30*/  LDL.LU R4, [R1+0x428] ;  /* 0x0004280001047983 */ /* 0x000ee40000300800 */
[----:B------:R-:W3:Y:S01]  /*3ca40*/  LDL.LU R8, [R1+0x408] ;  /* 0x0004080001087983 */ /* 0x000ee20000300800 */
[----:B--2---:R0:W-:Y:S04]  /*3ca50*/  STS.U16 [R5+0x300], R11 ;  /* 0x0003000b05007388 */ /* 0x0041e80000000400 */
[----:B0-----:R-:W2:Y:S04]  /*3ca60*/  LDL.LU R11, [R1+0x2b24] ;  /* 0x002b2400010b7983 */ /* 0x001ea80000300800 */
[----:B--2---:R0:W-:Y:S04]  /*3ca70*/  STS.U16 [R5+0xb00], R11 ;  /* 0x000b000b05007388 */ /* 0x0041e80000000400 */
[----:B0-----:R-:W2:Y:S01]  /*3ca80*/  LDL.LU R11, [R1+0x2b20] ;  /* 0x002b2000010b7983 */ /* 0x001ea20000300800 */
[----:B---3--:R-:W-:Y:S02]  /*3ca90*/  STS.U16 [R5+0x1300], R9 ;  /* 0x0013000905007388 */ /* 0x008fe40000000400 */
[----:B------:R-:W-:Y:S02]  /*3caa0*/  STS.U16 [R5+0x1b00], R10 ;  /* 0x001b000a05007388 */ /* 0x000fe40000000400 */
[----:B------:R-:W-:Y:S01]  /*3cab0*/  STS.U16 [R5+0x2300], R25 ;  /* 0x0023001905007388 */ /* 0x000fe20000000400 */
[----:B--2---:R-:W-:Y:S01]  /*3cac0*/  STS.U16 [R5+0x2b00], R11 ;  /* 0x002b000b05007388 */ /* 0x004fe20000000400 */
        /* <DEDUP_REMOVED lines=18> */
[----:B----4-:R-:W-:Y:S01]  /*3cbf0*/  STS.U16 [R5+0xc300], R6 ;  /* 0x00c3000605007388 */ /* 0x010fe20000000400 */
[----:B------:R0:W-:Y:S04]  /*3cc00*/  STS.U16 [R5+0xcb00], R27 ;  /* 0x00cb001b05007388 */ /* 0x0001e80000000400 */
[----:B0-----:R-:W2:Y:S01]  /*3cc10*/  LDL.LU R27, [R1+0x3e8] ;  /* 0x0003e800011b7983 */ /* 0x001ea20000300800 */
[----:B------:R-:W3:Y:S03]  /*3cc20*/  LDL.LU R28, [R1+0x388] ;  /* 0x00038800011c7983 */ /* 0x000ee60000300800 */
[----:B---3--:R0:W-:Y:S04]  /*3cc30*/  STL [R1+0x2b18], R28 ;  /* 0x002b181c01007387 */ /* 0x0081e80000100800 */
[----:B0-----:R-:W3:Y:S01]  /*3cc40*/  LDL.LU R28, [R1+0x3a8] ;  /* 0x0003a800011c7983 */ /* 0x001ee20000300800 */
[----:B------:R-:W-:Y:S02]  /*3cc50*/  STS.U16 [R5+0xd300], R7 ;  /* 0x00d3000705007388 */ /* 0x000fe40000000400 */
[----:B------:R-:W-:Y:S02]  /*3cc60*/  STS.U16 [R5+0xdb00], R3 ;  /* 0x00db000305007388 */ /* 0x000fe40000000400 */
[----:B------:R-:W-:Y:S01]  /*3cc70*/  STS.U16 [R5+0xe300], R4 ;  /* 0x00e3000405007388 */ /* 0x000fe20000000400 */
[----:B------:R-:W-:Y:S04]  /*3cc80*/  STS.U16 [R5+0xeb00], R8 ;  /* 0x00eb000805007388 */ /* 0x000fe80000000400 */
[----:B---3--:R0:W-:Y:S04]  /*3cc90*/  STL [R1+0x2b1c], R28 ;  /* 0x002b1c1c01007387 */ /* 0x0081e80000100800 */
[----:B0-----:R-:W3:Y:S01]  /*3cca0*/  LDL.LU R28, [R1+0x3c8] ;  /* 0x0003c800011c7983 */ /* 0x001ee20000300800 */
        /* <DEDUP_REMOVED lines=25> */
[----:B--2---:R0:W-:Y:S01]  /*3ce40*/  STS.U16 [R5+0xf300], R27 ;  /* 0x00f3001b05007388 */ /* 0x0041e20000000400 */
[----:B------:R-:W2:Y:S03]  /*3ce50*/  LDL.LU R4, [R1+0x20] ;  /* 0x0000200001047983 */ /* 0x000ea60000300800 */
[----:B0-----:R-:W2:Y:S04]  /*3ce60*/  LDL.LU R27, [R1+0x8] ;  /* 0x00000800011b7983 */ /* 0x001ea80000300800 */
[----:B---3--:R0:W-:Y:S04]  /*3ce70*/  STS.U16 [R5+0xfb00], R28 ;  /* 0x00fb001c05007388 */ /* 0x0081e80000000400 */
[----:B0-----:R-:W3:Y:S04]  /*3ce80*/  LDL.LU R28, [R1+0x2b1c] ;  /* 0x002b1c00011c7983 */ /* 0x001ee80000300800 */
[----:B---3--:R0:W-:Y:S04]  /*3ce90*/  STS.U16 [R5+0x10300], R28 ;  /* 0x0103001c05007388 */ /* 0x0081e80000000400 */
[----:B0-----:R-:W3:Y:S04]  /*3cea0*/  LDL.LU R28, [R1+0x2b18] ;  /* 0x002b1800011c7983 */ /* 0x001ee80000300800 */
[----:B---3--:R0:W-:Y:S04]  /*3ceb0*/  STS.U16 [R5+0x10b00], R28 ;  /* 0x010b001c05007388 */ /* 0x0081e80000000400 */
[----:B0-----:R-:W3:Y:S01]  /*3cec0*/  LDL.LU R28, [R1+0x2b14] ;  /* 0x002b1400011c7983 */ /* 0x001ee20000300800 */
[----:B----4-:R0:W-:Y:S02]  /*3ced0*/  STS.U16 [R5+0x11300], R6 ;  /* 0x0113000605007388 */ /* 0x0101e40000000400 */
[----:B------:R1:W-:Y:S02]  /*3cee0*/  STS.U16 [R5+0x11b00], R7 ;  /* 0x011b000705007388 */ /* 0x0003e40000000400 */
[----:B------:R4:W-:Y:S01]  /*3cef0*/  STS.U16 [R5+0x12300], R8 ;  /* 0x0123000805007388 */ /* 0x0009e20000000400 */
        /* <DEDUP_REMOVED lines=22> */
[----:B--2---:R-:W-:Y:S02]  /*3d060*/  STS.U16 [R5+0x1db00], R4 ;  /* 0x01db000405007388 */ /* 0x004fe40000000400 */
[----:B------:R2:W-:Y:S01]  /*3d070*/  STS.U16 [R5+0x1e300], R27 ;  /* 0x01e3001b05007388 */ /* 0x0005e20000000400 */
[----:B0-----:R-:W2:Y:S01]  /*3d080*/  LDL.LU R6, [R1+0x2b10] ;  /* 0x002b100001067983 */ /* 0x001ea20000300800 */
[----:B-1----:R-:W2:Y:S02]  /*3d090*/  LDL.LU R7, [R1+0x2b0c] ;  /* 0x002b0c0001077983 */ /* 0x002ea40000300800 */
[----:B----4-:R-:W4:Y:S01]  /*3d0a0*/  LDL.LU R8, [R1+0x2b08] ;  /* 0x002b080001087983 */ /* 0x010f220000300800 */
[----:B---3--:R-:W-:-:S04]  /*3d0b0*/  LOP3.LUT R28, R28, 0x7f, RZ, 0xc0, !PT ;  /* 0x0000007f1c1c7812 */ /* 0x008fc800078ec0ff */
[----:B------:R-:W-:-:S04]  /*3d0c0*/  SHF.L.U32 R28, R28, 0x1, RZ ;  /* 0x000000011c1c7819 */ /* 0x000fc800000006ff */
[----:B--2---:R-:W-:-:S05]  /*3d0d0*/  LOP3.LUT R27, R28, 0x40, RZ, 0x3c, !PT ;  /* 0x000000401c1b7812 */ /* 0x004fca00078e3cff */
[----:B------:R-:W-:Y:S01]  /*3d0e0*/  STL [R1+0x2b04], R27 ;  /* 0x002b041b01007387 */ /* 0x000fe20000100800 */
[----:B------:R-:W2:Y:S03]  /*3d0f0*/  LDL.LU R9, [R1+0x984] ;  /* 0x0009840001097983 */ /* 0x000ea60000300800 */
[----:B--2---:R0:W-:Y:S04]  /*3d100*/  STL [R1+0x2afc], R9 ;  /* 0x002afc0901007387 */ /* 0x0041e80000100800 */
[----:B0-----:R-:W2:Y:S01]  /*3d110*/  LDL.LU R9, [R1+0xa08] ;  /* 0x000a080001097983 */ /* 0x001ea20000300800 */
[----:B------:R-:W-:-:S05]  /*3d120*/  LOP3.LUT R27, R28, 0x30, RZ, 0x3c, !PT ;  /* 0x000000301c1b7812 */ /* 0x000fca00078e3cff */
[----:B----4-:R-:W-:Y:S01]  /*3d130*/  STS.U16 [R27+0x1eb00], R8 ;  /* 0x01eb00081b007388 */ /* 0x010fe20000000400 */
        /* <DEDUP_REMOVED lines=41> */
[----:B----4-:R-:W-:Y:S02]  /*3d3d0*/  STS.U16 [R27+0x3c00], R25 ;  /* 0x003c00191b007388 */ /* 0x010fe40000000400 */
[----:B------:R-:W-:Y:S01]  /*3d3e0*/  STS.U16 [R27+0x4400], R11 ;  /* 0x0044000b1b007388 */ /* 0x000fe20000000400 */
[----:B------:R0:W-:Y:S04]  /*3d3f0*/  STS.U16 [R27+0x4c00], R0 ;  /* 0x004c00001b007388 */ /* 0x0001e80000000400 */
[----:B0-----:R-:W2:Y:S04]  /*3d400*/  LDL.LU R0, [R1+0x384] ;  /* 0x0003840001007983 */ /* 0x001ea80000300800 */
[----:B--2---:R0:W-:Y:S04]  /*3d410*/  STL [R1+0x2af0], R0 ;  /* 0x002af00001007387 */ /* 0x0041e80000100800 */
[----:B0-----:R-:W2:Y:S04]  /*3d420*/  LDL.LU R0, [R1+0x3a4] ;  /* 0x0003a40001007983 */ /* 0x001ea80000300800 */
[----:B--2---:R0:W-:Y:S04]  /*3d430*/  STL [R1+0x2af4], R0 ;  /* 0x002af40001007387 */ /* 0x0041e80000100800 */
[----:B0-----:R-:W2:Y:S01]  /*3d440*/  LDL.LU R0, [R1+0x3c4] ;  /* 0x0003c40001007983 */ /* 0x001ea20000300800 */
        /* <DEDUP_REMOVED lines=19> */
[----:B--2---:R0:W-:Y:S04]  /*3d580*/  STL [R1+0x2af8], R0 ;  /* 0x002af80001007387 */ /* 0x0041e80000100800 */
[----:B0-----:R-:W2:Y:S01]  /*3d590*/  LDL.LU R0, [R1+0x3e4] ;  /* 0x0003e40001007983 */ /* 0x001ea20000300800 */
[----:B------:R-:W3:Y:S02]  /*3d5a0*/  LDL.LU R29, [R1+0x364] ;  /* 0x00036400011d7983 */ /* 0x000ee40000300800 */
[----:B------:R-:W4:Y:S02]  /*3d5b0*/  LDL.LU R26, [R1+0x344] ;  /* 0x00034400011a7983 */ /* 0x000f240000300800 */
        /* <DEDUP_REMOVED lines=22> */
[----:B------:R-:W3:Y:S03]  /*3d720*/  LDL.LU R3, [R1+0x34] ;  /* 0x0000340001037983 */ /* 0x000ee60000300800 */
[----:B------:R0:W-:Y:S01]  /*3d730*/  STS.U16 [R27+0xec00], R28 ;  /* 0x00ec001c1b007388 */ /* 0x0001e20000000400 */
[----:B------:R-:W3:Y:S03]  /*3d740*/  LDL.LU R4, [R1+0x1c] ;  /* 0x00001c0001047983 */ /* 0x000ee60000300800 */
[----:B0-----:R-:W3:Y:S04]  /*3d750*/  LDL.LU R28, [R1+0x4] ;  /* 0x00000400011c7983 */ /* 0x001ee80000300800 */
        /* <DEDUP_REMOVED lines=10> */
[----:B------:R3:W-:Y:S01]  /*3d800*/  STS.U16 [R27+0x12c00], R5 ;  /* 0x012c00051b007388 */ /* 0x0007e20000000400 */
[----:B------:R3:W-:Y:S03]  /*3d810*/  STS.U16 [R27+0x13400], R6 ;  /* 0x013400061b007388 */ /* 0x0007e60000000400 */
[----:B0-----:R-:W4:Y:S01]  /*3d820*/  LDL.LU R0, [R1+0x2aec] ;  /* 0x002aec0001007983 */ /* 0x001f220000300800 */
[----:B-1----:R-:W4:Y:S02]  /*3d830*/  LDL.LU R29, [R1+0x2ae8] ;  /* 0x002ae800011d7983 */ /* 0x002f240000300800 */
[----:B--2---:R-:W2:Y:S02]  /*3d840*/  LDL.LU R26, [R1+0x2ae4] ;  /* 0x002ae400011a7983 */ /* 0x004ea40000300800 */
[----:B---3--:R-:W3:Y:S01]  /*3d850*/  LDL.LU R21, [R1+0x2ae0] ;  /* 0x002ae00001157983 */ /* 0x008ee20000300800 */
[----:B------:R-:W2:Y:S01]  /*3d860*/  LDL.LU R5, [R1+0x2adc] ;  /* 0x002adc0001057983 */ /* 0x000ea20000300800 */
[----:B------:R-:W2:Y:S03]  /*3d870*/  LDL.LU R6, [R1+0x980] ;  /* 0x0009800001067983 */ /* 0x000ea60000300800 */
        /* <DEDUP_REMOVED lines=15> */
[----:B------:R4:W-:Y:S02]  /*3d970*/  STS.U16 [R27+0x1a400], R12 ;  /* 0x01a4000c1b007388 */ /* 0x0009e40000000400 */
[----:B------:R0:W-:Y:S02]  /*3d980*/  STS.U16 [R27+0x1ac00], R2 ;  /* 0x01ac00021b007388 */ /* 0x0001e40000000400 */
[----:B------:R1:W-:Y:S01]  /*3d990*/  STS.U16 [R27+0x1b400], R24 ;  /* 0x01b400181b007388 */ /* 0x0003e20000000400 */
[----:B------:R0:W-:Y:S01]  /*3d9a0*/  STS.U16 [R27+0x1bc00], R23 ;  /* 0x01bc00171b007388 */ /* 0x0001e20000000400 */
[----:B------:R0:W-:Y:S02]  /*3d9b0*/  STS.U16 [R27+0x1c400], R22 ;  /* 0x01c400161b007388 */ /* 0x0001e40000000400 */
[----:B------:R0:W-:Y:S02]  /*3d9c0*/  STS.U16 [R27+0x1cc00], R19 ;  /* 0x01cc00131b007388 */ /* 0x0001e40000000400 */
[----:B------:R0:W-:Y:S01]  /*3d9d0*/  STS.U16 [R27+0x1d400], R3 ;  /* 0x01d400031b007388 */ /* 0x0001e20000000400 */
[----:B------:R0:W-:Y:S01]  /*3d9e0*/  STS.U16 [R27+0x1dc00], R4 ;  /* 0x01dc00041b007388 */ /* 0x0001e20000000400 */
[----:B----4-:R-:W-:-:S03]  /*3d9f0*/  SHF.L.U32 R12, R29, 0x1, RZ ;  /* 0x000000011d0c7819 */ /* 0x010fc600000006ff */
[----:B------:R-:W-:Y:S04]  /*3da00*/  STS.U16 [R27+0x1e400], R28 ;  /* 0x01e4001c1b007388 */ /* 0x000fe80000000400 */
[----:B--2---:R2:W-:Y:S01]  /*3da10*/  STL [R1+0x2ad8], R6 ;  /* 0x002ad80601007387 */ /* 0x0045e20000100800 */
        /* <DEDUP_REMOVED lines=13> */
[----:B0-----:R-:W4:Y:S02]  /*3daf0*/  LDL.LU R2, [R1+0x7bc] ;  /* 0x0007bc0001027983 */ /* 0x001f240000300800 */
[----:B-1----:R-:W4:Y:S01]  /*3db00*/  LDL.LU R24, [R1+0x79c] ;  /* 0x00079c0001187983 */ /* 0x002f220000300800 */
[----:B------:R-:W4:Y:S01]  /*3db10*/  LDL.LU R23, [R1+0x57c] ;  /* 0x00057c0001177983 */ /* 0x000f220000300800 */
[----:B------:R-:W4:Y:S02]  /*3db20*/  LDL.LU R22, [R1+0x558] ;  /* 0x0005580001167983 */ /* 0x000f240000300800 */
[----:B------:R-:W4:Y:S02]  /*3db30*/  LDL.LU R19, [R1+0x538] ;  /* 0x0005380001137983 */ /* 0x000f240000300800 */
[----:B------:R-:W4:Y:S01]  /*3db40*/  LDL.LU R3, [R1+0x518] ;  /* 0x0005180001037983 */ /* 0x000f220000300800 */
[----:B------:R-:W4:Y:S01]  /*3db50*/  LDL.LU R4, [R1+0x4f8] ;  /* 0x0004f80001047983 */ /* 0x000f220000300800 */
[----:B--2---:R-:W-:Y:S01]  /*3db60*/  LOP3.LUT R6, R12, 0x40, RZ, 0x3c, !PT ;  /* 0x000000400c067812 */ /* 0x004fe200078e3cff */
[----:B------:R-:W2:Y:S02]  /*3db70*/  LDL.LU R27, [R1+0x4d8] ;  /* 0x0004d800011b7983 */ /* 0x000ea40000300800 */
[----:B------:R-:W2:Y:S01]  /*3db80*/  LDL.LU R28, [R1+0x480] ;  /* 0x00048000011c7983 */ /* 0x000ea20000300800 */
[----:B------:R-:W2:Y:S01]  /*3db90*/  LDL.LU R29, [R1+0x420] ;  /* 0x00042000011d7983 */ /* 0x000ea20000300800 */
[----:B------:R-:W-:Y:S01]  /*3dba0*/  LOP3.LUT R12, R0, 0x50, RZ, 0x3c, !PT ;  /* 0x00000050000c7812 */ /* 0x000fe200078e3cff */
[----:B------:R0:W-:Y:S02]  /*3dbb0*/  STL [R1+0x2ac4], R0 ;  /* 0x002ac40001007387 */ /* 0x0001e40000100800 */
[----:B------:R1:W-:Y:S01]  /*3dbc0*/  STS.U16 [R6+0x1ec00], R5 ;  /* 0x01ec000506007388 */ /* 0x0003e20000000400 */
[----:B---3--:R3:W-:Y:S02]  /*3dbd0*/  STS.U16 [R6+0x1f400], R21 ;  /* 0x01f4001506007388 */ /* 0x0087e40000000400 */
[----:B------:R3:W-:Y:S01]  /*3dbe0*/  STS.U16 [R6+0x1fc00], R26 ;  /* 0x01fc001a06007388 */ /* 0x0007e20000000400 */
[----:B0-----:R-:W2:Y:S01]  /*3dbf0*/  LDL.LU R0, [R1+0x9a0] ;  /* 0x0009a00001007983 */ /* 0x001ea20000300800 */
[----:B-1----:R-:W2:Y:S02]  /*3dc00*/  LDL.LU R5, [R1+0x9c4] ;  /* 0x0009c40001057983 */ /* 0x002ea40000300800 */
[----:B---3--:R-:W3:Y:S02]  /*3dc10*/  LDL.LU R21, [R1+0x9e4] ;  /* 0x0009e40001157983 */ /* 0x008ee40000300800 */
[----:B------:R-:W2:Y:S01]  /*3dc20*/  LDL.LU R6, [R1+0x2ad8] ;  /* 0x002ad80001067983 */ /* 0x000ea20000300800 */
[----:B------:R-:W3:Y:S04]  /*3dc30*/  LDL.LU R26, [R1+0xa04] ;  /* 0x000a0400011a7983 */ /* 0x000ee80000300800 */
[----:B--2---:R0:W-:Y:S01]  /*3dc40*/  STS.U16 [R12+0x500], R6 ;  /* 0x000500060c007388 */ /* 0x0041e20000000400 */
[----:B---3--:R-:W-:Y:S02]  /*3dc50*/  STS.U16 [R12+0xd00], R26 ;  /* 0x000d001a0c007388 */ /* 0x008fe40000000400 */
[----:B------:R-:W-:Y:S02]  /*3dc60*/  STS.U16 [R12+0x1500], R21 ;  /* 0x001500150c007388 */ /* 0x000fe40000000400 */
[----:B------:R-:W-:Y:S01]  /*3dc70*/  STS.U16 [R12+0x1d00], R5 ;  /* 0x001d00050c007388 */ /* 0x000fe20000000400 */
[----:B------:R1:W-:Y:S04]  /*3dc80*/  STS.U16 [R12+0x2500], R0 ;  /* 0x002500000c007388 */ /* 0x0003e80000000400 */
[----:B0-----:R-:W2:Y:S04]  /*3dc90*/  LDL.LU R6, [R1+0x2ad4] ;  /* 0x002ad40001067983 */ /* 0x001ea80000300800 */
[----:B-1----:R-:W3:Y:S04]  /*3dca0*/  LDL.LU R0, [R1+0x3a0] ;  /* 0x0003a00001007983 */ /* 0x002ee80000300800 */
[----:B---3--:R0:W-:Y:S04]  /*3dcb0*/  STL [R1+0x2ac8], R0 ;  /* 0x002ac80001007387 */ /* 0x0081e80000100800 */
[----:B0-----:R-:W3:Y:S04]  /*3dcc0*/  LDL.LU R0, [R1+0x3c0] ;  /* 0x0003c00001007983 */ /* 0x001ee80000300800 */
[----:B---3--:R0:W-:Y:S04]  /*3dcd0*/  STL [R1+0x2acc], R0 ;  /* 0x002acc0001007387 */ /* 0x0081e80000100800 */
[----:B0-----:R-:W3:Y:S04]  /*3dce0*/  LDL.LU R0, [R1+0x3e0] ;  /* 0x0003e00001007983 */ /* 0x001ee80000300800 */
[----:B--2---:R-:W-:Y:S01]  /*3dcf0*/  STS.U16 [R12+0x2d00], R6 ;  /* 0x002d00060c007388 */ /* 0x004fe20000000400 */
[----:B----4-:R-:W-:Y:S02]  /*3dd00*/  STS.U16 [R12+0x3500], R7 ;  /* 0x003500070c007388 */ /* 0x010fe40000000400 */
        /* <DEDUP_REMOVED lines=22> */
[----:B---3--:R0:W-:Y:S04]  /*3de70*/  STL [R1+0x2ad0], R0 ;  /* 0x002ad00001007387 */ /* 0x0081e80000100800 */
        /* <DEDUP_REMOVED lines=38> */
[----:B0-----:R-:W4:Y:S01]  /*3e0e0*/  LDL.LU R0, [R1+0x2ac4] ;  /* 0x002ac40001007983 */ /* 0x001f220000300800 */
[----:B-1----:R-:W4:Y:S02]  /*3e0f0*/  LDL.LU R22, [R1+0x2ac0] ;  /* 0x002ac00001167983 */ /* 0x002f240000300800 */
[----:B--2---:R-:W2:Y:S02]  /*3e100*/  LDL.LU R4, [R1+0x2abc] ;  /* 0x002abc0001047983 */ /* 0x004ea40000300800 */
[----:B---3--:R-:W3:Y:S01]  /*3e110*/  LDL.LU R29, [R1+0x2ab8] ;  /* 0x002ab800011d7983 */ /* 0x008ee20000300800 */
[----:B------:R0:W-:Y:S01]  /*3e120*/  STS.U16 [R12+0x12500], R26 ;  /* 0x0125001a0c007388 */ /* 0x0001e20000000400 */
[----:B------:R1:W-:Y:S02]  /*3e130*/  STS.U16 [R12+0x12d00], R21 ;  /* 0x012d00150c007388 */ /* 0x0003e40000000400 */
[----:B------:R0:W-:Y:S02]  /*3e140*/  STS.U16 [R12+0x13500], R5 ;  /* 0x013500050c007388 */ /* 0x0001e40000000400 */
[----:B------:R0:W-:Y:S01]  /*3e150*/  STS.U16 [R12+0x13d00], R6 ;  /* 0x013d00060c007388 */ /* 0x0001e20000000400 */
        /* <DEDUP_REMOVED lines=10> */
[----:B------:R1:W-:Y:S02]  /*3e200*/  STS.U16 [R12+0x19500], R17 ;  /* 0x019500110c007388 */ /* 0x0003e40000000400 */
[----:B------:R-:W-:Y:S01]  /*3e210*/  STS.U16 [R12+0x19d00], R14 ;  /* 0x019d000e0c007388 */ /* 0x000fe20000000400 */
[----:B------:R1:W-:Y:S01]  /*3e220*/  STS.U16 [R12+0x1a500], R15 ;  /* 0x01a5000f0c007388 */ /* 0x0003e20000000400 */
[----:B------:R-:W-:Y:S03]  /*3e230*/  STS.U16 [R12+0x1ad00], R2 ;  /* 0x01ad00020c007388 */ /* 0x000fe60000000400 */
[----:B0-----:R-:W2:Y:S01]  /*3e240*/  LDL.LU R26, [R1+0x9e0] ;  /* 0x0009e000011a7983 */ /* 0x001ea20000300800 */
[----:B------:R0:W-:Y:S02]  /*3e250*/  STS.U16 [R12+0x1b500], R24 ;  /* 0x01b500180c007388 */ /* 0x0001e40000000400 */
[----:B-1----:R-:W2:Y:S01]  /*3e260*/  LDL.LU R21, [R1+0x9c0] ;  /* 0x0009c00001157983 */ /* 0x002ea20000300800 */
[----:B------:R-:W-:Y:S04]  /*3e270*/  STS.U16 [R12+0x1bd00], R23 ;  /* 0x01bd00170c007388 */ /* 0x000fe80000000400 */
[----:B------:R-:W2:Y:S04]  /*3e280*/  LDL.LU R5, [R1+0x99c] ;  /* 0x00099c0001057983 */ /* 0x000ea80000300800 */
[----:B------:R-:W-:Y:S01]  /*3e290*/  STS.U16 [R12+0x1c500], R19 ;  /* 0x01c500130c007388 */ /* 0x000fe20000000400 */
[----:B------:R-:W2:Y:S02]  /*3e2a0*/  LDL.LU R6, [R1+0x97c] ;  /* 0x00097c0001067983 */ /* 0x000ea40000300800 */
[----:B------:R-:W-:Y:S02]  /*3e2b0*/  STS.U16 [R12+0x1cd00], R3 ;  /* 0x01cd00030c007388 */ /* 0x000fe40000000400 */
[----:B------:R-:W2:Y:S01]  /*3e2c0*/  LDL.LU R7, [R1+0x958] ;  /* 0x0009580001077983 */ /* 0x000ea20000300800 */
[----:B------:R-:W-:Y:S04]  /*3e2d0*/  STS.U16 [R12+0x1d500], R27 ;  /* 0x01d5001b0c007388 */ /* 0x000fe80000000400 */
[----:B------:R-:W2:Y:S01]  /*3e2e0*/  LDL.LU R17, [R1+0x938] ;  /* 0x0009380001117983 */ /* 0x000ea20000300800 */
[----:B------:R-:W-:Y:S02]  /*3e2f0*/  STS.U16 [R12+0x1dd00], R28 ;  /* 0x01dd001c0c007388 */ /* 0x000fe40000000400 */
[----:B------:R-:W2:Y:S02]  /*3e300*/  LDL.LU R15, [R1+0x918] ;  /* 0x00091800010f7983 */ /* 0x000ea40000300800 */
[----:B0-----:R-:W2:Y:S01]  /*3e310*/  LDL.LU R24, [R1+0x8f8] ;  /* 0x0008f80001187983 */ /* 0x001ea20000300800 */
[----:B---3--:R0:W-:Y:S04]  /*3e320*/  STS.U16 [R12+0x1e500], R29 ;  /* 0x01e5001d0c007388 */ /* 0x0081e80000000400 */
        /* <DEDUP_REMOVED lines=15> */
[----:B----4-:R-:W-:Y:S01]  /*3e420*/  LOP3.LUT R3, R0, 0x60, RZ, 0x3c, !PT ;  /* 0x0000006000037812 */ /* 0x010fe200078e3cff */
[----:B------:R-:W2:Y:S01]  /*3e430*/  LDL.LU R28, [R1+0x514] ;  /* 0x00051400011c7983 */ /* 0x000ea20000300800 */
[----:B------:R-:W3:Y:S03]  /*3e440*/  LDL.LU R0, [R1+0x4f4] ;  /* 0x0004f40001007983 */ /* 0x000ee60000300800 */
[----:B--2---:R0:W-:Y:S01]  /*3e450*/  STS.U16 [R12+0x1ed00], R4 ;  /* 0x01ed00040c007388 */ /* 0x0041e20000000400 */
[----:B------:R1:W-:Y:S03]  /*3e460*/  STS.U16 [R12+0x1f500], R22 ;  /* 0x01f500160c007388 */ /* 0x0003e60000000400 */
[----:B0-----:R-:W2:Y:S01]  /*3e470*/  LDL.LU R4, [R1+0xa20] ;  /* 0x000a200001047983 */ /* 0x001ea20000300800 */
[----:B-1----:R-:W2:Y:S03]  /*3e480*/  LDL.LU R12, [R1+0x2ab4] ;  /* 0x002ab400010c7983 */ /* 0x002ea60000300800 */
[----:B------:R-:W0:Y:S02]  /*3e490*/  S2R R22, SR_TID.X ;  /* 0x0000000000167919 */ /* 0x000e240000002100 */
[----:B0-----:R-:W-:-:S04]  /*3e4a0*/  LOP3.LUT R22, R22, 0x7f, RZ, 0xc0, !PT ;  /* 0x0000007f16167812 */ /* 0x001fc800078ec0ff */
[----:B------:R-:W-:-:S04]  /*3e4b0*/  SHF.L.U32 R22, R22, 0x1, RZ ;  /* 0x0000000116167819 */ /* 0x000fc800000006ff */
[----:B------:R-:W-:-:S05]  /*3e4c0*/  LOP3.LUT R22, R22, 0x50, RZ, 0x3c, !PT ;  /* 0x0000005016167812 */ /* 0x000fca00078e3cff */
[----:B--2---:R-:W-:Y:S01]  /*3e4d0*/  STS.U16 [R22+0x1fd00], R12 ;  /* 0x01fd000c16007388 */ /* 0x004fe20000000400 */
[----:B------:R-:W-:Y:S02]  /*3e4e0*/  STS.U16 [R3+0x600], R4 ;  /* 0x0006000403007388 */ /* 0x000fe40000000400 */
[----:B---3--:R-:W-:Y:S02]  /*3e4f0*/  STS.U16 [R3+0xe00], R29 ;  /* 0x000e001d03007388 */ /* 0x008fe40000000400 */
[----:B------:R-:W-:Y:S01]  /*3e500*/  STS.U16 [R3+0x1600], R26 ;  /* 0x0016001a03007388 */ /* 0x000fe20000000400 */
[----:B------:R-:W-:Y:S01]  /*3e510*/  STS.U16 [R3+0x1e00], R21 ;  /* 0x001e001503007388 */ /* 0x000fe20000000400 */
[----:B------:R-:W-:Y:S02]  /*3e520*/  STS.U16 [R3+0x2600], R5 ;  /* 0x0026000503007388 */ /* 0x000fe40000000400 */
[----:B------:R-:W-:Y:S02]  /*3e530*/  STS.U16 [R3+0x2e00], R6 ;  /* 0x002e000603007388 */ /* 0x000fe40000000400 */
[----:B------:R-:W-:Y:S01]  /*3e540*/  STS.U16 [R3+0x3600], R7 ;  /* 0x0036000703007388 */ /* 0x000fe20000000400 */
[----:B------:R0:W-:Y:S01]  /*3e550*/  STS.U16 [R3+0x3e00], R17 ;  /* 0x003e001103007388 */ /* 0x0001e20000000400 */
[----:B------:R1:W-:Y:S02]  /*3e560*/  STS.U16 [R3+0x4600], R15 ;  /* 0x0046000f03007388 */ /* 0x0003e40000000400 */
[----:B------:R2:W-:Y:S02]  /*3e570*/  STS.U16 [R3+0x4e00], R24 ;  /* 0x004e001803007388 */ /* 0x0005e40000000400 */
[----:B------:R-:W-:Y:S01]  /*3e580*/  STS.U16 [R3+0x5600], R8 ;  /* 0x0056000803007388 */ /* 0x000fe20000000400 */
[----:B------:R-:W-:Y:S01]  /*3e590*/  STS.U16 [R3+0x5e00], R9 ;  /* 0x005e000903007388 */ /* 0x000fe20000000400 */
[----:B------:R-:W-:Y:S02]  /*3e5a0*/  STS.U16 [R3+0x6600], R10 ;  /* 0x0066000a03007388 */ /* 0x000fe40000000400 */
[----:B------:R-:W-:Y:S02]  /*3e5b0*/  STS.U16 [R3+0x6e00], R25 ;  /* 0x006e001903007388 */ /* 0x000fe40000000400 */
[----:B------:R-:W-:Y:S01]  /*3e5c0*/  STS.U16 [R3+0x7600], R11 ;  /* 0x0076000b03007388 */ /* 0x000fe20000000400 */
[----:B------:R-:W-:Y:S01]  /*3e5d0*/  STS.U16 [R3+0x7e00], R18 ;  /* 0x007e001203007388 */ /* 0x000fe20000000400 */
[----:B------:R-:W-:Y:S02]  /*3e5e0*/  STS.U16 [R3+0x8600], R20 ;  /* 0x0086001403007388 */ /* 0x000fe40000000400 */
[----:B------:R3:W-:Y:S01]  /*3e5f0*/  STS.U16 [R3+0x8e00], R13 ;  /* 0x008e000d03007388 */ /* 0x0007e20000000400 */
[----:B0-----:R-:W4:Y:S01]  /*3e600*/  LDL.LU R17, [R1+0x4d4] ;  /* 0x0004d40001117983 */ /* 0x001f220000300800 */
[----:B------:R-:W-:Y:S02]  /*3e610*/  STS.U16 [R3+0x9600], R16 ;  /* 0x0096001003007388 */ /* 0x000fe40000000400 */
[----:B-1----:R-:W4:Y:S02]  /*3e620*/  LDL.LU R15, [R1+0x43c] ;  /* 0x00043c00010f7983 */ /* 0x002f240000300800 */
[----:B------:R0:W-:Y:S01]  /*3e630*/  STS.U16 [R3+0x9e00], R14 ;  /* 0x009e000e03007388 */ /* 0x0001e20000000400 */
[----:B--2---:R-:W2:Y:S04]  /*3e640*/  LDL.LU R24, [R1+0x41c] ;  /* 0x00041c0001187983 */ /* 0x004ea80000300800 */
[----:B------:R1:W-:Y:S01]  /*3e650*/  STS.U16 [R3+0xa600], R2 ;  /* 0x00a6000203007388 */ /* 0x0003e20000000400 */
[----:B------:R1:W-:Y:S02]  /*3e660*/  STS.U16 [R3+0xae00], R23 ;  /* 0x00ae001703007388 */ /* 0x0003e40000000400 */
[----:B------:R-:W-:Y:S01]  /*3e670*/  STS.U16 [R3+0xb600], R19 ;  /* 0x00b6001303007388 */ /* 0x000fe20000000400 */
[----:B---3--:R-:W3:Y:S01]  /*3e680*/  LDL.LU R13, [R1+0x3fc] ;  /* 0x0003fc00010d7983 */ /* 0x008ee20000300800 */
[----:B------:R-:W-:Y:S02]  /*3e690*/  STS.U16 [R3+0xbe00], R27 ;  /* 0x00be001b03007388 */ /* 0x000fe40000000400 */
[----:B------:R1:W-:Y:S01]  /*3e6a0*/  STS.U16 [R3+0xc600], R28 ;  /* 0x00c6001c03007388 */ /* 0x0003e20000000400 */
[----:B0-----:R-:W3:Y:S01]  /*3e6b0*/  LDL.LU R14, [R1+0x3dc] ;  /* 0x0003dc00010e7983 */ /* 0x001ee20000300800 */
[----:B-1----:R-:W3:Y:S02]  /*3e6c0*/  LDL.LU R2, [R1+0x3bc] ;  /* 0x0003bc0001027983 */ /* 0x002ee40000300800 */
        /* <DEDUP_REMOVED lines=23> */
[----:B----4-:R0:W-:Y:S01]  /*3e840*/  STS.U16 [R3+0xd600], R17 ;  /* 0x00d6001103007388 */ /* 0x0101e20000000400 */
[----:B------:R1:W-:Y:S03]  /*3e850*/  STS.U16 [R3+0xde00], R15 ;  /* 0x00de000f03007388 */ /* 0x0003e60000000400 */
[----:B--2---:R2:W-:Y:S04]  /*3e860*/  STS.U16 [R3+0xe600], R24 ;  /* 0x00e6001803007388 */ /* 0x0045e80000000400 */
[----:B---3--:R3:W-:Y:S04]  /*3e870*/  STS.U16 [R3+0xee00], R13 ;  /* 0x00ee000d03007388 */ /* 0x0087e80000000400 */
[----:B0-----:R-:W4:Y:S04]  /*3e880*/  LDL.LU R17, [R1+0xcc] ;  /* 0x0000cc0001117983 */ /* 0x001f280000300800 */
[----:B------:R0:W-:Y:S01]  /*3e890*/  STS.U16 [R3+0xf600], R14 ;  /* 0x00f6000e03007388 */ /* 0x0001e20000000400 */
[----:B-1----:R-:W4:Y:S02]  /*3e8a0*/  LDL.LU R15, [R1+0x94] ;  /* 0x00009400010f7983 */ /* 0x002f240000300800 */
[----:B------:R1:W-:Y:S02]  /*3e8b0*/  STS.U16 [R3+0xfe00], R2 ;  /* 0x00fe000203007388 */ /* 0x0003e40000000400 */
[----:B--2---:R-:W2:Y:S01]  /*3e8c0*/  LDL.LU R24, [R1+0x5c] ;  /* 0x00005c0001187983 */ /* 0x004ea20000300800 */
[----:B------:R3:W-:Y:S04]  /*3e8d0*/  STS.U16 [R3+0x10600], R23 ;  /* 0x0106001703007388 */ /* 0x0007e80000000400 */
[----:B---3--:R-:W3:Y:S04]  /*3e8e0*/  LDL.LU R13, [R1+0x2ab0] ;  /* 0x002ab000010d7983 */ /* 0x008ee80000300800 */
[----:B------:R1:W-:Y:S01]  /*3e8f0*/  STS.U16 [R3+0x10e00], R28 ;  /* 0x010e001c03007388 */ /* 0x0003e20000000400 */
[----:B------:R-:W-:Y:S02]  /*3e900*/  STS.U16 [R3+0x11600], R12 ;  /* 0x0116000c03007388 */ /* 0x000fe40000000400 */
[----:B0-----:R-:W2:Y:S02]  /*3e910*/  LDL.LU R14, [R1+0x2aac] ;  /* 0x002aac00010e7983 */ /* 0x001ea40000300800 */
[----:B------:R-:W-:Y:S01]  /*3e920*/  STS.U16 [R3+0x11e00], R22 ;  /* 0x011e001603007388 */ /* 0x000fe20000000400 */
[----:B-1----:R0:W5:Y:S04]  /*3e930*/  LDL.LU R2, [R1+0x2aa8] ;  /* 0x002aa80001027983 */ /* 0x0021680000300800 */
[----:B------:R-:W-:Y:S01]  /*3e940*/  STS.U16 [R3+0x12600], R4 ;  /* 0x0126000403007388 */ /* 0x000fe20000000400 */
[----:B------:R-:W2:Y:S02]  /*3e950*/  LDL.LU R23, [R1+0x2aa4] ;  /* 0x002aa40001177983 */ /* 0x000ea40000300800 */
[----:B------:R-:W-:Y:S02]  /*3e960*/  STS.U16 [R3+0x12e00], R29 ;  /* 0x012e001d03007388 */ /* 0x000fe40000000400 */
[----:B------:R1:W-:Y:S01]  /*3e970*/  STS.U16 [R3+0x13600], R19 ;  /* 0x0136001303007388 */ /* 0x0003e20000000400 */
[----:B------:R0:W-:Y:S04]  /*3e980*/  STS.U16 [R3+0x13e00], R27 ;  /* 0x013e001b03007388 */ /* 0x0001e80000000400 */
[----:B------:R-:W3:Y:S04]  /*3e990*/  LDL.LU R28, [R1+0x2aa0] ;  /* 0x002aa000011c7983 */ /* 0x000ee80000300800 */
[----:B------:R0:W-:Y:S04]  /*3e9a0*/  STS.U16 [R3+0x14600], R0 ;  /* 0x0146000003007388 */ /* 0x0001e80000000400 */
[----:B-1----:R-:W3:Y:S01]  /*3e9b0*/  LDL.LU R19, [R1+0x44] ;  /* 0x0000440001137983 */ /* 0x002ee20000300800 */
[----:B0-----:R-:W3:Y:S03]  /*3e9c0*/  LDL.LU R27, [R1+0x2c] ;  /* 0x00002c00011b7983 */ /* 0x001ee60000300800 */
[----:B------:R-:W3:Y:S01]  /*3e9d0*/  LDL.LU R0, [R1+0x14] ;  /* 0x0000140001007983 */ /* 0x000ee20000300800 */
[----:B------:R0:W-:Y:S02]  /*3e9e0*/  STS.U16 [R3+0x14e00], R26 ;  /* 0x014e001a03007388 */ /* 0x0001e40000000400 */
[----:B------:R1:W-:Y:S02]  /*3e9f0*/  STS.U16 [R3+0x15600], R21 ;  /* 0x0156001503007388 */ /* 0x0003e40000000400 */
[----:B------:R0:W-:Y:S01]  /*3ea00*/  STS.U16 [R3+0x15e00], R5 ;  /* 0x015e000503007388 */ /* 0x0001e20000000400 */
[----:B------:R1:W-:Y:S04]  /*3ea10*/  STS.U16 [R3+0x16600], R6 ;  /* 0x0166000603007388 */ /* 0x0003e80000000400 */
[----:B------:R-:W3:Y:S01]  /*3ea20*/  LDL.LU R12, [R1+0xa1c] ;  /* 0x000a1c00010c7983 */ /* 0x000ee20000300800 */
[----:B------:R-:W-:Y:S02]  /*3ea30*/  STS.U16 [R3+0x16e00], R7 ;  /* 0x016e000703007388 */ /* 0x000fe40000000400 */
[----:B------:R-:W3:Y:S02]  /*3ea40*/  LDL.LU R22, [R1+0x9fc] ;  /* 0x0009fc0001167983 */ /* 0x000ee40000300800 */
[----:B------:R-:W-:Y:S01]  /*3ea50*/  STS.U16 [R3+0x17600], R8 ;  /* 0x0176000803007388 */ /* 0x000fe20000000400 */
[----:B------:R-:W3:Y:S04]  /*3ea60*/  LDL.LU R4, [R1+0x9dc] ;  /* 0x0009dc0001047983 */ /* 0x000ee80000300800 */
[----:B------:R-:W-:Y:S01]  /*3ea70*/  STS.U16 [R3+0x17e00], R9 ;  /* 0x017e000903007388 */ /* 0x000fe20000000400 */
[----:B------:R-:W3:Y:S02]  /*3ea80*/  LDL.LU R29, [R1+0x9bc] ;  /* 0x0009bc00011d7983 */ /* 0x000ee40000300800 */
[----:B------:R-:W-:Y:S02]  /*3ea90*/  STS.U16 [R3+0x18600], R10 ;  /* 0x0186000a03007388 */ /* 0x000fe40000000400 */
[----:B0-----:R-:W3:Y:S01]  /*3eaa0*/  LDL.LU R26, [R1+0x998] ;  /* 0x00099800011a7983 */ /* 0x001ee20000300800 */
[----:B------:R-:W-:Y:S04]  /*3eab0*/  STS.U16 [R3+0x18e00], R25 ;  /* 0x018e001903007388 */ /* 0x000fe80000000400 */
[----:B-1----:R-:W3:Y:S01]  /*3eac0*/  LDL.LU R21, [R1+0x978] ;  /* 0x0009780001157983 */ /* 0x002ee20000300800 */
[----:B------:R-:W-:Y:S02]  /*3ead0*/  STS.U16 [R3+0x19600], R11 ;  /* 0x0196000b03007388 */ /* 0x000fe40000000400 */
[----:B------:R-:W3:Y:S02]  /*3eae0*/  LDL.LU R5, [R1+0x954] ;  /* 0x0009540001057983 */ /* 0x000ee40000300800 */
[----:B------:R0:W-:Y:S01]  /*3eaf0*/  STS.U16 [R3+0x19e00], R18 ;  /* 0x019e001203007388 */ /* 0x0001e20000000400 */
[----:B------:R-:W3:Y:S04]  /*3eb00*/  LDL.LU R6, [R1+0x934] ;  /* 0x0009340001067983 */ /* 0x000ee80000300800 */
[----:B------:R1:W-:Y:S01]  /*3eb10*/  STS.U16 [R3+0x1a600], R20 ;  /* 0x01a6001403007388 */ /* 0x0003e20000000400 */
[----:B------:R1:W-:Y:S03]  /*3eb20*/  STS.U16 [R3+0x1ae00], R16 ;  /* 0x01ae001003007388 */ /* 0x0003e60000000400 */
[----:B0-----:R-:W3:Y:S01]  /*3eb30*/  LDL.LU R18, [R1+0x914] ;  /* 0x0009140001127983 */ /* 0x001ee20000300800 */
[----:B-1----:R-:W3:Y:S02]  /*3eb40*/  LDL.LU R20, [R1+0x8f4] ;  /* 0x0008f40001147983 */ /* 0x002ee40000300800 */
[----:B------:R-:W3:Y:S01]  /*3eb50*/  LDL.LU R16, [R1+0x8d4] ;  /* 0x0008d40001107983 */ /* 0x000ee20000300800 */
[----:B----4-:R0:W-:Y:S01]  /*3eb60*/  STS.U16 [R3+0x1b600], R17 ;  /* 0x01b6001103007388 */ /* 0x0101e20000000400 */
[----:B------:R1:W-:Y:S03]  /*3eb70*/  STS.U16 [R3+0x1be00], R15 ;  /* 0x01be000f03007388 */ /* 0x0003e60000000400 */
[----:B0-----:R-:W4:Y:S01]  /*3eb80*/  LDL.LU R17, [R1+0x8b4] ;  /* 0x0008b40001117983 */ /* 0x001f220000300800 */
[----:B-1----:R-:W4:Y:S02]  /*3eb90*/  LDL.LU R15, [R1+0x894] ;  /* 0x00089400010f7983 */ /* 0x002f240000300800 */
[----:B------:R-:W4:Y:S02]  /*3eba0*/  LDL.LU R7, [R1+0x874] ;  /* 0x0008740001077983 */ /* 0x000f240000300800 */
[----:B------:R-:W4:Y:S01]  /*3ebb0*/  LDL.LU R8, [R1+0x854] ;  /* 0x0008540001087983 */ /* 0x000f220000300800 */
[----:B------:R-:W4:Y:S01]  /*3ebc0*/  LDL.LU R9, [R1+0x834] ;  /* 0x0008340001097983 */ /* 0x000f220000300800 */
[----:B------:R-:W4:Y:S02]  /*3ebd0*/  LDL.LU R10, [R1+0x814] ;  /* 0x00081400010a7983 */ /* 0x000f240000300800 */
[----:B------:R-:W4:Y:S01]  /*3ebe0*/  LDL.LU R25, [R1+0x7f4] ;  /* 0x0007f40001197983 */ /* 0x000f220000300800 */
[----:B--2---:R0:W-:Y:S01]  /*3ebf0*/  STS.U16 [R3+0x1c600], R24 ;  /* 0x01c6001803007388 */ /* 0x0041e20000000400 */
[----:B------:R-:W2:Y:S03]  /*3ec00*/  LDL.LU R11, [R1+0x7d4] ;  /* 0x0007d400010b7983 */ /* 0x000ea60000300800 */
[----:B0-----:R-:W2:Y:S04]  /*3ec10*/  LDL.LU R24, [R1+0x7b4] ;  /* 0x0007b40001187983 */ /* 0x001ea80000300800 */
[----:B---3--:R0:W-:Y:S01]  /*3ec20*/  STS.U16 [R3+0x1ce00], R19 ;  /* 0x01ce001303007388 */ /* 0x0081e20000000400 */
[----:B------:R1:W-:Y:S03]  /*3ec30*/  STS.U16 [R3+0x1d600], R27 ;  /* 0x01d6001b03007388 */ /* 0x0003e60000000400 */
[----:B------:R3:W-:Y:S04]  /*3ec40*/  STS.U16 [R3+0x1de00], R0 ;  /* 0x01de000003007388 */ /* 0x0007e80000000400 */
[----:B0-----:R-:W2:Y:S01]  /*3ec50*/  LDL.LU R19, [R1+0x794] ;  /* 0x0007940001137983 */ /* 0x001ea20000300800 */
[----:B-1----:R-:W2:Y:S02]  /*3ec60*/  LDL.LU R27, [R1+0x574] ;  /* 0x00057400011b7983 */ /* 0x002ea40000300800 */
[----:B------:R0:W-:Y:S01]  /*3ec70*/  STS.U16 [R3+0x1e600], R28 ;  /* 0x01e6001c03007388 */ /* 0x0001e20000000400 */
[----:B---3--:R-:W4:Y:S04]  /*3ec80*/  LDL.LU R0, [R1+0x550] ;  /* 0x0005500001007983 */ /* 0x008f280000300800 */
[----:B0-----:R-:W2:Y:S04]  /*3ec90*/  LDL.LU R3, [R1+0x2a9c] ;  /* 0x002a9c0001037983 */ /* 0x001ea80000300800 */
[----:B------:R-:W0:Y:S02]  /*3eca0*/  S2R R28, SR_TID.X ;  /* 0x00000000001c7919 */ /* 0x000e240000002100 */
[----:B0-----:R-:W-:-:S05]  /*3ecb0*/  LOP3.LUT R28, R28, 0x7f, RZ, 0xc0, !PT ;  /* 0x0000007f1c1c7812 */ /* 0x001fca00078ec0ff */
[----:B------:R-:W-:-:S05]  /*3ecc0*/  IMAD.SHL.U32 R28, R28, 0x2, RZ ;  /* 0x000000021c1c7824 */ /* 0x000fca00078e00ff */
[----:B------:R-:W-:-:S05]  /*3ecd0*/  LOP3.LUT R28, R28, 0x60, RZ, 0x3c, !PT ;  /* 0x000000601c1c7812 */ /* 0x000fca00078e3cff */
[----:B--2---:R0:W-:Y:S04]  /*3ece0*/  STS.U16 [R28+0x1ee00], R3 ;  /* 0x01ee00031c007388 */ /* 0x0041e80000000400 */
[----:B0-----:R-:W0:Y:S01]  /*3ecf0*/  S2R R3, SR_TID.X ;  /* 0x0000000000037919 */ /* 0x001e220000002100 */
[----:B------:R-:W-:Y:S02]  /*3ed00*/  STS.U16 [R28+0x1f600], R23 ;  /* 0x01f600171c007388 */ /* 0x000fe40000000400 */
[----:B------:R-:W-:Y:S01]  /*3ed10*/  STS.U16 [R28+0x1fe00], R14 ;  /* 0x01fe000e1c007388 */ /* 0x000fe20000000400 */
[----:B0-----:R-:W-:-:S04]  /*3ed20*/  LOP3.LUT R3, R3, 0x7f, RZ, 0xc0, !PT ;  /* 0x0000007f03037812 */ /* 0x001fc800078ec0ff */
[----:B------:R-:W-:-:S04]  /*3ed30*/  SHF.L.U32 R3, R3, 0x1, RZ ;  /* 0x0000000103037819 */ /* 0x000fc800000006ff */
[----:B------:R-:W-:-:S05]  /*3ed40*/  LOP3.LUT R3, R3, 0x70, RZ, 0x3c, !PT ;  /* 0x0000007003037812 */ /* 0x000fca00078e3cff */
        /* <DEDUP_REMOVED lines=11> */
[----:B----4-:R4:W-:Y:S01]  /*3ee00*/  STS.U16 [R3+0x5f00], R17 ;  /* 0x005f001103007388 */ /* 0x0109e20000000400 */
[----:B------:R4:W-:Y:S01]  /*3ee10*/  STS.U16 [R3+0x6700], R15 ;  /* 0x0067000f03007388 */ /* 0x0009e20000000400 */
[----:B------:R-:W-:Y:S02]  /*3ee20*/  STS.U16 [R3+0x6f00], R7 ;  /* 0x006f000703007388 */ /* 0x000fe40000000400 */
[----:B------:R-:W-:Y:S02]  /*3ee30*/  STS.U16 [R3+0x7700], R8 ;  /* 0x0077000803007388 */ /* 0x000fe40000000400 */
[----:B------:R-:W-:Y:S01]  /*3ee40*/  STS.U16 [R3+0x7f00], R9 ;  /* 0x007f000903007388 */ /* 0x000fe20000000400 */
[----:B------:R-:W-:Y:S04]  /*3ee50*/  STS.U16 [R3+0x8700], R10 ;  /* 0x0087000a03007388 */ /* 0x000fe80000000400 */
[----:B0-----:R-:W3:Y:S01]  /*3ee60*/  LDL.LU R18, [R1+0x530] ;  /* 0x0005300001127983 */ /* 0x001ee20000300800 */
[----:B-1----:R-:W3:Y:S02]  /*3ee70*/  LDL.LU R20, [R1+0x510] ;  /* 0x0005100001147983 */ /* 0x002ee40000300800 */
[----:B--2---:R-:W2:Y:S02]  /*3ee80*/  LDL.LU R16, [R1+0x4f0] ;  /* 0x0004f00001107983 */ /* 0x004ea40000300800 */
[----:B------:R-:W-:Y:S01]  /*3ee90*/  STS.U16 [R3+0x8f00], R25 ;  /* 0x008f001903007388 */ /* 0x000fe20000000400 */
[----:B----4-:R-:W4:Y:S04]  /*3eea0*/  LDL.LU R17, [R1+0x4cc] ;  /* 0x0004cc0001117983 */ /* 0x010f280000300800 */
[----:B------:R-:W-:Y:S01]  /*3eeb0*/  STS.U16 [R3+0x9700], R11 ;  /* 0x0097000b03007388 */ /* 0x000fe20000000400 */
[----:B------:R-:W4:Y:S02]  /*3eec0*/  LDL.LU R15, [R1+0x438] ;  /* 0x00043800010f7983 */ /* 0x000f240000300800 */
[----:B------:R0:W-:Y:S02]  /*3eed0*/  STS.U16 [R3+0x9f00], R24 ;  /* 0x009f001803007388 */ /* 0x0001e40000000400 */
[----:B------:R1:W-:Y:S01]  /*3eee0*/  STS.U16 [R3+0xa700], R19 ;  /* 0x00a7001303007388 */ /* 0x0003e20000000400 */
[----:B------:R1:W-:Y:S01]  /*3eef0*/  STS.U16 [R3+0xaf00], R27 ;  /* 0x00af001b03007388 */ /* 0x0003e20000000400 */
[----:B------:R1:W-:Y:S03]  /*3ef00*/  STS.U16 [R3+0xb700], R0 ;  /* 0x00b7000003007388 */ /* 0x0003e60000000400 */
[----:B0-----:R-:W4:Y:S01]  /*3ef10*/  LDL.LU R24, [R1+0x418] ;  /* 0x0004180001187983 */ /* 0x001f220000300800 */
[----:B-1----:R-:W4:Y:S02]  /*3ef20*/  LDL.LU R19, [R1+0x3f8] ;  /* 0x0003f80001137983 */ /* 0x002f240000300800 */
[----:B------:R-:W4:Y:S01]  /*3ef30*/  LDL.LU R27, [R1+0x3d8] ;  /* 0x0003d800011b7983 */ /* 0x000f220000300800 */
[----:B------:R-:W4:Y:S04]  /*3ef40*/  LDL.LU R0, [R1+0x3b8] ;  /* 0x0003b80001007983 */ /* 0x000f280000300800 */
        /* <DEDUP_REMOVED lines=16> */
[----:B------:R-:W4:Y:S04]  /*3f050*/  LDL.LU R11, [R1+0x188] ;  /* 0x00018800010b7983 */ /* 0x000f280000300800 */
[----:B---3--:R0:W-:Y:S01]  /*3f060*/  STS.U16 [R3+0xbf00], R18 ;  /* 0x00bf001203007388 */ /* 0x0081e20000000400 */
[----:B------:R1:W-:Y:S02]  /*3f070*/  STS.U16 [R3+0xc700], R20 ;  /* 0x00c7001403007388 */ /* 0x0003e40000000400 */
[----:B--2---:R2:W-:Y:S01]  /*3f080*/  STS.U16 [R3+0xcf00], R16 ;  /* 0x00cf001003007388 */ /* 0x0045e20000000400 */
[----:B----4-:R3:W-:Y:S01]  /*3f090*/  STS.U16 [R3+0xd700], R17 ;  /* 0x00d7001103007388 */ /* 0x0107e20000000400 */
[----:B------:R3:W-:Y:S03]  /*3f0a0*/  STS.U16 [R3+0xdf00], R15 ;  /* 0x00df000f03007388 */ /* 0x0007e60000000400 */
[----:B0-----:R-:W4:Y:S01]  /*3f0b0*/  LDL.LU R18, [R1+0x168] ;  /* 0x0001680001127983 */ /* 0x001f220000300800 */
[----:B-1----:R-:W4:Y:S02]  /*3f0c0*/  LDL.LU R20, [R1+0x148] ;  /* 0x0001480001147983 */ /* 0x002f240000300800 */
[----:B--2---:R-:W2:Y:S01]  /*3f0d0*/  LDL.LU R16, [R1+0x128] ;  /* 0x0001280001107983 */ /* 0x004ea20000300800 */
[----:B---3--:R-:W3:Y:S04]  /*3f0e0*/  LDL.LU R17, [R1+0x108] ;  /* 0x0001080001117983 */ /* 0x008ee80000300800 */
[----:B------:R0:W-:Y:S01]  /*3f0f0*/  STS.U16 [R3+0xe700], R24 ;  /* 0x00e7001803007388 */ /* 0x0001e20000000400 */
[----:B------:R1:W-:Y:S02]  /*3f100*/  STS.U16 [R3+0xef00], R19 ;  /* 0x00ef001303007388 */ /* 0x0003e40000000400 */
[----:B------:R-:W3:Y:S01]  /*3f110*/  LDL.LU R15, [R1+0xe8] ;  /* 0x0000e800010f7983 */ /* 0x000ee20000300800 */
[----:B------:R1:W-:Y:S01]  /*3f120*/  STS.U16 [R3+0xf700], R27 ;  /* 0x00f7001b03007388 */ /* 0x0003e20000000400 */
[----:B------:R1:W-:Y:S02]  /*3f130*/  STS.U16 [R3+0xff00], R0 ;  /* 0x00ff000003007388 */ /* 0x0003e40000000400 */
[----:B------:R-:W-:Y:S02]  /*3f140*/  STS.U16 [R3+0x10700], R14 ;  /* 0x0107000e03007388 */ /* 0x000fe40000000400 */
[----:B------:R-:W-:Y:S01]  /*3f150*/  STS.U16 [R3+0x10f00], R23 ;  /* 0x010f001703007388 */ /* 0x000fe20000000400 */
[----:B------:R-:W-:Y:S01]  /*3f160*/  STS.U16 [R3+0x11700], R28 ;  /* 0x0117001c03007388 */ /* 0x000fe20000000400 */
[----:B------:R-:W-:Y:S03]  /*3f170*/  STS.U16 [R3+0x11f00], R12 ;  /* 0x011f000c03007388 */ /* 0x000fe60000000400 */
[----:B0-----:R-:W3:Y:S01]  /*3f180*/  LDL.LU R24, [R1+0x2a98] ;  /* 0x002a980001187983 */ /* 0x001ee20000300800 */
[----:B------:R-:W-:Y:S02]  /*3f190*/  STS.U16 [R3+0x12700], R22 ;  /* 0x0127001603007388 */ /* 0x000fe40000000400 */
[----:B-1----:R-:W3:Y:S02]  /*3f1a0*/  LDL.LU R19, [R1+0x2a94] ;  /* 0x002a940001137983 */ /* 0x002ee40000300800 */
[----:B------:R-:W-:Y:S01]  /*3f1b0*/  STS.U16 [R3+0x12f00], R4 ;  /* 0x012f000403007388 */ /* 0x000fe20000000400 */
[----:B------:R-:W3:Y:S04]  /*3f1c0*/  LDL.LU R27, [R1+0x2a90] ;  /* 0x002a9000011b7983 */ /* 0x000ee80000300800 */
[----:B------:R-:W-:Y:S01]  /*3f1d0*/  STS.U16 [R3+0x13700], R29 ;  /* 0x0137001d03007388 */ /* 0x000fe20000000400 */
[----:B------:R-:W3:Y:S02]  /*3f1e0*/  LDL.LU R0, [R1+0x2a8c] ;  /* 0x002a8c0001007983 */ /* 0x000ee40000300800 */
[----:B------:R0:W-:Y:S02]  /*3f1f0*/  STS.U16 [R3+0x13f00], R26 ;  /* 0x013f001a03007388 */ /* 0x0001e40000000400 */
[----:B------:R1:W-:Y:S01]  /*3f200*/  STS.U16 [R3+0x14700], R21 ;  /* 0x0147001503007388 */ /* 0x0003e20000000400 */
[----:B------:R1:W-:Y:S01]  /*3f210*/  STS.U16 [R3+0x14f00], R5 ;  /* 0x014f000503007388 */ /* 0x0003e20000000400 */
[----:B------:R1:W-:Y:S02]  /*3f220*/  STS.U16 [R3+0x15700], R6 ;  /* 0x0157000603007388 */ /* 0x0003e40000000400 */
[----:B------:R1:W-:Y:S01]  /*3f230*/  STS.U16 [R3+0x15f00], R7 ;  /* 0x015f000703007388 */ /* 0x0003e20000000400 */
[----:B0-----:R-:W3:Y:S01]  /*3f240*/  LDL.LU R26, [R1+0xc8] ;  /* 0x0000c800011a7983 */ /* 0x001ee20000300800 */
[----:B-1----:R-:W3:Y:S02]  /*3f250*/  LDL.LU R21, [R1+0x90] ;  /* 0x0000900001157983 */ /* 0x002ee40000300800 */
[----:B------:R-:W3:Y:S01]  /*3f260*/  LDL.LU R5, [R1+0x58] ;  /* 0x0000580001057983 */ /* 0x000ee20000300800 */
[----:B------:R-:W3:Y:S04]  /*3f270*/  LDL.LU R6, [R1+0x40] ;  /* 0x0000400001067983 */ /* 0x000ee80000300800 */
[----:B------:R-:W3:Y:S01]  /*3f280*/  LDL.LU R7, [R1+0x28] ;  /* 0x0000280001077983 */ /* 0x000ee20000300800 */
[----:B------:R-:W3:Y:S02]  /*3f290*/  LDL.LU R28, [R1+0x4d0] ;  /* 0x0004d000011c7983 */ /* 0x000ee40000300800 */
[----:B------:R-:W3:Y:S02]  /*3f2a0*/  LDL.LU R12, [R1+0x4b8] ;  /* 0x0004b800010c7983 */ /* 0x000ee40000300800 */
[----:B------:R-:W3:Y:S01]  /*3f2b0*/  LDL.LU R22, [R1+0x4c4] ;  /* 0x0004c40001167983 */ /* 0x000ee20000300800 */
[----:B------:R-:W3:Y:S04]  /*3f2c0*/  LDL.LU R4, [R1+0x4ac] ;  /* 0x0004ac0001047983 */ /* 0x000ee80000300800 */
[----:B------:R0:W-:Y:S01]  /*3f2d0*/  STS.U16 [R3+0x16700], R8 ;  /* 0x0167000803007388 */ /* 0x0001e20000000400 */
[----:B------:R1:W-:Y:S02]  /*3f2e0*/  STS.U16 [R3+0x16f00], R9 ;  /* 0x016f000903007388 */ /* 0x0003e40000000400 */
[----:B------:R1:W-:Y:S02]  /*3f2f0*/  STS.U16 [R3+0x17700], R10 ;  /* 0x0177000a03007388 */ /* 0x0003e40000000400 */
[----:B------:R1:W-:Y:S01]  /*3f300*/  STS.U16 [R3+0x17f00], R25 ;  /* 0x017f001903007388 */ /* 0x0003e20000000400 */
[----:B------:R1:W-:Y:S04]  /*3f310*/  STS.U16 [R3+0x18700], R11 ;  /* 0x0187000b03007388 */ /* 0x0003e80000000400 */
[----:B------:R-:W3:Y:S04]  /*3f320*/  LDL.LU R29, [R1+0x4a0] ;  /* 0x0004a000011d7983 */ /* 0x000ee80000300800 */
[----:B0-----:R-:W3:Y:S01]  /*3f330*/  LDL.LU R8, [R1+0x488] ;  /* 0x0004880001087983 */ /* 0x001ee20000300800 */
[----:B-1----:R-:W3:Y:S03]  /*3f340*/  LDL.LU R9, [R1+0x494] ;  /* 0x0004940001097983 */ /* 0x002ee60000300800 */
[----:B------:R-:W3:Y:S01]  /*3f350*/  LDL.LU R10, [R1+0x47c] ;  /* 0x00047c00010a7983 */ /* 0x000ee20000300800 */
[----:B------:R-:W3:Y:S03]  /*3f360*/  LDL.LU R25, [R1+0x4c8] ;  /* 0x0004c80001197983 */ /* 0x000ee60000300800 */
[----:B------:R-:W3:Y:S04]  /*3f370*/  LDL.LU R11, [R1+0x4b0] ;  /* 0x0004b000010b7983 */ /* 0x000ee80000300800 */
[----:B----4-:R0:W-:Y:S01]  /*3f380*/  STS.U16 [R3+0x18f00], R18 ;  /* 0x018f001203007388 */ /* 0x0101e20000000400 */
[----:B------:R1:W-:Y:S02]  /*3f390*/  STS.U16 [R3+0x19700], R20 ;  /* 0x0197001403007388 */ /* 0x0003e40000000400 */
[----:B--2---:R2:W-:Y:S01]  /*3f3a0*/  STS.U16 [R3+0x19f00], R16 ;  /* 0x019f001003007388 */ /* 0x0045e20000000400 */
[----:B---3--:R4:W-:Y:S01]  /*3f3b0*/  STS.U16 [R3+0x1a700], R17 ;  /* 0x01a7001103007388 */ /* 0x0089e20000000400 */
[----:B------:R4:W-:Y:S03]  /*3f3c0*/  STS.U16 [R3+0x1af00], R15 ;  /* 0x01af000f03007388 */ /* 0x0009e60000000400 */
[----:B0-----:R-:W3:Y:S01]  /*3f3d0*/  LDL.LU R18, [R1+0x4bc] ;  /* 0x0004bc0001127983 */ /* 0x001ee20000300800 */
[----:B-1----:R-:W3:Y:S02]  /*3f3e0*/  LDL.LU R20, [R1+0x4a8] ;  /* 0x0004a80001147983 */ /* 0x002ee40000300800 */
[----:B--2---:R-:W2:Y:S01]  /*3f3f0*/  LDL.LU R16, [R1+0x49c] ;  /* 0x00049c0001107983 */ /* 0x004ea20000300800 */
[----:B----4-:R-:W4:Y:S01]  /*3f400*/  LDL.LU R17, [R1+0x484] ;  /* 0x0004840001117983 */ /* 0x010f220000300800 */
[----:B------:R-:W4:Y:S03]  /*3f410*/  LDL.LU R15, [R1+0x490] ;  /* 0x00049000010f7983 */ /* 0x000f260000300800 */
[----:B------:R-:W-:Y:S01]  /*3f420*/  STS.U16 [R3+0x1b700], R26 ;  /* 0x01b7001a03007388 */ /* 0x000fe20000000400 */
[----:B------:R-:W-:Y:S02]  /*3f430*/  STS.U16 [R3+0x1bf00], R21 ;  /* 0x01bf001503007388 */ /* 0x000fe40000000400 */
[----:B------:R-:W-:Y:S02]  /*3f440*/  STS.U16 [R3+0x1c700], R5 ;  /* 0x01c7000503007388 */ /* 0x000fe40000000400 */
[----:B------:R-:W-:Y:S01]  /*3f450*/  STS.U16 [R3+0x1cf00], R6 ;  /* 0x01cf000603007388 */ /* 0x000fe20000000400 */
[----:B------:R-:W-:Y:S01]  /*3f460*/  STS.U16 [R3+0x1d700], R7 ;  /* 0x01d7000703007388 */ /* 0x000fe20000000400 */
[----:B------:R0:W-:Y:S03]  /*3f470*/  STS.U16 [R3+0x1df00], R0 ;  /* 0x01df000003007388 */ /* 0x0001e60000000400 */
[----:B0-----:R-:W4:Y:S04]  /*3f480*/  LDL.LU R0, [R1+0x2a88] ;  /* 0x002a880001007983 */ /* 0x001f280000300800 */
[----:B------:R-:W0:Y:S01]  /*3f490*/  S2R R26, SR_TID.X ;  /* 0x00000000001a7919 */ /* 0x000e220000002100 */
[----:B------:R-:W-:Y:S02]  /*3f4a0*/  STS.U16 [R3+0x1e700], R27 ;  /* 0x01e7001b03007388 */ /* 0x000fe40000000400 */
[----:B------:R-:W-:Y:S02]  /*3f4b0*/  STS.U16 [R3+0x1ef00], R19 ;  /* 0x01ef001303007388 */ /* 0x000fe40000000400 */
[----:B------:R-:W-:Y:S01]  /*3f4c0*/  STS.U16 [R3+0x1f700], R24 ;  /* 0x01f7001803007388 */ /* 0x000fe20000000400 */
[----:B------:R1:W-:Y:S01]  /*3f4d0*/  STS.U16 [R3+0x1ff00], R13 ;  /* 0x01ff000d03007388 */ /* 0x0003e20000000400 */
[----:B0-----:R-:W-:-:S02]  /*3f4e0*/  LOP3.LUT R7, R26, 0x1c, RZ, 0xc0, !PT ;  /* 0x0000001c1a077812 */ /* 0x001fc400078ec0ff */
[C---:B------:R-:W-:Y:S02]  /*3f4f0*/  LOP3.LUT R21, R26.reuse, 0x1f, RZ, 0xc0, !PT ;  /* 0x0000001f1a157812 */ /* 0x040fe400078ec0ff */
[----:B------:R-:W-:Y:S02]  /*3f500*/  LOP3.LUT R6, R26, 0x60, RZ, 0xc0, !PT ;  /* 0x000000601a067812 */ /* 0x000fe400078ec0ff */
[----:B------:R-:W-:Y:S02]  /*3f510*/  LEA R5, R7, R21, 0x4 ;  /* 0x0000001507057211 */ /* 0x000fe400078e20ff */
[----:B------:R-:W-:Y:S02]  /*3f520*/  SHF.R.U32.HI R6, RZ, 0x1, R6 ;  /* 0x00000001ff067819 */ /* 0x000fe40000011606 */
[----:B------:R-:W-:-:S04]  /*3f530*/  SHF.L.U32 R5, R5, 0x2, RZ ;  /* 0x0000000205057819 */ /* 0x000fc800000006ff */
[----:B------:R-:W-:Y:S02]  /*3f540*/  LOP3.LUT R5, R5, R6, RZ, 0x3c, !PT ;  /* 0x0000000605057212 */ /* 0x000fe400078e3cff */
[----:B-1----:R-:W-:-:S03]  /*3f550*/  LEA R3, R7, R21, 0x4 ;  /* 0x0000001507037211 */ /* 0x002fc600078e20ff */
[----:B------:R-:W-:Y:S01]  /*3f560*/  STS [R5+0x28000], R28 ;  /* 0x0280001c05007388 */ /* 0x000fe20000000800 */
[----:B------:R-:W-:Y:S02]  /*3f570*/  STS [R5+0x28800], R12 ;  /* 0x0288000c05007388 */ /* 0x000fe40000000800 */
[----:B------:R-:W-:Y:S02]  /*3f580*/  STS [R5+0x28080], R22 ;  /* 0x0280801605007388 */ /* 0x000fe40000000800 */
[----:B------:R0:W-:Y:S02]  /*3f590*/  STS [R5+0x28880], R4 ;  /* 0x0288800405007388 */ /* 0x0001e40000000800 */
[----:B------:R-:W-:Y:S01]  /*3f5a0*/  IMAD.SHL.U32 R3, R3, 0x4, RZ ;  /* 0x0000000403037824 */ /* 0x000fe200078e00ff */
[----:B0-----:R-:W-:-:S04]  /*3f5b0*/  LOP3.LUT R4, R26, 0x60, RZ, 0xc0, !PT ;  /* 0x000000601a047812 */ /* 0x001fc800078ec0ff */
[----:B------:R-:W-:-:S04]  /*3f5c0*/  SHF.R.U32.HI R4, RZ, 0x1, R4 ;  /* 0x00000001ff047819 */ /* 0x000fc80000011604 */
[----:B------:R-:W-:Y:S01]  /*3f5d0*/  LOP3.LUT R3, R3, R4, RZ, 0x3c, !PT ;  /* 0x0000000403037212 */ /* 0x000fe200078e3cff */
[----:B------:R-:W-:Y:S01]  /*3f5e0*/  STS [R5+0x29000], R29 ;  /* 0x0290001d05007388 */ /* 0x000fe20000000800 */
[----:B------:R-:W-:Y:S02]  /*3f5f0*/  STS [R5+0x29800], R8 ;  /* 0x0298000805007388 */ /* 0x000fe40000000800 */
[----:B------:R-:W-:Y:S01]  /*3f600*/  LOP3.LUT R3, R3, 0x40, RZ, 0x3c, !PT ;  /* 0x0000004003037812 */ /* 0x000fe200078e3cff */
[----:B------:R-:W-:Y:S01]  /*3f610*/  STS [R5+0x29080], R9 ;  /* 0x0290800905007388 */ /* 0x000fe20000000800 */
[----:B------:R-:W-:Y:S03]  /*3f620*/  STS [R5+0x29880], R10 ;  /* 0x0298800a05007388 */ /* 0x000fe60000000800 */
[----:B------:R-:W-:Y:S01]  /*3f630*/  STS [R3+0x28000], R25 ;  /* 0x0280001903007388 */ /* 0x000fe20000000800 */
[----:B------:R-:W-:Y:S03]  /*3f640*/  STS [R3+0x28800], R11 ;  /* 0x0288000b03007388 */ /* 0x000fe60000000800 */
[----:B---3--:R-:W-:Y:S01]  /*3f650*/  STS [R3+0x28080], R18 ;  /* 0x0280801203007388 */ /* 0x008fe20000000800 */
[----:B------:R-:W-:Y:S02]  /*3f660*/  STS [R3+0x28880], R20 ;  /* 0x0288801403007388 */ /* 0x000fe40000000800 */
[----:B--2---:R-:W-:Y:S01]  /*3f670*/  STS [R3+0x29000], R16 ;  /* 0x0290001003007388 */ /* 0x004fe20000000800 */
[----:B----4-:R-:W-:Y:S01]  /*3f680*/  STS [R3+0x29800], R17 ;  /* 0x0298001103007388 */ /* 0x010fe20000000800 */
[----:B------:R-:W-:Y:S03]  /*3f690*/  STS [R3+0x29080], R15 ;  /* 0x0290800f03007388 */ /* 0x000fe60000000800 */
[----:B------:R0:W-:Y:S04]  /*3f6a0*/  STS [R3+0x29880], R0 ;  /* 0x0298800003007388 */ /* 0x0001e80000000800 */
[----:B0-----:R0:W5:Y:S02]  /*3f6b0*/  LDL.LU R0, [R1+0x2a84] ;  /* 0x002a840001007983 */ /* 0x0011640000300800 */
[----:B------:R-:W2:Y:S04]  /*3f6c0*/  LDL.LU R17, [R1+0xa64] ;  /* 0x000a640001117983 */ /* 0x000ea80000300800 */
[----:B------:R-:W2:Y:S04]  /*3f6d0*/  LDL R15, [R1+0x470] ;  /* 0x00047000010f7983 */ /* 0x000ea80000100800 */
[----:B------:R-:W3:Y:S04]  /*3f6e0*/  LDL R28, [R1] ;  /* 0x00000000011c7983 */ /* 0x000ee80000100800 */
[----:B-----5:R1:W-:Y:S04]  /*3f6f0*/  STL [R1+0x2c04], R0 ;  /* 0x002c040001007387 */ /* 0x0203e80000100800 */
[----:B-1----:R-:W4:Y:S04]  /*3f700*/  LDL R0, [R1+0x9b4] ;  /* 0x0009b40001007983 */ /* 0x002f280000100800 */
[----:B------:R1:W-:Y:S04]  /*3f710*/  STL [R1+0x2c00], R2 ;  /* 0x002c000201007387 */ /* 0x0003e80000100800 */
[----:B------:R-:W-:Y:S06]  /*3f720*/  BAR.SYNC.DEFER_BLOCKING 0x0 ;  /* 0x0000000000007b1d */ /* 0x000fec0000010000 */
[----:B-1----:R-:W3:Y:S01]  /*3f730*/  LDL R2, [R1+0x304] ;  /* 0x0003040001027983 */ /* 0x002ee20000100800 */
[----:B--2---:R-:W-:-:S03]  /*3f740*/  FADD R3, -R15, R17 ;  /* 0x000000110f037221 */ /* 0x004fc60000000100 */
[----:B----4-:R-:W1:Y:S04]  /*3f750*/  LDSM.16.M88.4 R8, [R0+0x28000] ;  /* 0x028000000008783b */ /* 0x010e680000000200 */
[----:B---3--:R-:W2:Y:S04]  /*3f760*/  LDSM.16.M88.4 R4, [R2] ;  /* 0x000000000204783b */ /* 0x008ea80000000200 */
[----:B------:R-:W3:Y:S04]  /*3f770*/  LDSM.16.M88.4 R16, [R2+0x2000] ;  /* 0x002000000210783b */ /* 0x000ee80000000200 */
[----:B-1----:R-:W-:Y:S04]  /*3f780*/  STL.64 [R1+0x3db8], R10 ;  /* 0x003db80a01007387 */ /* 0x002fe80000100a00 */
[----:B------:R1:W-:Y:S04]  /*3f790*/  STL.64 [R1+0x3db0], R8 ;  /* 0x003db00801007387 */ /* 0x0003e80000100a00 */
[----:B--2---:R-:W-:Y:S01]  /*3f7a0*/  STL.64 [R1+0x150], R4 ;  /* 0x0001500401007387 */ /* 0x004fe20000100a00 */
[----:B------:R-:W-:Y:S01]  /*3f7b0*/  FMUL R3, R3, 1.4426950216293334961 ;  /* 0x3fb8aa3b03037820 */ /* 0x000fe20000400000 */
[----:B-1----:R-:W-:-:S02]  /*3f7c0*/  MOV R8, R4 ;  /* 0x0000000400087202 */ /* 0x002fc40000000f00 */
[----:B------:R1:W-:Y:S01]  /*3f7d0*/  STL.64 [R1+0x158], R6 ;  /* 0x0001580601007387 */ /* 0x0003e20000100a00 */
[----:B---3--:R-:W-:-:S03]  /*3f7e0*/  MOV R27, R16 ;  /* 0x00000010001b7202 */ /* 0x008fc60000000f00 */
[----:B------:R-:W2:Y:S04]  /*3f7f0*/  LDL.LU R12, [R1+0x580] ;  /* 0x00058000010c7983 */ /* 0x000ea80000300800 */
[----:B------:R-:W3:Y:S04]  /*3f800*/  LDL.LU R13, [R1+0x584] ;  /* 0x00058400010d7983 */ /* 0x000ee80000300800 */
[----:B------:R-:W4:Y:S01]  /*3f810*/  LDL.LU R14, [R1+0x588] ;  /* 0x00058800010e7983 */ /* 0x000f220000300800 */
[----:B------:R-:W-:Y:S01]  /*3f820*/  MOV R23, R17 ;  /* 0x0000001100177202 */ /* 0x000fe20000000f00 */
[----:B------:R0:W0:Y:S01]  /*3f830*/  MUFU.EX2 R29, R3 ;  /* 0x00000003001d7308 */ /* 0x0000220000000800 */
[----:B-1----:R-:W-:Y:S01]  /*3f840*/  MOV R7, R5 ;  /* 0x0000000500077202 */ /* 0x002fe20000000f00 */
[----:B------:R-:W-:Y:S04]  /*3f850*/  STL.64 [R1+0x140], R16 ;  /* 0x0001401001007387 */ /* 0x000fe80000100a00 */
[----:B------:R-:W-:Y:S04]  /*3f860*/  STL.64 [R1+0x148], R18 ;  /* 0x0001481201007387 */ /* 0x000fe80000100a00 */
[----:B------:R-:W-:Y:S04]  /*3f870*/  STL [R1+0x3dc0], R27 ;  /* 0x003dc01b01007387 */ /* 0x000fe80000100800 */
[----:B------:R-:W2:Y:S04]  /*3f880*/  LDL.LU R11, [R1+0x58c] ;  /* 0x00058c00010b7983 */ /* 0x000ea80000300800 */
[----:B------:R-:W1:Y:S04]  /*3f890*/  LDSM.16.M88.4 R16, [R2+0x4000] ;  /* 0x004000000210783b */ /* 0x000e680000000200 */
[----:B------:R-:W-:Y:S04]  /*3f8a0*/  LDSM.16.M88.4 R24, [R2+0x8000] ;  /* 0x008000000218783b */ /* 0x000fe80000000200 */
[----:B-1----:R-:W-:Y:S01]  /*3f8b0*/  STL.64 [R1+0x130], R16 ;  /* 0x0001301001007387 */ /* 0x002fe20000100a00 */
[----:B------:R-:W-:Y:S01]  /*3f8c0*/  IMAD.MOV.U32 R20, RZ, RZ, R16 ;  /* 0x000000ffff147224 */ /* 0x000fe200078e0010 */
[----:B0-----:R-:W-:-:S02]  /*3f8d0*/  MOV R3, R17 ;  /* 0x0000001100037202 */ /* 0x001fc40000000f00 */
[----:B------:R-:W-:Y:S04]  /*3f8e0*/  STL.64 [R1+0x138], R18 ;  /* 0x0001381201007387 */ /* 0x000fe80000100a00 */
[----:B------:R-:W0:Y:S04]  /*3f8f0*/  LDSM.16.M88.4 R16, [R2+0x6000] ;  /* 0x006000000210783b */ /* 0x000e280000000200 */
[----:B------:R-:W3:Y:S04]  /*3f900*/  LDL.LU R4, [R1+0x590] ;  /* 0x0005900001047983 */ /* 0x000ee80000300800 */
[----:B------:R-:W3:Y:S04]  /*3f910*/  LDL.LU R5, [R1+0x594] ;  /* 0x0005940001057983 */ /* 0x000ee80000300800 */
[----:B------:R-:W3:Y:S01]  /*3f920*/  LDL.LU R6, [R1+0x598] ;  /* 0x0005980001067983 */ /* 0x000ee20000300800 */
[----:B0-----:R-:W-:-:S03]  /*3f930*/  MOV R10, R16 ;  /* 0x00000010000a7202 */ /* 0x001fc60000000f00 */
[----:B------:R0:W-:Y:S01]  /*3f940*/  STL.64 [R1+0x120], R16 ;  /* 0x0001201001007387 */ /* 0x0001e20000100a00 */
[----:B------:R-:W-:-:S03]  /*3f950*/  MOV R9, R17 ;  /* 0x0000001100097202 */ /* 0x000fc60000000f00 */
[----:B------:R1:W-:Y:S04]  /*3f960*/  STL.64 [R1+0x128], R18 ;  /* 0x0001281201007387 */ /* 0x0003e80000100a00 */
[----:B------:R-:W-:Y:S01]  /*3f970*/  STL.64 [R1+0x110], R24 ;  /* 0x0001101801007387 */ /* 0x000fe20000100a00 */
[----:B0-----:R-:W-:Y:S02]  /*3f980*/  MOV R16, R10 ;  /* 0x0000000a00107202 */ /* 0x001fe40000000f00 */
[----:B------:R-:W-:Y:S02]  /*3f990*/  MOV R17, R9 ;  /* 0x0000000900117202 */ /* 0x000fe40000000f00 */
[----:B-1----:R-:W-:Y:S01]  /*3f9a0*/  MOV R19, R24 ;  /* 0x0000001800137202 */ /* 0x002fe20000000f00 */
[----:B------:R-:W-:Y:S01]  /*3f9b0*/  IMAD.MOV.U32 R18, RZ, RZ, R25 ;  /* 0x000000ffff127224 */ /* 0x000fe200078e0019 */
[----:B------:R0:W-:Y:S04]  /*3f9c0*/  STL.64 [R1+0x118], R26 ;  /* 0x0001181a01007387 */ /* 0x0001e80000100a00 */
[----:B0-----:R-:W4:Y:S04]  /*3f9d0*/  LDL.LU R27, [R1+0x3dc0] ;  /* 0x003dc000011b7983 */ /* 0x001f280000300800 */
[----:B------:R-:W-:Y:S04]  /*3f9e0*/  STL.64 [R1+0x3d78], R18 ;  /* 0x003d781201007387 */ /* 0x000fe80000100a00 */
[----:B------:R0:W-:Y:S02]  /*3f9f0*/  STL.64 [R1+0x3d80], R16 ;  /* 0x003d801001007387 */ /* 0x0001e40000100a00 */
[----:B0-----:R-:W-:Y:S01]  /*3fa00*/  MOV R16, R8 ;  /* 0x0000000800107202 */ /* 0x001fe20000000f00 */
[----:B--2---:R-:W-:-:S02]  /*3fa10*/  FMUL R15, R29, R11 ;  /* 0x0000000b1d0f7220 */ /* 0x004fc40000400000 */
[----:B------:R-:W0:Y:S04]  /*3fa20*/  LDSM.16.M88.4 R8, [R2+0xa000] ;  /* 0x00a000000208783b */ /* 0x000e280000000200 */
[----:B0-----:R-:W-:Y:S01]  /*3fa30*/  STL.64 [R1+0xf0], R8 ;  /* 0x0000f00801007387 */ /* 0x001fe20000100a00 */
[----:B------:R-:W-:Y:S01]  /*3fa40*/  IMAD.MOV.U32 R25, RZ, RZ, R8 ;  /* 0x000000ffff197224 */ /* 0x000fe200078e0008 */
[----:B------:R-:W-:Y:S02]  /*3fa50*/  MOV R22, R9 ;  /* 0x0000000900167202 */ /* 0x000fe40000000f00 */
[----:B------:R0:W-:Y:S04]  /*3fa60*/  STL.64 [R1+0xf8], R10 ;  /* 0x0000f80a01007387 */ /* 0x0001e80000100a00 */
[----:B0-----:R-:W2:Y:S04]  /*3fa70*/  LDL.LU.64 R10, [R1+0x3db8] ;  /* 0x003db800010a7983 */ /* 0x001ea80000300a00 */
[----:B------:R-:W2:Y:S01]  /*3fa80*/  LDL.LU.64 R8, [R1+0x3db0] ;  /* 0x003db00001087983 */ /* 0x000ea20000300a00 */
[C---:B------:R-:W-:Y:S01]  /*3fa90*/  FMUL R12, R28.reuse, R12 ;  /* 0x0000000c1c0c7220 */ /* 0x040fe20000400000 */
[----:B------:R-:W-:Y:S01]  /*3faa0*/  MOV R17, R7 ;  /* 0x0000000700117202 */ /* 0x000fe20000000f00 */
[----:B---3--:R-:W-:Y:S01]  /*3fab0*/  FMUL R13, R28, R13 ;  /* 0x0000000d1c0d7220 */ /* 0x008fe20000400000 */
[----:B------:R-:W3:Y:S01]  /*3fac0*/  LDL.LU R7, [R1+0x59c] ;  /* 0x00059c0001077983 */ /* 0x000ee20000300800 */
[----:B----4-:R-:W-:Y:S01]  /*3fad0*/  FMUL R14, R29, R14 ;  /* 0x0000000e1d0e7220 */ /* 0x010fe20000400000 */
[----:B------:R-:W-:-:S02]  /*3fae0*/  MOV R24, R20 ;  /* 0x0000001400187202 */ /* 0x000fc40000000f00 */
[----:B------:R0:W-:Y:S04]  /*3faf0*/  STL [R1+0x3d88], R25 ;  /* 0x003d881901007387 */ /* 0x0001e80000100800 */
[----:B------:R-:W4:Y:S04]  /*3fb00*/  LDL.LU R26, [R1+0x5a0] ;  /* 0x0005a000011a7983 */ /* 0x000f280000300800 */
[----:B------:R-:W3:Y:S01]  /*3fb10*/  LDL.LU R21, [R1+0x5a4] ;  /* 0x0005a40001157983 */ /* 0x000ee20000300800 */
[----:B0-----:R-:W-:-:S03]  /*3fb20*/  MOV R25, R3 ;  /* 0x0000000300197202 */ /* 0x001fc60000000f00 */
[----:B------:R-:W3:Y:S04]  /*3fb30*/  LDL.LU R20, [R1+0x5a8] ;  /* 0x0005a80001147983 */ /* 0x000ee80000300800 */
[----:B------:R-:W3:Y:S04]  /*3fb40*/  LDL.LU R3, [R1+0x5ac] ;  /* 0x0005ac0001037983 */ /* 0x000ee80000300800 */
[----:B------:R0:W-:Y:S01]  /*3fb50*/  STL.64 [R1+0x3d90], R24 ;  /* 0x003d901801007387 */ /* 0x0001e20000100a00 */
[----:B--2---:R-:W-:Y:S03]  /*3fb60*/  HMMA.16816.F32.BF16 R12, R8, R16, R12 ;  /* 0x00000010080c723c */ /* 0x004fe6000004180c */
[----:B------:R-:W-:Y:S04]  /*3fb70*/  STL.64 [R1+0x3da8], R10 ;  /* 0x003da80a01007387 */ /* 0x000fe80000100a00 */
[----:B------:R-:W-:Y:S04]  /*3fb80*/  STL.64 [R1+0x3da0], R8 ;  /* 0x003da00801007387 */ /* 0x000fe80000100a00 */
[----:B------:R-:W1:Y:S11]  /*3fb90*/  LDSM.16.M88.4 R8, [R2+0xc000] ;  /* 0x00c000000208783b */ /* 0x000e760000000200 */
[----:B------:R-:W-:Y:S01]  /*3fba0*/  @!UPT UIADD3 URZ, URZ, URZ, URZ ;  /* 0x0000003f3f3ff290 */ /* 0x000fe2000fffe03f */
[----:B------:R3:W-:Y:S04]  /*3fbb0*/  STL.64 [R1+0x2b0], R12 ;  /* 0x0002b00c01007387 */ /* 0x0007e80000100a00 */
[----:B------:R2:W-:Y:S04]  /*3fbc0*/  STL.64 [R1+0x2b8], R14 ;  /* 0x0002b80e01007387 */ /* 0x0005e80000100a00 */
[----:B0-----:R-:W4:Y:S04]  /*3fbd0*/  LDL.LU R25, [R1+0x5b0] ;  /* 0x0005b00001197983 */ /* 0x001f280000300800 */
[----:B------:R-:W4:Y:S01]  /*3fbe0*/  LDL.LU R24, [R1+0x5b4] ;  /* 0x0005b40001187983 */ /* 0x000f220000300800 */
[----:B---3--:R-:W-:-:S02]  /*3fbf0*/  FMUL R13, R28, R21 ;  /* 0x000000151c0d7220 */ /* 0x008fc40000400000 */
[----:B--2---:R-:W-:Y:S01]  /*3fc00*/  FMUL R14, R29, R20 ;  /* 0x000000141d0e7220 */ /* 0x004fe20000400000 */
[----:B-1----:R-:W-:Y:S02]  /*3fc10*/  MOV R21, R8 ;  /* 0x0000000800157202 */ /* 0x002fe40000000f00 */
[----:B------:R-:W-:Y:S01]  /*3fc20*/  MOV R20, R9 ;  /* 0x0000000900147202 */ /* 0x000fe20000000f00 */
[----:B----4-:R0:W-:Y:S02]  /*3fc30*/  STL.64 [R1+0x3d98], R24 ;  /* 0x003d981801007387 */ /* 0x0101e40000100a00 */
[----:B0-----:R-:W-:Y:S02]  /*3fc40*/  IMAD.MOV.U32 R25, RZ, RZ, R23 ;  /* 0x000000ffff197224 */ /* 0x001fe400078e0017 */
[----:B------:R-:W2:Y:S04]  /*3fc50*/  LDL.LU R23, [R1+0x5b8] ;  /* 0x0005b80001177983 */ /* 0x000ea80000300800 */
[----:B------:R-:W3:Y:S04]  /*3fc60*/  LDL.LU R19, [R1+0x5bc] ;  /* 0x0005bc0001137983 */ /* 0x000ee80000300800 */
[----:B------:R-:W4:Y:S04]  /*3fc70*/  LDL.LU R18, [R1+0x5c0] ;  /* 0x0005c00001127983 */ /* 0x000f280000300800 */
[----:B------:R-:W2:Y:S04]  /*3fc80*/  LDL.LU R17, [R1+0x5c4] ;  /* 0x0005c40001117983 */ /* 0x000ea80000300800 */
[----:B------:R-:W2:Y:S04]  /*3fc90*/  LDL.LU R16, [R1+0x5c8] ;  /* 0x0005c80001107983 */ /* 0x000ea80000300800 */
[----:B------:R-:W-:Y:S04]  /*3fca0*/  STL.64 [R1+0xe0], R8 ;  /* 0x0000e00801007387 */ /* 0x000fe80000100a00 */
[----:B------:R0:W-:Y:S04]  /*3fcb0*/  STL.64 [R1+0xe8], R10 ;  /* 0x0000e80a01007387 */ /* 0x0001e80000100a00 */
[----:B0-----:R-:W2:Y:S04]  /*3fcc0*/  LDL.LU.64 R10, [R1+0x3da8] ;  /* 0x003da800010a7983 */ /* 0x001ea80000300a00 */
[----:B------:R-:W2:Y:S01]  /*3fcd0*/  LDL.LU.64 R8, [R1+0x3da0] ;  /* 0x003da00001087983 */ /* 0x000ea20000300a00 */
[C---:B------:R-:W-:Y:S01]  /*3fce0*/  FMUL R4, R28.reuse, R4 ;  /* 0x000000041c047220 */ /* 0x040fe20000400000 */
[----:B------:R-:W-:Y:S01]  /*3fcf0*/  MOV R24, R27 ;  /* 0x0000001b00187202 */ /* 0x000fe20000000f00 */
[----:B------:R-:W-:-:S02]  /*3fd00*/  FMUL R5, R28, R5 ;  /* 0x000000051c057220 */ /* 0x000fc40000400000 */
[C---:B------:R-:W-:Y:S02]  /*3fd10*/  FMUL R6, R29.reuse, R6 ;  /* 0x000000061d067220 */ /* 0x040fe40000400000 */
[----:B------:R-:W-:-:S07]  /*3fd20*/  FMUL R7, R29, R7 ;  /* 0x000000071d077220 */ /* 0x000fce0000400000 */
[----:B--2---:R-:W-:Y:S01]  /*3fd30*/  HMMA.16816.F32.BF16 R4, R8, R24, R4 ;  /* 0x000000180804723c */ /* 0x004fe20000041804 */
[----:B------:R-:W2:Y:S01]  /*3fd40*/  LDL.LU.64 R24, [R1+0x3d98] ;  /* 0x003d980001187983 */ /* 0x000ea20000300a00 */
[----:B------:R-:W-:-:S03]  /*3fd50*/  FMUL R15, R29, R3 ;  /* 0x000000031d0f7220 */ /* 0x000fc60000400000 */
[----:B------:R-:W3:Y:S01]  /*3fd60*/  LDL.LU R3, [R1+0x5cc] ;  /* 0x0005cc0001037983 */ /* 0x000ee20000300800 */
[C---:B------:R-:W-:Y:S11]  /*3fd70*/  FMUL R12, R28.reuse, R26 ;  /* 0x0000001a1c0c7220 */ /* 0x040ff60000400000 */
[----:B------:R-:W-:Y:S06]  /*3fd80*/  @!UPT UIADD3 URZ, URZ, URZ, URZ ;  /* 0x0000003f3f3ff290 */ /* 0x000fec000fffe03f */
[----:B------:R2:W-:Y:S04]  /*3fd90*/  STL.64 [R1+0x2a0], R4 ;  /* 0x0002a00401007387 */ /* 0x0005e80000100a00 */
[----:B------:R-:W-:Y:S01]  /*3fda0*/  STL.64 [R1+0x2a8], R6 ;  /* 0x0002a80601007387 */ /* 0x000fe20000100a00 */
[C---:B--2---:R-:W-:Y:S02]  /*3fdb0*/  FMUL R4, R28.reuse, R25 ;  /* 0x000000191c047220 */ /* 0x044fe40000400000 */
[----:B------:R-:W-:Y:S02]  /*3fdc0*/  FMUL R5, R28, R24 ;  /* 0x000000181c057220 */ /* 0x000fe40000400000 */
[----:B------:R-:W0:Y:S04]  /*3fdd0*/  LDSM.16.M88.4 R24, [R2+0xe000] ;  /* 0x00e000000218783b */ /* 0x000e280000000200 */
[----:B0-----:R0:W-:Y:S04]  /*3fde0*/  STL.64 [R1+0xd0], R24 ;  /* 0x0000d01801007387 */ /* 0x0011e80000100a00 */
[----:B------:R-:W-:Y:S04]  /*3fdf0*/  STL.64 [R1+0xd8], R26 ;  /* 0x0000d81a01007387 */ /* 0x000fe80000100a00 */
[----:B0-----:R-:W2:Y:S01]  /*3fe00*/  LDL.LU.64 R24, [R1+0x3d90] ;  /* 0x003d900001187983 */ /* 0x001ea20000300a00 */
[----:B---3--:R-:W-:-:S02]  /*3fe10*/  FMUL R7, R29, R19 ;  /* 0x000000131d077220 */ /* 0x008fc40000400000 */
[C---:B------:R-:W-:Y:S01]  /*3fe20*/  FMUL R6, R29.reuse, R23 ;  /* 0x000000171d067220 */ /* 0x040fe20000400000 */
[----:B--2---:R-:W-:Y:S01]  /*3fe30*/  HMMA.16816.F32.BF16 R12, R8, R24, R12 ;  /* 0x00000018080c723c */ /* 0x004fe2000004180c */
[----:B------:R-:W2:Y:S11]  /*3fe40*/  LDL.LU R25, [R1+0x3d88] ;  /* 0x003d880001197983 */ /* 0x000eb60000300800 */
[----:B------:R-:W-:Y:S11]  /*3fe50*/  @!UPT UIADD3 URZ, URZ, URZ, URZ ;  /* 0x0000003f3f3ff290 */ /* 0x000ff6000fffe03f */
[----:B------:R4:W-:Y:S04]  /*3fe60*/  STL.64 [R1+0x290], R12 ;  /* 0x0002900c01007387 */ /* 0x0009e80000100a00 */
[----:B------:R0:W-:Y:S01]  /*3fe70*/  STL.64 [R1+0x298], R14 ;  /* 0x0002980e01007387 */ /* 0x0001e20000100a00 */
[C---:B----4-:R-:W-:Y:S02]  /*3fe80*/  FMUL R12, R28.reuse, R18 ;  /* 0x000000121c0c7220 */ /* 0x050fe40000400000 */
[----:B------:R-:W-:Y:S02]  /*3fe90*/  FMUL R13, R28, R17 ;  /* 0x000000111c0d7220 */ /* 0x000fe40000400000 */
[----:B0-----:R-:W-:Y:S02]  /*3fea0*/  FMUL R14, R29, R16 ;  /* 0x000000101d0e7220 */ /* 0x001fe40000400000 */
[----:B------:R-:W0:Y:S04]  /*3feb0*/  LDSM.16.M88.4 R16, [R2+0x10000] ;  /* 0x010000000210783b */ /* 0x000e280000000200 */
[----:B0-----:R0:W-:Y:S01]  /*3fec0*/  STL.64 [R1+0xc0], R16 ;  /* 0x0000c01001007387 */ /* 0x0011e20000100a00 */
[----:B------:R-:W-:-:S02]  /*3fed0*/  MOV R24, R16 ;  /* 0x0000001000187202 */ /* 0x000fc40000000f00 */
[----:B------:R-:W-:Y:S01]  /*3fee0*/  MOV R23, R17 ;  /* 0x0000001100177202 */ /* 0x000fe20000000f00 */
[----:B------:R1:W-:Y:S04]  /*3fef0*/  STL.64 [R1+0xc8], R18 ;  /* 0x0000c81201007387 */ /* 0x0003e80000100a00 */
[----:B0-----:R-:W3:Y:S04]  /*3ff00*/  LDL.LU.64 R16, [R1+0x3d80] ;  /* 0x003d800001107983 */ /* 0x001ee80000300a00 */
[----:B------:R-:W-:Y:S04]  /*3ff10*/  STL [R1+0x3d58], R24 ;  /* 0x003d581801007387 */ /* 0x000fe80000100800 */
[----:B-1----:R-:W4:Y:S01]  /*3ff20*/  LDL.LU.64 R18, [R1+0x3d78] ;  /* 0x003d780001127983 */ /* 0x002f220000300a00 */
[----:B------:R-:W-:Y:S01]  /*3ff30*/  FMUL R15, R29, R3 ;  /* 0x000000031d0f7220 */ /* 0x000fe20000400000 */
[----:B---3--:R-:W-:Y:S11]  /*3ff40*/  HMMA.16816.F32.BF16 R4, R8, R16, R4 ;  /* 0x000000100804723c */ /* 0x008ff60000041804 */
[----:B------:R-:W-:Y:S11]  /*3ff50*/  @!UPT UIADD3 URZ, URZ, URZ, URZ ;  /* 0x0000003f3f3ff290 */ /* 0x000ff6000fffe03f */
[----:B------:R-:W-:Y:S01]  /*3ff60*/  @!UPT UIADD3 URZ, URZ, URZ, URZ ;  /* 0x0000003f3f3ff290 */ /* 0x000fe2000fffe03f */
[----:B------:R-:W-:Y:S04]  /*3ff70*/  STL.64 [R1+0x280], R4 ;  /* 0x0002800401007387 */ /* 0x000fe80000100a00 */
[----:B------:R0:W-:Y:S04]  /*3ff80*/  STL.64 [R1+0x288], R6 ;  /* 0x0002880601007387 */ /* 0x0001e80000100a00 */
[----:B0-----:R-:W3:Y:S04]  /*3ff90*/  LDL.LU R6, [R1+0x5d0] ;  /* 0x0005d00001067983 */ /* 0x001ee80000300800 */
[----:B------:R-:W2:Y:S04]  /*3ffa0*/  LDL.LU R27, [R1+0x5d4] ;  /* 0x0005d400011b7983 */ /* 0x000ea80000300800 */
[----:B------:R-:W2:Y:S04]  /*3ffb0*/  LDL.LU R26, [R1+0x5d8] ;  /* 0x0005d800011a7983 */ /* 0x000ea80000300800 */
[----:B------:R-:W-:Y:S04]  /*3ffc0*/  STL.64 [R1+0x3d70], R10 ;  /* 0x003d700a01007387 */ /* 0x000fe80000100a00 */
[----:B------:R-:W-:Y:S04]  /*3ffd0*/  STL.64 [R1+0x3d68], R8 ;  /* 0x003d680801007387 */ /* 0x000fe80000100a00 */
[----:B------:R-:W2:Y:S04]  /*3ffe0*/  LDL.LU R7, [R1+0x5dc] ;  /* 0x0005dc0001077983 */ /* 0x000ea80000300800 */
[----:B------:R-:W2:Y:S04]  /*3fff0*/  LDL.LU R17, [R1+0x5e0] ;  /* 0x0005e00001117983 */ /* 0x000ea80000300800 */
[----:B------:R-:W2:Y:S04]  /*40000*/  LDL.LU R16, [R1+0x5e4] ;  /* 0x0005e40001107983 */ /* 0x000ea80000300800 */
[----:B------:R-:W2:Y:S04]  /*40010*/  LDL.LU R3, [R1+0x5e8] ;  /* 0x0005e80001037983 */ /* 0x000ea80000300800 */
[----:B------:R-:W2:Y:S04]  /*40020*/  LDL.LU R24, [R1+0x5ec] ;  /* 0x0005ec0001187983 */ /* 0x000ea80000300800 */
[----:B------:R-:W0:Y:S04]  /*40030*/  LDSM.16.M88.4 R8, [R2+0x12000] ;  /* 0x012000000208783b */ /* 0x000e280000000200 */
[----:B--2---:R1:W-:Y:S02]  /*40040*/  STL [R1+0x3d5c], R24 ;  /* 0x003d5c1801007387 */ /* 0x0043e40000100800 */
[----:B-1----:R-:W-:Y:S01]  /*40050*/  IMAD.MOV.U32 R24, RZ, RZ, R25 ;  /* 0x000000ffff187224 */ /* 0x002fe200078e0019 */
[----:B------:R-:W-:-:S05]  /*40060*/  MOV R25, R22 ;  /* 0x0000001600197202 */ /* 0x000fca0000000f00 */
[----:B------:R4:W-:Y:S04]  /*40070*/  STL.64 [R1+0x3d60], R24 ;  /* 0x003d601801007387 */ /* 0x0009e80000100a00 */
[----:B------:R-:W2:Y:S01]  /*40080*/  LDL.LU R22, [R1+0x5f0] ;  /* 0x0005f00001167983 */ /* 0x000ea20000300800 */
[----:B----4-:R-:W-:Y:S02]  /*40090*/  MOV R24, R19 ;  /* 0x0000001300187202 */ /* 0x010fe40000000f00 */
[----:B------:R-:W-:Y:S01]  /*400a0*/  MOV R25, R18 ;  /* 0x0000001200197202 */ /* 0x000fe20000000f00 */
[----:B------:R-:W4:Y:S04]  /*400b0*/  LDL.LU R19, [R1+0x5f4] ;  /* 0x0005f40001137983 */ /* 0x000f280000300800 */
[----:B------:R-:W2:Y:S04]  /*400c0*/  LDL.LU R18, [R1+0x5f8] ;  /* 0x0005f80001127983 */ /* 0x000ea80000300800 */
[----:B0-----:R-:W-:Y:S04]  /*400d0*/  STL.64 [R1+0xb0], R8 ;  /* 0x0000b00801007387 */ /* 0x001fe80000100a00 */
[----:B------:R0:W-:Y:S04]  /*400e0*/  STL.64 [R1+0xb8], R10 ;  /* 0x0000b80a01007387 */ /* 0x0001e80000100a00 */
[----:B0-----:R-:W2:Y:S04]  /*400f0*/  LDL.LU.64 R10, [R1+0x3d70] ;  /* 0x003d7000010a7983 */ /* 0x001ea80000300a00 */
[----:B------:R-:W2:Y:S01]  /*40100*/  LDL.LU.64 R8, [R1+0x3d68] ;  /* 0x003d680001087983 */ /* 0x000ea20000300a00 */
[----:B---3--:R-:W-:-:S02]  /*40110*/  FMUL R4, R28, R6 ;  /* 0x000000061c047220 */ /* 0x008fc40000400000 */
[C---:B------:R-:W-:Y:S02]  /*40120*/  FMUL R5, R28.reuse, R27 ;  /* 0x0000001b1c057220 */ /* 0x040fe40000400000 */
[----:B------:R-:W-:Y:S02]  /*40130*/  FMUL R6, R29, R26 ;  /* 0x0000001a1d067220 */ /* 0x000fe40000400000 */
[----:B--2---:R-:W-:Y:S11]  /*40140*/  HMMA.16816.F32.BF16 R24, R8, R24, R12 ;  /* 0x000000180818723c */ /* 0x004ff6000004180c */
[----:B------:R-:W-:Y:S11]  /*40150*/  @!UPT UIADD3 URZ, URZ, URZ, URZ ;  /* 0x0000003f3f3ff290 */ /* 0x000ff6000fffe03f */
[----:B------:R-:W-:Y:S01]  /*40160*/  @!UPT UIADD3 URZ, URZ, URZ, URZ ;  /* 0x0000003f3f3ff290 */ /* 0x000fe2000fffe03f */
[----:B------:R-:W-:Y:S04]  /*40170*/  STL.64 [R1+0x270], R24 ;  /* 0x0002701801007387 */ /* 0x000fe80000100a00 */
[----:B------:R-:W-:Y:S04]  /*40180*/  STL.64 [R1+0x278], R26 ;  /* 0x0002781a01007387 */ /* 0x000fe80000100a00 */
[----:B------:R-:W0:Y:S01]  /*40190*/  LDSM.16.M88.4 R24, [R2+0x14000] ;  /* 0x014000000218783b */ /* 0x000e220000000200 */
[C---:B------:R-:W-:Y:S02]  /*401a0*/  FMUL R12, R28.reuse, R17 ;  /* 0x000000111c0c7220 */ /* 0x040fe40000400000 */
[----:B------:R-:W-:Y:S01]  /*401b0*/  FMUL R13, R28, R16 ;  /* 0x000000101c0d7220 */ /* 0x000fe20000400000 */
[----:B0-----:R0:W-:Y:S01]  /*401c0*/  STL.64 [R1+0x90], R24 ;  /* 0x0000901801007387 */ /* 0x0011e20000100a00 */
[----:B------:R-:W-:Y:S01]  /*401d0*/  MOV R17, R24 ;  /* 0x0000001800117202 */ /* 0x000fe20000000f00 */
[----:B------:R-:W-:-:S02]  /*401e0*/  IMAD.MOV.U32 R16, RZ, RZ, R25 ;  /* 0x000000ffff107224 */ /* 0x000fc400078e0019 */
[----:B------:R-:W-:Y:S04]  /*401f0*/  STL.64 [R1+0x98], R26 ;  /* 0x0000981a01007387 */ /* 0x000fe80000100a00 */
[----:B0-----:R-:W2:Y:S01]  /*40200*/  LDL.LU.64 R24, [R1+0x3d60] ;  /* 0x003d600001187983 */ /* 0x001ea20000300a00 */
[C---:B------:R-:W-:Y:S02]  /*40210*/  FMUL R7, R29.reuse, R7 ;  /* 0x000000071d077220 */ /* 0x040fe40000400000 */
[C---:B------:R-:W-:Y:S02]  /*40220*/  FMUL R14, R29.reuse, R3 ;  /* 0x000000031d0e7220 */ /* 0x040fe40000400000 */
[----:B------:R-:W3:Y:S03]  /*40230*/  LDL.LU R3, [R1+0x5fc] ;  /* 0x0005fc0001037983 */ /* 0x000ee60000300800 */
[----:B--2---:R-:W-:Y:S01]  /*40240*/  HMMA.16816.F32.BF16 R4, R8, R24, R4 ;  /* 0x000000180804723c */ /* 0x004fe20000041804 */
[----:B------:R-:W2:Y:S11]  /*40250*/  LDL.LU R24, [R1+0x3d5c] ;  /* 0x003d5c0001187983 */ /* 0x000eb60000300800 */
[----:B------:R-:W-:Y:S11]  /*40260*/  @!UPT UIADD3 URZ, URZ, URZ, URZ ;  /* 0x0000003f3f3ff290 */ /* 0x000ff6000fffe03f */
[----:B------:R4:W-:Y:S04]  /*40270*/  STL.64 [R1+0x260], R4 ;  /* 0x0002600401007387 */ /* 0x0009e80000100a00 */
[----:B------:R0:W-:Y:S01]  /*40280*/  STL.64 [R1+0x268], R6 ;  /* 0x0002680601007387 */ /* 0x0001e20000100a00 */
[----:B----4-:R-:W-:Y:S02]  /*40290*/  FMUL R5, R28, R19 ;  /* 0x000000131c057220 */ /* 0x010fe40000400000 */
[C---:B0-----:R-:W-:Y:S02]  /*402a0*/  FMUL R6, R29.reuse, R18 ;  /* 0x000000121d067220 */ /* 0x041fe40000400000 */
[----:B--2---:R-:W-:Y:S02]  /*402b0*/  FMUL R15, R29, R24 ;  /* 0x000000181d0f7220 */ /* 0x004fe40000400000 */
[----:B------:R-:W0:Y:S02]  /*402c0*/  LDSM.16.M88.4 R24, [R2+0x16000] ;  /* 0x016000000218783b */ /* 0x000e240000000200 */
[----:B0-----:R-:W-:-:S02]  /*402d0*/  MOV R19, R24 ;  /* 0x0000001800137202 */ /* 0x001fc40000000f00 */
[----:B------:R-:W-:Y:S01]  /*402e0*/  MOV R18, R25 ;  /* 0x0000001900127202 */ /* 0x000fe20000000f00 */
[----:B------:R0:W-:Y:S04]  /*402f0*/  STL.64 [R1+0x40], R24 ;  /* 0x0000401801007387 */ /* 0x0001e80000100a00 */
[----:B------:R-:W-:Y:S04]  /*40300*/  STL.64 [R1+0x48], R26 ;  /* 0x0000481a01007387 */ /* 0x000fe80000100a00 */
[----:B0-----:R-:W2:Y:S04]  /*40310*/  LDL.LU R24, [R1+0x3d58] ;  /* 0x003d580001187983 */ /* 0x001ea80000300800 */
[----:B------:R-:W-:Y:S04]  /*40320*/  STL.64 [R1+0x3d30], R18 ;  /* 0x003d301201007387 */ /* 0x000fe80000100a00 */
[----:B------:R0:W-:Y:S04]  /*40330*/  STL.64 [R1+0x3d28], R16 ;  /* 0x003d281001007387 */ /* 0x0001e80000100a00 */
[----:B0-----:R-:W4:Y:S01]  /*40340*/  LDL.LU.64 R16, [R1+0xb0] ;  /* 0x0000b00001107983 */ /* 0x001f220000300a00 */
[----:B------:R-:W-:-:S02]  /*40350*/  FMUL R4, R28, R22 ;  /* 0x000000161c047220 */ /* 0x000fc40000400000 */
[----:B---3--:R-:W-:Y:S01]  /*40360*/  FMUL R7, R29, R3 ;  /* 0x000000031d077220 */ /* 0x008fe20000400000 */
[----:B----4-:R0:W-:Y:S04]  /*40370*/  STL.64 [R1+0x3d38], R16 ;  /* 0x003d381001007387 */ /* 0x0101e80000100a00 */
[----:B------:R-:W3:Y:S01]  /*40380*/  LDL.LU R22, [R1+0x600] ;  /* 0x0006000001167983 */ /* 0x000ee20000300800 */
[----:B0-----:R-:W-:Y:S02]  /*40390*/  MOV R16, R21 ;  /* 0x0000001500107202 */ /* 0x001fe40000000f00 */
[----:B------:R-:W-:Y:S01]  /*403a0*/  MOV R17, R20 ;  /* 0x0000001400117202 */ /* 0x000fe20000000f00 */
[----:B------:R-:W4:Y:S06]  /*403b0*/  LDL.LU R21, [R1+0x604] ;  /* 0x0006040001157983 */ /* 0x000f2c0000300800 */
[----:B------:R-:W-:Y:S11]  /*403c0*/  HMMA.16816.F32.BF16 R12, R8, R16, R12 ;  /* 0x00000010080c723c */ /* 0x000ff6000004180c */
[----:B------:R-:W-:Y:S11]  /*403d0*/  @!UPT UIADD3 URZ, URZ, URZ, URZ ;  /* 0x0000003f3f3ff290 */ /* 0x000ff6000fffe03f */
[----:B------:R-:W-:Y:S01]  /*403e0*/  @!UPT UIADD3 URZ, URZ, URZ, URZ ;  /* 0x0000003f3f3ff290 */ /* 0x000fe2000fffe03f */
[----:B------:R-:W-:Y:S04]  /*403f0*/  STL.64 [R1+0x250], R12 ;  /* 0x0002500c01007387 */ /* 0x000fe80000100a00 */
[----:B------:R0:W-:Y:S04]  /*40400*/  STL.64 [R1+0x258], R14 ;  /* 0x0002580e01007387 */ /* 0x0001e80000100a00 */
[----:B------:R-:W2:Y:S04]  /*40410*/  LDL.LU R20, [R1+0x608] ;  /* 0x0006080001147983 */ /* 0x000ea80000300800 */
[----:B0-----:R-:W2:Y:S04]  /*40420*/  LDL.LU R15, [R1+0x60c] ;  /* 0x00060c00010f7983 */ /* 0x001ea80000300800 */
[----:B------:R-:W2:Y:S04]  /*40430*/  LDL.LU R27, [R1+0x610] ;  /* 0x00061000011b7983 */ /* 0x000ea80000300800 */
[----:B------:R-:W2:Y:S04]  /*40440*/  LDL.LU R26, [R1+0x614] ;  /* 0x00061400011a7983 */ /* 0x000ea80000300800 */
[----:B------:R-:W2:Y:S04]  /*40450*/  LDL.LU R3, [R1+0x618] ;  /* 0x0006180001037983 */ /* 0x000ea80000300800 */
[----:B------:R-:W2:Y:S04]  /*40460*/  LDL.LU R19, [R1+0x61c] ;  /* 0x00061c0001137983 */ /* 0x000ea80000300800 */
[----:B------:R-:W2:Y:S04]  /*40470*/  LDL.LU R18, [R1+0x620] ;  /* 0x0006200001127983 */ /* 0x000ea80000300800 */
[----:B------:R-:W3:Y:S04]  /*40480*/  LDL.LU R17, [R1+0x624] ;  /* 0x0006240001117983 */ /* 0x000ee80000300800 */
[----:B------:R-:W3:Y:S04]  /*40490*/  LDL.LU R16, [R1+0x628] ;  /* 0x0006280001107983 */ /* 0x000ee80000300800 */
[----:B--2---:R-:W-:Y:S04]  /*404a0*/  STL.64 [R1+0x3d48], R18 ;  /* 0x003d481201007387 */ /* 0x004fe80000100a00 */
[----:B---3--:R0:W-:Y:S02]  /*404b0*/  STL.64 [R1+0x3d40], R16 ;  /* 0x003d401001007387 */ /* 0x0081e40000100a00 */
[----:B0-----:R-:W-:Y:S01]  /*404c0*/  IMAD.MOV.U32 R16, RZ, RZ, R24 ;  /* 0x000000ffff107224 */ /* 0x001fe200078e0018 */
[----:B------:R-:W-:-:S05]  /*404d0*/  MOV R17, R23 ;  /* 0x0000001700117202 */ /* 0x000fca0000000f00 */
[----:B------:R0:W-:Y:S04]  /*404e0*/  STL.64 [R1+0x3d50], R16 ;  /* 0x003d501001007387 */ /* 0x0001e80000100a00 */
[----:B0-----:R-:W2:Y:S01]  /*404f0*/  LDL.64 R16, [R1+0xd0] ;  /* 0x0000d00001107983 */ /* 0x001ea20000100a00 */
[C---:B------:R-:W-:Y:S02]  /*40500*/  FMUL R12, R28.reuse, R22 ;  /* 0x000000161c0c7220 */ /* 0x040fe40000400000 */
[----:B----4-:R-:W-:Y:S02]  /*40510*/  FMUL R13, R28, R21 ;  /* 0x000000151c0d7220 */ /* 0x010fe40000400000 */
[----:B------:R-:W-:Y:S02]  /*40520*/  FMUL R14, R29, R20 ;  /* 0x000000141d0e7220 */ /* 0x000fe40000400000 */
[----:B------:R-:W0:Y:S04]  /*40530*/  LDSM.16.M88.4 R20, [R2+0x18000] ;  /* 0x018000000214783b */ /* 0x000e280000000200 */
[----:B0-----:R-:W-:Y:S04]  /*40540*/  STL [R1+0x3c6c], R22 ;  /* 0x003c6c1601007387 */ /* 0x001fe80000100800 */
[----:B------:R-:W-:Y:S01]  /*40550*/  STL [R1+0x3c68], R23 ;  /* 0x003c681701007387 */ /* 0x000fe20000100800 */
[----:B--2---:R-:W-:Y:S01]  /*40560*/  HMMA.16816.F32.BF16 R4, R8, R16, R4 ;  /* 0x000000100804723c */ /* 0x004fe20000041804 */
[----:B------:R-:W-:-:S02]  /*40570*/  MOV R25, R17 ;  /* 0x0000001100197202 */ /* 0x000fc40000000f00 */
[----:B------:R-:W0:Y:S11]  /*40580*/  LDSM.16.M88.4 R16, [R2+0x1a000] ;  /* 0x01a000000210783b */ /* 0x000e360000000200 */
[----:B------:R-:W-:Y:S09]  /*40590*/  @!UPT UIADD3 URZ, URZ, URZ, URZ ;  /* 0x0000003f3f3ff290 */ /* 0x000ff2000fffe03f */
[----:B------:R-:W-:Y:S04]  /*405a0*/  STL.64 [R1+0x240], R4 ;  /* 0x0002400401007387 */ /* 0x000fe80000100a00 */
[----:B------:R-:W-:Y:S04]  /*405b0*/  STL.64 [R1+0x248], R6 ;  /* 0x0002480601007387 */ /* 0x000fe80000100a00 */
[----:B------:R-:W2:Y:S04]  /*405c0*/  LDL R24, [R1+0x468] ;  /* 0x0004680001187983 */ /* 0x000ea80000100800 */
[----:B0-----:R0:W-:Y:S04]  /*405d0*/  STL.64 [R1+0x100], R16 ;  /* 0x0001001001007387 */ /* 0x0011e80000100a00 */
[----:B------:R1:W-:Y:S04]  /*405e0*/  STL.64 [R1+0x108], R18 ;  /* 0x0001081201007387 */ /* 0x0003e80000100a00 */
[----:B0-----:R-:W3:Y:S01]  /*405f0*/  LDL.LU.64 R16, [R1+0x3d50] ;  /* 0x003d500001107983 */ /* 0x001ee20000300a00 */
[----:B------:R-:W-:-:S03]  /*40600*/  FMUL R15, R29, R15 ;  /* 0x0000000f1d0f7220 */ /* 0x000fc60000400000 */
[----:B-1----:R-:W4:Y:S04]  /*40610*/  LDL.LU.64 R18, [R1+0x3d48] ;  /* 0x003d480001127983 */ /* 0x002f280000300a00 */
[----:B---3--:R-:W-:Y:S01]  /*40620*/  HMMA.16816.F32.BF16 R12, R8, R16, R12 ;  /* 0x00000010080c723c */ /* 0x008fe2000004180c */
[----:B------:R-:W3:Y:S01]  /*40630*/  LDL.LU.64 R16, [R1+0x3d40] ;  /* 0x003d400001107983 */ /* 0x000ee20000300a00 */
[----:B------:R-:W-:-:S03]  /*40640*/  FMUL R6, R29, R3 ;  /* 0x000000031d067220 */ /* 0x000fc60000400000 */
[----:B------:R-:W2:Y:S01]  /*40650*/  LDL R3, [R1+0x46c] ;  /* 0x00046c0001037983 */ /* 0x000ea20000100800 */
[C---:B----4-:R-:W-:Y:S11]  /*40660*/  FMUL R7, R29.reuse, R19 ;  /* 0x000000131d077220 */ /* 0x050ff60000400000 */
[----:B------:R-:W-:Y:S06]  /*40670*/  @!UPT UIADD3 URZ, URZ, URZ, URZ ;  /* 0x0000003f3f3ff290 */ /* 0x000fec000fffe03f */
[----:B------:R0:W-:Y:S04]  /*40680*/  STL.64 [R1+0x230], R12 ;  /* 0x0002300c01007387 */ /* 0x0001e80000100a00 */
[----:B------:R1:W-:Y:S01]  /*40690*/  STL.64 [R1+0x238], R14 ;  /* 0x0002380e01007387 */ /* 0x0003e20000100a00 */
[C---:B0-----:R-:W-:Y:S02]  /*406a0*/  FMUL R12, R28.reuse, R18 ;  /* 0x000000121c0c7220 */ /* 0x041fe40000400000 */
[C---:B---3--:R-:W-:Y:S02]  /*406b0*/  FMUL R13, R28.reuse, R17 ;  /* 0x000000111c0d7220 */ /* 0x048fe40000400000 */
[----:B-1----:R-:W-:Y:S02]  /*406c0*/  FMUL R14, R29, R16 ;  /* 0x000000101d0e7220 */ /* 0x002fe40000400000 */
[----:B------:R-:W0:Y:S04]  /*406d0*/  LDSM.16.M88.4 R16, [R2+0x1c000] ;  /* 0x01c000000210783b */ /* 0x000e280000000200 */
[----:B0-----:R0:W-:Y:S04]  /*406e0*/  STL.64 [R1+0x1c0], R16 ;  /* 0x0001c01001007387 */ /* 0x0011e80000100a00 */
[----:B------:R1:W-:Y:S04]  /*406f0*/  STL.64 [R1+0x1c8], R18 ;  /* 0x0001c81201007387 */ /* 0x0003e80000100a00 */
[----:B0-----:R-:W3:Y:S01]  /*40700*/  LDL.LU.64 R16, [R1+0x3d38] ;  /* 0x003d380001107983 */ /* 0x001ee20000300a00 */
[----:B------:R-:W-:-:S02]  /*40710*/  FMUL R4, R28, R27 ;  /* 0x0000001b1c047220 */ /* 0x000fc40000400000 */
[----:B------:R-:W-:-:S07]  /*40720*/  FMUL R5, R28, R26 ;  /* 0x0000001a1c057220 */ /* 0x000fce0000400000 */
[----:B---3--:R-:W-:Y:S01]  /*40730*/  HMMA.16816.F32.BF16 R4, R8, R16, R4 ;  /* 0x000000100804723c */ /* 0x008fe20000041804 */
[----:B------:R-:W-:Y:S02]  /*40740*/  MOV R27, R16 ;  /* 0x00000010001b7202 */ /* 0x000fe40000000f00 */
[----:B------:R-:W-:Y:S11]  /*40750*/  MOV R26, R17 ;  /* 0x00000011001a7202 */ /* 0x000ff60000000f00 */
[----:B------:R-:W-:Y:S09]  /*40760*/  @!UPT UIADD3 URZ, URZ, URZ, URZ ;  /* 0x0000003f3f3ff290 */ /* 0x000ff2000fffe03f */
[----:B------:R0:W-:Y:S04]  /*40770*/  STL.64 [R1+0x220], R4 ;  /* 0x0002200401007387 */ /* 0x0001e80000100a00 */
[----:B------:R3:W-:Y:S04]  /*40780*/  STL.64 [R1+0x228], R6 ;  /* 0x0002280601007387 */ /* 0x0007e80000100a00 */
[----:B-1----:R-:W4:Y:S04]  /*40790*/  LDL.LU.64 R18, [R1+0x3d30] ;  /* 0x003d300001127983 */ /* 0x002f280000300a00 */
[----:B------:R-:W4:Y:S04]  /*407a0*/  LDL.LU.64 R16, [R1+0x3d28] ;  /* 0x003d280001107983 */ /* 0x000f280000300a00 */
[----:B------:R-:W4:Y:S04]  /*407b0*/  LDL.LU R15, [R1+0x62c] ;  /* 0x00062c00010f7983 */ /* 0x000f280000300800 */
[----:B0-----:R-:W4:Y:S04]  /*407c0*/  LDL.LU R4, [R1+0x630] ;  /* 0x0006300001047983 */ /* 0x001f280000300800 */
[----:B------:R-:W4:Y:S04]  /*407d0*/  LDL.LU R5, [R1+0x634] ;  /* 0x0006340001057983 */ /* 0x000f280000300800 */
[----:B---3--:R-:W3:Y:S04]  /*407e0*/  LDL.LU R6, [R1+0x638] ;  /* 0x0006380001067983 */ /* 0x008ee80000300800 */
[----:B------:R-:W-:Y:S04]  /*407f0*/  STL.64 [R1+0x3d20], R10 ;  /* 0x003d200a01007387 */ /* 0x000fe80000100a00 */
[----:B------:R-:W-:Y:S04]  /*40800*/  STL.64 [R1+0x3d18], R8 ;  /* 0x003d180801007387 */ /* 0x000fe80000100a00 */
[----:B------:R0:W-:Y:S04]  /*40810*/  STL.64 [R1+0x3d00], R26 ;  /* 0x003d001a01007387 */ /* 0x0001e80000100a00 */
[----:B------:R-:W1:Y:S04]  /*40820*/  LDSM.16.M88.4 R8, [R2+0x1e000] ;  /* 0x01e000000208783b */ /* 0x000e680000000200 */
[----:B0-----:R-:W3:Y:S04]  /*40830*/  LDL.LU R27, [R1+0xa68] ;  /* 0x000a6800011b7983 */ /* 0x001ee80000300800 */
[----:B--2---:R4:W-:Y:S01]  /*40840*/  STL.64 [R1+0x3cf8], R24 ;  /* 0x003cf81801007387 */ /* 0x0049e20000100a00 */
[----:B-1----:R-:W-:Y:S01]  /*40850*/  MOV R23, R8 ;  /* 0x0000000800177202 */ /* 0x002fe20000000f00 */
[----:B------:R-:W-:-:S02]  /*40860*/  IMAD.MOV.U32 R22, RZ, RZ, R9 ;  /* 0x000000ffff167224 */ /* 0x000fc400078e0009 */
[----:B----4-:R-:W-:Y:S01]  /*40870*/  IMAD.MOV.U32 R24, RZ, RZ, R19 ;  /* 0x000000ffff187224 */ /* 0x010fe200078e0013 */
[----:B------:R-:W-:Y:S01]  /*40880*/  MOV R25, R18 ;  /* 0x0000001200197202 */ /* 0x000fe20000000f00 */
[----:B---3--:R-:W-:Y:S04]  /*40890*/  STL [R1+0x3d10], R27 ;  /* 0x003d101b01007387 */ /* 0x008fe80000100800 */
[----:B------:R0:W-:Y:S04]  /*408a0*/  STL.64 [R1+0x3d08], R24 ;  /* 0x003d081801007387 */ /* 0x0001e80000100a00 */
[----:B------:R-:W2:Y:S01]  /*408b0*/  LDL.LU R7, [R1+0x63c] ;  /* 0x00063c0001077983 */ /* 0x000ea20000300800 */
[----:B0-----:R-:W-:-:S02]  /*408c0*/  MOV R25, R16 ;  /* 0x0000001000197202 */ /* 0x001fc40000000f00 */
[----:B------:R-:W-:Y:S01]  /*408d0*/  MOV R24, R17 ;  /* 0x0000001100187202 */ /* 0x000fe20000000f00 */
        /* <DEDUP_REMOVED lines=8> */
[----:B------:R-:W-:-:S03]  /*40960*/  FMUL R15, R29, R15 ;  /* 0x0000000f1d0f7220 */ /* 0x000fc60000400000 */
[----:B------:R-:W-:Y:S04]  /*40970*/  STL [R1+0x3630], R2 ;  /* 0x0036300201007387 */ /* 0x000fe80000100800 */
[----:B------:R-:W3:Y:S01]  /*40980*/  LDL.LU R27, [R1+0x3d10] ;  /* 0x003d1000011b7983 */ /* 0x000ee20000300800 */
[----:B--2---:R-:W-:Y:S03]  /*40990*/  HMMA.16816.F32.BF16 R12, R8, R24, R12 ;  /* 0x00000018080c723c */ /* 0x004fe6000004180c */
[----:B------:R-:W2:Y:S01]  /*409a0*/  LDL.LU.64 R24, [R1+0x3d08] ;  /* 0x003d080001187983 */ /* 0x000ea20000300a00 */
[C---:B------:R-:W-:Y:S02]  /*409b0*/  FMUL R4, R28.reuse, R4 ;  /* 0x000000041c047220 */ /* 0x040fe40000400000 */
[----:B------:R-:W-:-:S02]  /*409c0*/  FMUL R5, R28, R5 ;  /* 0x000000051c057220 */ /* 0x000fc40000400000 */
[C---:B------:R-:W-:Y:S02]  /*409d0*/  FMUL R6, R29.reuse, R6 ;  /* 0x000000061d067220 */ /* 0x040fe40000400000 */
[----:B------:R-:W-:Y:S02]  /*409e0*/  FMUL R7, R29, R7 ;  /* 0x000000071d077220 */ /* 0x000fe40000400000 */
[----:B---3--:R-:W-:-:S11]  /*409f0*/  FADD R3, -R3, R27 ;  /* 0x0000001b03037221 */ /* 0x008fd60000000100 */
[----:B------:R0:W-:Y:S04]  /*40a00*/  STL.64 [R1+0x210], R12 ;  /* 0x0002100c01007387 */ /* 0x0001e80000100a00 */
[----:B------:R1:W-:Y:S04]  /*40a10*/  STL.64 [R1+0x218], R14 ;  /* 0x0002180e01007387 */ /* 0x0003e80000100a00 */
[----:B0-----:R-:W3:Y:S04]  /*40a20*/  LDL.LU R12, [R1+0xa6c] ;  /* 0x000a6c00010c7983 */ /* 0x001ee80000300800 */
[----:B------:R-:W3:Y:S04]  /*40a30*/  LDL.LU R13, [R1+0x650] ;  /* 0x00065000010d7983 */ /* 0x000ee80000300800 */
[----:B-1----:R-:W3:Y:S04]  /*40a40*/  LDL.LU R14, [R1+0x654] ;  /* 0x00065400010e7983 */ /* 0x002ee80000300800 */
[----:B------:R-:W3:Y:S04]  /*40a50*/  LDL.LU R2, [R1+0x658] ;  /* 0x0006580001027983 */ /* 0x000ee80000300800 */
[----:B------:R-:W3:Y:S04]  /*40a60*/  LDL.LU R15, [R1+0x65c] ;  /* 0x00065c00010f7983 */ /* 0x000ee80000300800 */
[----:B------:R-:W3:Y:S01]  /*40a70*/  LDL.LU.64 R26, [R1+0x3d00] ;  /* 0x003d0000011a7983 */ /* 0x000ee20000300a00 */
[----:B--2---:R-:W-:Y:S03]  /*40a80*/  HMMA.16816.F32.BF16 R4, R8, R24, R4 ;  /* 0x000000180804723c */ /* 0x004fe60000041804 */
[----:B------:R-:W3:Y:S01]  /*40a90*/  LDL.LU.64 R24, [R1+0x3cf8] ;  /* 0x003cf80001187983 */ /* 0x000ee20000300a00 */
[----:B------:R-:W-:-:S02]  /*40aa0*/  FMUL R16, R28, R16 ;  /* 0x000000101c107220 */ /* 0x000fc40000400000 */
[----:B----4-:R-:W-:Y:S02]  /*40ab0*/  FMUL R17, R28, R17 ;  /* 0x000000111c117220 */ /* 0x010fe40000400000 */
[C---:B------:R-:W-:Y:S11]  /*40ac0*/  FMUL R18, R29.reuse, R18 ;  /* 0x000000121d127220 */ /* 0x040ff60000400000 */
[----:B------:R-:W-:Y:S04]  /*40ad0*/  @!UPT UIADD3 URZ, URZ, URZ, URZ ;  /* 0x0000003f3f3ff290 */ /* 0x000fe8000fffe03f */
[----:B------:R-:W-:Y:S04]  /*40ae0*/  STL.64 [R1+0x200], R4 ;  /* 0x0002000401007387 */ /* 0x000fe80000100a00 */
[----:B------:R-:W-:Y:S04]  /*40af0*/  STL.64 [R1+0x208], R6 ;  /* 0x0002080601007387 */ /* 0x000fe80000100a00 */
[----:B------:R-:W0:Y:S01]  /*40b00*/  LDSM.16.M88.4 R4, [R0+0x29000] ;  /* 0x029000000004783b */ /* 0x000e220000000200 */
[----:B------:R-:W-:-:S07]  /*40b10*/  FMUL R19, R29, R19 ;  /* 0x000000131d137220 */ /* 0x000fce0000400000 */
[----:B------:R-:W-:Y:S01]  /*40b20*/  HMMA.16816.F32.BF16 R16, R8, R20, R16 ;  /* 0x000000140810723c */ /* 0x000fe20000041810 */
[----:B0-----:R0:W-:Y:S04]  /*40b30*/  STL.64 [R1+0x3cd8], R6 ;  /* 0x003cd80601007387 */ /* 0x0011e80000100a00 */
[----:B------:R-:W-:Y:S04]  /*40b40*/  STL.64 [R1+0x3cd0], R4 ;  /* 0x003cd00401007387 */ /* 0x000fe80000100a00 */
[----:B------:R1:W-:Y:S04]  /*40b50*/  STL [R1+0x3634], R0 ;  /* 0x0036340001007387 */ /* 0x0003e80000100800 */
[----:B0-----:R-:W2:Y:S01]  /*40b60*/  LDL.LU R6, [R1+0x660] ;  /* 0x0006600001067983 */ /* 0x001ea20000300800 */
[----:B---3--:R-:W-:-:S02]  /*40b70*/  FADD R24, -R24, R12 ;  /* 0x0000000c18187221 */ /* 0x008fc40000000100 */
[C---:B------:R-:W-:Y:S02]  /*40b80*/  FMUL R12, R28.reuse, R13 ;  /* 0x0000000d1c0c7220 */ /* 0x040fe40000400000 */
[----:B------:R-:W-:Y:S02]  /*40b90*/  FMUL R13, R28, R14 ;  /* 0x0000000e1c0d7220 */ /* 0x000fe40000400000 */
[----:B------:R-:W-:Y:S02]  /*40ba0*/  FMUL R14, R29, R2 ;  /* 0x000000021d0e7220 */ /* 0x000fe40000400000 */
[----:B------:R-:W3:Y:S04]  /*40bb0*/  LDL.LU R2, [R1+0x664] ;  /* 0x0006640001027983 */ /* 0x000ee80000300800 */
[----:B------:R-:W-:Y:S04]  /*40bc0*/  STL.64 [R1+0x1f0], R16 ;  /* 0x0001f01001007387 */ /* 0x000fe80000100a00 */
[----:B------:R0:W-:Y:S04]  /*40bd0*/  STL.64 [R1+0x1f8], R18 ;  /* 0x0001f81201007387 */ /* 0x0001e80000100a00 */
[----:B-1----:R-:W4:Y:S04]  /*40be0*/  LDL.LU R0, [R1+0x668] ;  /* 0x0006680001007983 */ /* 0x002f280000300800 */
[----:B0-----:R-:W2:Y:S04]  /*40bf0*/  LDL.LU R19, [R1+0x66c] ;  /* 0x00066c0001137983 */ /* 0x001ea80000300800 */
[----:B------:R-:W2:Y:S01]  /*40c00*/  LDL.LU R7, [R1+0x678] ;  /* 0x0006780001077983 */ /* 0x000ea20000300800 */
[----:B------:R-:W-:-:S02]  /*40c10*/  MOV R4, R23 ;  /* 0x0000001700047202 */ /* 0x000fc40000000f00 */
[----:B------:R-:W-:Y:S01]  /*40c20*/  MOV R5, R22 ;  /* 0x0000001600057202 */ /* 0x000fe20000000f00 */
[C---:B------:R-:W-:Y:S01]  /*40c30*/  FMUL R15, R29.reuse, R15 ;  /* 0x0000000f1d0f7220 */ /* 0x040fe20000400000 */
[----:B--2---:R-:W-:Y:S04]  /*40c40*/  STL [R1+0x3cf0], R7 ;  /* 0x003cf00701007387 */ /* 0x004fe80000100800 */
[----:B------:R0:W-:Y:S04]  /*40c50*/  STL.64 [R1+0x3ce8], R4 ;  /* 0x003ce80401007387 */ /* 0x0001e80000100a00 */
[----:B0-----:R-:W2:Y:S04]  /*40c60*/  LDL.LU.64 R4, [R1+0x100] ;  /* 0x0001000001047983 */ /* 0x001ea80000300a00 */
[----:B------:R0:W-:Y:S01]  /*40c70*/  STL.64 [R1+0x3c98], R26 ;  /* 0x003c981a01007387 */ /* 0x0001e20000100a00 */
[----:B----4-:R-:W-:-:S03]  /*40c80*/  FMUL R18, R29, R0 ;  /* 0x000000001d127220 */ /* 0x010fc60000400000 */
[----:B0-----:R-:W4:Y:S04]  /*40c90*/  LDL.LU R26, [R1+0x674] ;  /* 0x00067400011a7983 */ /* 0x001f280000300800 */
[----:B------:R-:W3:Y:S04]  /*40ca0*/  LDL.LU R27, [R1] ;  /* 0x00000000011b7983 */ /* 0x000ee80000300800 */
[----:B------:R-:W-:Y:S04]  /*40cb0*/  STL [R1+0x3cc8], R25 ;  /* 0x003cc81901007387 */ /* 0x000fe80000100800 */
[----:B------:R-:W3:Y:S01]  /*40cc0*/  LDL.LU R7, [R1+0x3cf0] ;  /* 0x003cf00001077983 */ /* 0x000ee20000300800 */
[----:B--2---:R-:W-:Y:S01]  /*40cd0*/  HMMA.16816.F32.BF16 R12, R8, R4, R12 ;  /* 0x00000004080c723c */ /* 0x004fe2000004180c */
[----:B------:R-:W-:-:S02]  /*40ce0*/  MOV R22, R4 ;  /* 0x0000000400167202 */ /* 0x000fc40000000f00 */
[----:B------:R-:W-:Y:S02]  /*40cf0*/  MOV R23, R5 ;  /* 0x0000000500177202 */ /* 0x000fe40000000f00 */
[----:B------:R-:W2:Y:S11]  /*40d00*/  LDL.LU.64 R4, [R1+0x3ce8] ;  /* 0x003ce80001047983 */ /* 0x000eb60000300a00 */
[----:B------:R-:W-:Y:S07]  /*40d10*/  @!UPT UIADD3 URZ, URZ, URZ, URZ ;  /* 0x0000003f3f3ff290 */ /* 0x000fee000fffe03f */
[----:B------:R-:W-:Y:S01]  /*40d20*/  STL.64 [R1+0x1e0], R12 ;  /* 0x0001e00c01007387 */ /* 0x000fe20000100a00 */
[----:B------:R-:W-:-:S03]  /*40d30*/  MOV R0, R15 ;  /* 0x0000000f00007202 */ /* 0x000fc60000000f00 */
[----:B------:R-:W2:Y:S04]  /*40d40*/  LDL.LU R15, [R1+0x670] ;  /* 0x00067000010f7983 */ /* 0x000ea80000300800 */
[----:B------:R-:W-:Y:S04]  /*40d50*/  STL.64 [R1+0x3c78], R22 ;  /* 0x003c781601007387 */ /* 0x000fe80000100a00 */
[----:B------:R0:W-:Y:S04]  /*40d60*/  STL.64 [R1+0x3c70], R20 ;  /* 0x003c701401007387 */ /* 0x0001e80000100a00 */
[----:B0-----:R-:W2:Y:S04]  /*40d70*/  LDL.LU R20, [R1+0x150] ;  /* 0x0001500001147983 */ /* 0x001ea80000300800 */
[----:B------:R-:W2:Y:S01]  /*40d80*/  LDL.LU R21, [R1+0x154] ;  /* 0x0001540001157983 */ /* 0x000ea20000300800 */
[----:B---3--:R-:W-:-:S02]  /*40d90*/  FMUL R16, R27, R6 ;  /* 0x000000061b107220 */ /* 0x008fc40000400000 */
[----:B------:R-:W-:Y:S02]  /*40da0*/  FMUL R17, R27, R2 ;  /* 0x000000021b117220 */ /* 0x000fe40000400000 */
[----:B------:R-:W-:Y:S01]  /*40db0*/  FMUL R19, R29, R19 ;  /* 0x000000131d137220 */ /* 0x000fe20000400000 */
[----:B--2---:R0:W-:Y:S04]  /*40dc0*/  STL.64 [R1+0x3ce0], R20 ;  /* 0x003ce01401007387 */ /* 0x0041e80000100a00 */
[----:B0-----:R-:W2:Y:S04]  /*40dd0*/  LDL.LU.64 R20, [R1+0x1c0] ;  /* 0x0001c00001147983 */ /* 0x001ea80000300a00 */
[----:B------:R-:W3:Y:S01]  /*40de0*/  LDL.LU R6, [R1+0x67c] ;  /* 0x00067c0001067983 */ /* 0x000ee20000300800 */
[----:B------:R-:W-:-:S04]  /*40df0*/  FMUL R3, R3, 1.4426950216293334961 ;  /* 0x3fb8aa3b03037820 */ /* 0x000fc80000400000 */
[----:B------:R0:W1:Y:S02]  /*40e00*/  MUFU.EX2 R28, R3 ;  /* 0x00000003001c7308 */ /* 0x0000640000000800 */
[----:B0-----:R-:W-:Y:S02]  /*40e10*/  FMUL R3, R24, 1.4426950216293334961 ;  /* 0x3fb8aa3b18037820 */ /* 0x001fe40000400000 */
[----:B------:R-:W3:Y:S04]  /*40e20*/  LDL.LU R24, [R1+0x140] ;  /* 0x0001400001187983 */ /* 0x000ee80000300800 */
[----:B------:R-:W3:Y:S01]  /*40e30*/  LDL.LU R25, [R1+0x144] ;  /* 0x0001440001197983 */ /* 0x000ee20000300800 */
[----:B------:R-:W-:Y:S02]  /*40e40*/  IMAD.MOV.U32 R2, RZ, RZ, R14 ;  /* 0x000000ffff027224 */ /* 0x000fe400078e000e */
[----:B------:R-:W-:-:S02]  /*40e50*/  FMUL R12, R27, R15 ;  /* 0x0000000f1b0c7220 */ /* 0x000fc40000400000 */
[----:B----4-:R-:W-:Y:S02]  /*40e60*/  FMUL R13, R27, R26 ;  /* 0x0000001a1b0d7220 */ /* 0x010fe40000400000 */
[C---:B------:R-:W-:Y:S01]  /*40e70*/  FMUL R14, R29.reuse, R7 ;  /* 0x000000071d0e7220 */ /* 0x040fe20000400000 */
[C---:B--2---:R-:W-:Y:S01]  /*40e80*/  HMMA.16816.F32.BF16 R16, R8.reuse, R20, R16 ;  /* 0x000000140810723c */ /* 0x044fe20000041810 */
[----:B---3--:R-:W-:Y:S11]  /*40e90*/  FMUL R15, R29, R6 ;  /* 0x000000061d0f7220 */ /* 0x008ff60000400000 */
[----:B------:R-:W-:Y:S11]  /*40ea0*/  @!UPT UIADD3 URZ, URZ, URZ, URZ ;  /* 0x0000003f3f3ff290 */ /* 0x000ff6000fffe03f */
[----:B------:R0:W-:Y:S04]  /*40eb0*/  STL.64 [R1+0x1d0], R16 ;  /* 0x0001d01001007387 */ /* 0x0001e80000100a00 */
[----:B------:R2:W-:Y:S01]  /*40ec0*/  STL.64 [R1+0x1d8], R18 ;  /* 0x0001d81201007387 */ /* 0x0005e20000100a00 */
[----:B0-----:R-:W-:Y:S02]  /*40ed0*/  MOV R17, R21 ;  /* 0x0000001500117202 */ /* 0x001fe40000000f00 */
[----:B--2---:R-:W-:Y:S02]  /*40ee0*/  MOV R18, R20 ;  /* 0x0000001400127202 */ /* 0x004fe40000000f00 */
[----:B------:R-:W2:Y:S04]  /*40ef0*/  LDL.LU.64 R20, [R1+0x3ce0] ;  /* 0x003ce00001147983 */ /* 0x000ea80000300a00 */
[----:B------:R-:W1:Y:S04]  /*40f00*/  LDL.LU R23, [R1+0x684] ;  /* 0x0006840001177983 */ /* 0x000e680000300800 */
[----:B------:R-:W3:Y:S04]  /*40f10*/  LDL.LU R22, [R1+0x688] ;  /* 0x0006880001167983 */ /* 0x000ee80000300800 */
[----:B------:R-:W4:Y:S04]  /*40f20*/  LDL.LU R19, [R1+0x68c] ;  /* 0x00068c0001137983 */ /* 0x000f280000300800 */
[----:B------:R0:W-:Y:S01]  /*40f30*/  STL [R1+0x3cc4], R18 ;  /* 0x003cc41201007387 */ /* 0x0001e20000100800 */
[----:B------:R-:W-:Y:S03]  /*40f40*/  HMMA.16816.F32.BF16 R8, R8, R4, R12 ;  /* 0x000000040808723c */ /* 0x000fe6000004180c */
[----:B0-----:R-:W2:Y:S04]  /*40f50*/  LDL.LU R18, [R1+0x680] ;  /* 0x0006800001127983 */ /* 0x001ea80000300800 */
[----:B------:R0:W-:Y:S04]  /*40f60*/  STL [R1+0x3cc0], R17 ;  /* 0x003cc01101007387 */ /* 0x0001e80000100800 */
[----:B------:R-:W2:Y:S04]  /*40f70*/  LDL.LU R16, [R1+0x130] ;  /* 0x0001300001107983 */ /* 0x000ea80000300800 */
[----:B0-----:R-:W2:Y:S04]  /*40f80*/  LDL.LU R17, [R1+0x134] ;  /* 0x0001340001117983 */ /* 0x001ea80000300800 */
[----:B------:R0:W-:Y:S04]  /*40f90*/  STL [R1+0x2c08], R29 ;  /* 0x002c081d01007387 */ /* 0x0001e80000100800 */
[----:B------:R-:W2:Y:S04]  /*40fa0*/  LDL.LU.64 R6, [R1+0x3cd8] ;  /* 0x003cd80001067983 */ /* 0x000ea80000300a00 */
[----:B------:R-:W2:Y:S04]  /*40fb0*/  LDL.LU.64 R4, [R1+0x3cd0] ;  /* 0x003cd00001047983 */ /* 0x000ea80000300a00 */
[----:B------:R-:W2:Y:S04]  /*40fc0*/  LDL.LU R15, [R1+0x690] ;  /* 0x00069000010f7983 */ /* 0x000ea80000300800 */
[----:B0-----:R-:W2:Y:S04]  /*40fd0*/  LDL.LU R29, [R1+0x694] ;  /* 0x00069400011d7983 */ /* 0x001ea80000300800 */
[----:B------:R1:W-:Y:S04]  /*40fe0*/  STL.64 [R1+0x1a0], R8 ;  /* 0x0001a00801007387 */ /* 0x0003e80000100a00 */
[----:B------:R3:W-:Y:S04]  /*40ff0*/  STL.64 [R1+0x1a8], R10 ;  /* 0x0001a80a01007387 */ /* 0x0007e80000100a00 */
[----:B------:R-:W2:Y:S04]  /*41000*/  LDL.LU R27, [R1+0x698] ;  /* 0x00069800011b7983 */ /* 0x000ea80000300800 */
[----:B------:R-:W2:Y:S01]  /*41010*/  LDL.LU R26, [R1+0x69c] ;  /* 0x00069c00011a7983 */ /* 0x000ea20000300800 */
[----:B------:R-:W3:Y:S03]  /*41020*/  MUFU.EX2 R3, R3 ;  /* 0x0000000300037308 */ /* 0x000ee60000000800 */
[----:B------:R-:W2:Y:S04]  /*41030*/  LDL.LU R12, [R1+0x110] ;  /* 0x00011000010c7983 */ /* 0x000ea80000300800 */
[----:B------:R-:W2:Y:S01]  /*41040*/  LDL.LU R13, [R1+0x114] ;  /* 0x00011400010d7983 */ /* 0x000ea20000300800 */
[----:B-1----:R-:W-:-:S02]  /*41050*/  FMUL R9, R28, R23 ;  /* 0x000000171c097220 */ /* 0x002fc40000400000 */
[C---:B---3--:R-:W-:Y:S02]  /*41060*/  FMUL R10, R3.reuse, R22 ;  /* 0x00000016030a7220 */ /* 0x048fe40000400000 */
[----:B----4-:R-:W-:Y:S02]  /*41070*/  FMUL R11, R3, R19 ;  /* 0x00000013030b7220 */ /* 0x010fe40000400000 */
[----:B--2---:R-:W-:-:S07]  /*41080*/  FMUL R8, R28, R18 ;  /* 0x000000121c087220 */ /* 0x004fce0000400000 */
[----:B------:R-:W-:Y:S01]  /*41090*/  HMMA.16816.F32.BF16 R8, R4, R20, R8 ;  /* 0x000000140408723c */ /* 0x000fe20000041808 */
[----:B------:R-:W2:Y:S11]  /*410a0*/  LDL.LU R20, [R1+0xf0] ;  /* 0x0000f00001147983 */ /* 0x000eb60000300800 */
[----:B------:R-:W-:Y:S11]  /*410b0*/  @!UPT UIADD3 URZ, URZ, URZ, URZ ;  /* 0x0000003f3f3ff290 */ /* 0x000ff6000fffe03f */
[----:B------:R0:W-:Y:S04]  /*410c0*/  STL.64 [R1+0x190], R8 ;  /* 0x0001900801007387 */ /* 0x0001e80000100a00 */
[----:B------:R1:W-:Y:S04]  /*410d0*/  STL.64 [R1+0x198], R10 ;  /* 0x0001980a01007387 */ /* 0x0003e80000100a00 */
[----:B------:R-:W2:Y:S01]  /*410e0*/  LDL.LU R21, [R1+0xf4] ;  /* 0x0000f40001157983 */ /* 0x000ea20000300800 */
[----:B0-----:R-:W-:-:S03]  /*410f0*/  FMUL R8, R28, R15 ;  /* 0x0000000f1c087220 */ /* 0x001fc60000400000 */
[----:B------:R-:W3:Y:S01]  /*41100*/  LDL.LU R23, [R1+0x6a0] ;  /* 0x0006a00001177983 */ /* 0x000ee20000300800 */
[----:B------:R-:W-:Y:S02]  /*41110*/  FMUL R9, R28, R29 ;  /* 0x0000001d1c097220 */ /* 0x000fe40000400000 */
[C---:B-1----:R-:W-:Y:S01]  /*41120*/  FMUL R10, R3.reuse, R27 ;  /* 0x0000001b030a7220 */ /* 0x042fe20000400000 */
[----:B------:R-:W4:Y:S01]  /*41130*/  LDL.LU R22, [R1+0x6a4] ;  /* 0x0006a40001167983 */ /* 0x000f220000300800 */
[----:B------:R-:W-:-:S03]  /*41140*/  FMUL R11, R3, R26 ;  /* 0x0000001a030b7220 */ /* 0x000fc60000400000 */
[----:B------:R-:W2:Y:S04]  /*41150*/  LDL.LU R19, [R1+0x6a8] ;  /* 0x0006a80001137983 */ /* 0x000ea80000300800 */
[----:B------:R-:W-:Y:S01]  /*41160*/  HMMA.16816.F32.BF16 R8, R4, R24, R8 ;  /* 0x000000180408723c */ /* 0x000fe20000041808 */
[----:B------:R-:W2:Y:S04]  /*41170*/  LDL.LU R18, [R1+0x6ac] ;  /* 0x0006ac0001127983 */ /* 0x000ea80000300800 */
[----:B------:R-:W2:Y:S04]  /*41180*/  LDL.LU R25, [R1+0x3cc8] ;  /* 0x003cc80001197983 */ /* 0x000ea80000300800 */
[----:B------:R-:W2:Y:S04]  /*41190*/  LDL.LU R29, [R1+0x6bc] ;  /* 0x0006bc00011d7983 */ /* 0x000ea80000300800 */
[----:B------:R-:W2:Y:S10]  /*411a0*/  LDL.LU R27, [R1+0x6c0] ;  /* 0x0006c000011b7983 */ /* 0x000eb40000300800 */
[----:B------:R-:W-:Y:S04]  /*411b0*/  STL.64 [R1+0x180], R8 ;  /* 0x0001800801007387 */ /* 0x000fe80000100a00 */
[----:B------:R-:W-:Y:S04]  /*411c0*/  STL.64 [R1+0x188], R10 ;  /* 0x0001880a01007387 */ /* 0x000fe80000100a00 */
[----:B------:R-:W2:Y:S04]  /*411d0*/  LDL.LU R26, [R1+0x6c4] ;  /* 0x0006c400011a7983 */ /* 0x000ea80000300800 */
[----:B--2---:R0:W-:Y:S04]  /*411e0*/  STL.64 [R1+0x3cb8], R26 ;  /* 0x003cb81a01007387 */ /* 0x0041e80000100a00 */
[----:B0-----:R-:W2:Y:S04]  /*411f0*/  LDL.LU R26, [R1+0x6b4] ;  /* 0x0006b400011a7983 */ /* 0x001ea80000300800 */
[----:B------:R-:W2:Y:S01]  /*41200*/  LDL.LU R27, [R1+0x6b8] ;  /* 0x0006b800011b7983 */ /* 0x000ea20000300800 */
[----:B---3--:R-:W-:-:S02]  /*41210*/  FMUL R8, R28, R23 ;  /* 0x000000171c087220 */ /* 0x008fc40000400000 */
[----:B----4-:R-:W-:Y:S02]  /*41220*/  FMUL R9, R28, R22 ;  /* 0x000000161c097220 */ /* 0x010fe40000400000 */
[C---:B------:R-:W-:Y:S02]  /*41230*/  FMUL R10, R3.reuse, R19 ;  /* 0x00000013030a7220 */ /* 0x040fe40000400000 */
[----:B------:R-:W-:-:S07]  /*41240*/  FMUL R11, R3, R18 ;  /* 0x00000012030b7220 */ /* 0x000fce0000400000 */
[----:B------:R-:W-:Y:S01]  /*41250*/  HMMA.16816.F32.BF16 R8, R4, R16, R8 ;  /* 0x000000100408723c */ /* 0x000fe20000041808 */
[----:B------:R0:W-:Y:S04]  /*41260*/  STL [R1+0x3cb0], R25 ;  /* 0x003cb01901007387 */ /* 0x0001e80000100800 */
[----:B------:R-:W3:Y:S04]  /*41270*/  LDL.LU R24, [R1+0x120] ;  /* 0x0001200001187983 */ /* 0x000ee80000300800 */
[----:B0-----:R-:W3:Y:S04]  /*41280*/  LDL.LU R25, [R1+0x124] ;  /* 0x0001240001197983 */ /* 0x001ee80000300800 */
[----:B------:R-:W4:Y:S04]  /*41290*/  LDL.LU R15, [R1+0x6c8] ;  /* 0x0006c800010f7983 */ /* 0x000f280000300800 */
[----:B------:R-:W3:Y:S04]  /*412a0*/  LDL.LU R14, [R1+0x6cc] ;  /* 0x0006cc00010e7983 */ /* 0x000ee80000300800 */
[----:B------:R-:W3:Y:S04]  /*412b0*/  LDL.LU R18, [R1+0x3cc4] ;  /* 0x003cc40001127983 */ /* 0x000ee80000300800 */
[----:B------:R-:W3:Y:S04]  /*412c0*/  LDL.LU R17, [R1+0x3cc0] ;  /* 0x003cc00001117983 */ /* 0x000ee80000300800 */
[----:B------:R-:W-:Y:S04]  /*412d0*/  STL.64 [R1+0x170], R8 ;  /* 0x0001700801007387 */ /* 0x000fe80000100a00 */
[----:B------:R0:W-:Y:S04]  /*412e0*/  STL.64 [R1+0x178], R10 ;  /* 0x0001780a01007387 */ /* 0x0001e80000100a00 */
[----:B0-----:R-:W3:Y:S04]  /*412f0*/  LDL.LU R11, [R1+0x6b0] ;  /* 0x0006b000010b7983 */ /* 0x001ee80000300800 */
[----:B------:R-:W4:Y:S04]  /*41300*/  LDL.LU R23, [R1+0x6d0] ;  /* 0x0006d00001177983 */ /* 0x000f280000300800 */
[----:B------:R-:W4:Y:S04]  /*41310*/  LDL.LU R22, [R1+0x6d4] ;  /* 0x0006d40001167983 */ /* 0x000f280000300800 */
[----:B------:R-:W4:Y:S04]  /*41320*/  LDL.LU R19, [R1+0x6d8] ;  /* 0x0006d80001137983 */ /* 0x000f280000300800 */
[----:B------:R-:W4:Y:S01]  /*41330*/  LDL.LU R16, [R1+0x6dc] ;  /* 0x0006dc0001107983 */ /* 0x000f220000300800 */
[----:B--2---:R-:W-:-:S02]  /*41340*/  FMUL R9, R28, R26 ;  /* 0x0000001a1c097220 */ /* 0x004fc40000400000 */
[C---:B------:R-:W-:Y:S02]  /*41350*/  FMUL R10, R3.reuse, R27 ;  /* 0x0000001b030a7220 */ /* 0x040fe40000400000 */
[----:B------:R-:W2:Y:S01]  /*41360*/  LDL.LU.64 R26, [R1+0x3cb8] ;  /* 0x003cb800011a7983 */ /* 0x000ea20000300a00 */
[----:B---3--:R-:W-:Y:S02]  /*41370*/  FMUL R8, R28, R11 ;  /* 0x0000000b1c087220 */ /* 0x008fe40000400000 */
[----:B------:R-:W-:-:S07]  /*41380*/  FMUL R11, R3, R29 ;  /* 0x0000001d030b7220 */ /* 0x000fce0000400000 */
[----:B------:R-:W-:Y:S01]  /*41390*/  HMMA.16816.F32.BF16 R8, R4, R24, R8 ;  /* 0x000000180408723c */ /* 0x000fe20000041808 */
[----:B------:R-:W3:Y:S04]  /*413a0*/  LDL.LU R25, [R1+0x3cb0] ;  /* 0x003cb00001197983 */ /* 0x000ee80000300800 */
[----:B------:R-:W3:Y:S11]  /*413b0*/  LDL.LU R24, [R1+0xd0] ;  /* 0x0000d00001187983 */ /* 0x000ef60000300800 */
[----:B------:R-:W-:Y:S07]  /*413c0*/  @!UPT UIADD3 URZ, URZ, URZ, URZ ;  /* 0x0000003f3f3ff290 */ /* 0x000fee000fffe03f */
[----:B------:R-:W-:Y:S04]  /*413d0*/  STL.64 [R1+0x160], R8 ;  /* 0x0001600801007387 */ /* 0x000fe80000100a00 */
[----:B------:R4:W-:Y:S02]  /*413e0*/  STL.64 [R1+0x168], R10 ;  /* 0x0001680a01007387 */ /* 0x0009e40000100a00 */
[C---:B----4-:R-:W-:Y:S02]  /*413f0*/  FMUL R10, R3.reuse, R15 ;  /* 0x0000000f030a7220 */ /* 0x050fe40000400000 */
[----:B------:R-:W-:Y:S01]  /*41400*/  FMUL R11, R3, R14 ;  /* 0x0000000e030b7220 */ /* 0x000fe20000400000 */
[----:B------:R-:W4:Y:S04]  /*41410*/  LDL.LU R15, [R1+0x6e0] ;  /* 0x0006e000010f7983 */ /* 0x000f280000300800 */
[----:B------:R-:W3:Y:S01]  /*41420*/  LDL.LU R14, [R1+0x6e4] ;  /* 0x0006e400010e7983 */ /* 0x000ee20000300800 */
[----:B--2---:R-:W-:-:S02]  /*41430*/  FMUL R8, R28, R27 ;  /* 0x0000001b1c087220 */ /* 0x004fc40000400000 */
[----:B------:R-:W-:-:S07]  /*41440*/  FMUL R9, R28, R26 ;  /* 0x0000001a1c097220 */ /* 0x000fce0000400000 */
[----:B------:R-:W-:Y:S11]  /*41450*/  HMMA.16816.F32.BF16 R8, R4, R12, R8 ;  /* 0x0000000c0408723c */ /* 0x000ff60000041808 */
[----:B------:R-:W-:Y:S11]  /*41460*/  @!UPT UIADD3 URZ, URZ, URZ, URZ ;  /* 0x0000003f3f3ff290 */ /* 0x000ff6000fffe03f */
[----:B------:R-:W-:Y:S01]  /*41470*/  @!UPT UIADD3 URZ, URZ, URZ, URZ ;  /* 0x0000003f3f3ff290 */ /* 0x000fe2000fffe03f */
[----:B------:R0:W-:Y:S04]  /*41480*/  STL.64 [R1+0x80], R8 ;  /* 0x0000800801007387 */ /* 0x0001e80000100a00 */
[----:B------:R1:W-:Y:S04]  /*41490*/  STL.64 [R1+0x88], R10 ;  /* 0x0000880a01007387 */ /* 0x0003e80000100a00 */
[----:B------:R-:W2:Y:S04]  /*414a0*/  LDL.LU R13, [R1+0x6e8] ;  /* 0x0006e800010d7983 */ /* 0x000ea80000300800 */
[----:B------:R-:W2:Y:S04]  /*414b0*/  LDL.LU R12, [R1+0x6ec] ;  /* 0x0006ec00010c7983 */ /* 0x000ea80000300800 */
[----:B------:R-:W2:Y:S04]  /*414c0*/  LDL.LU R27, [R1+0x6f0] ;  /* 0x0006f000011b7983 */ /* 0x000ea80000300800 */
[----:B------:R-:W2:Y:S01]  /*414d0*/  LDL.LU R26, [R1+0x6f4] ;  /* 0x0006f400011a7983 */ /* 0x000ea20000300800 */
[----:B0-----:R-:W-:-:S02]  /*414e0*/  FMUL R8, R28, R23 ;  /* 0x000000171c087220 */ /* 0x001fc40000400000 */
[----:B------:R-:W-:Y:S02]  /*414f0*/  FMUL R9, R28, R22 ;  /* 0x000000161c097220 */ /* 0x000fe40000400000 */
[C---:B-1----:R-:W-:Y:S02]  /*41500*/  FMUL R10, R3.reuse, R19 ;  /* 0x00000013030a7220 */ /* 0x042fe40000400000 */
[----:B------:R-:W-:-:S07]  /*41510*/  FMUL R11, R3, R16 ;  /* 0x00000010030b7220 */ /* 0x000fce0000400000 */
[----:B------:R-:W-:Y:S11]  /*41520*/  HMMA.16816.F32.BF16 R8, R4, R20, R8 ;  /* 0x000000140408723c */ /* 0x000ff60000041808 */
[----:B------:R-:W-:Y:S11]  /*41530*/  @!UPT UIADD3 URZ, URZ, URZ, URZ ;  /* 0x0000003f3f3ff290 */ /* 0x000ff6000fffe03f */
[----:B------:R-:W-:Y:S01]  /*41540*/  @!UPT UIADD3 URZ, URZ, URZ, URZ ;  /* 0x0000003f3f3ff290 */ /* 0x000fe2000fffe03f */
[----:B------:R-:W-:Y:S04]  /*41550*/  STL.64 [R1+0x70], R8 ;  /* 0x0000700801007387 */ /* 0x000fe80000100a00 */
[----:B------:R-:W-:Y:S04]  /*41560*/  STL.64 [R1+0x78], R10 ;  /* 0x0000780a01007387 */ /* 0x000fe80000100a00 */
[----:B--2---:R-:W-:Y:S04]  /*41570*/  STL.64 [R1+0x3ca8], R26 ;  /* 0x003ca81a01007387 */ /* 0x004fe80000100a00 */
[----:B---3--:R0:W-:Y:S04]  /*41580*/  STL.64 [R1+0x3ca0], R24 ;  /* 0x003ca01801007387 */ /* 0x0081e80000100a00 */
[----:B0-----:R-:W2:Y:S04]  /*41590*/  LDL.LU R24, [R1+0xe0] ;  /* 0x0000e00001187983 */ /* 0x001ea80000300800 */
[----:B------:R-:W2:Y:S04]  /*415a0*/  LDL.LU R25, [R1+0xe4] ;  /* 0x0000e40001197983 */ /* 0x000ea80000300800 */
[----:B------:R-:W3:Y:S04]  /*415b0*/  LDL.LU R19, [R1+0x6f8] ;  /* 0x0006f80001137983 */ /* 0x000ee80000300800 */
[----:B------:R-:W3:Y:S04]  /*415c0*/  LDL.LU R16, [R1+0x6fc] ;  /* 0x0006fc0001107983 */ /* 0x000ee80000300800 */
[----:B------:R-:W3:Y:S04]  /*415d0*/  LDL.LU R20, [R1+0x90] ;  /* 0x0000900001147983 */ /* 0x000ee80000300800 */
[----:B------:R-:W3:Y:S01]  /*415e0*/  LDL.LU R21, [R1+0x94] ;  /* 0x0000940001157983 */ /* 0x000ee20000300800 */
[----:B----4-:R-:W-:-:S03]  /*415f0*/  FMUL R8, R28, R15 ;  /* 0x0000000f1c087220 */ /* 0x010fc60000400000 */
[----:B------:R-:W4:Y:S01]  /*41600*/  LDL.LU R23, [R1+0x700] ;  /* 0x0007000001177983 */ /* 0x000f220000300800 */
[----:B------:R-:W-:-:S03]  /*41610*/  FMUL R9, R28, R14 ;  /* 0x0000000e1c097220 */ /* 0x000fc60000400000 */
[----:B------:R-:W4:Y:S04]  /*41620*/  LDL.LU R22, [R1+0x704] ;  /* 0x0007040001167983 */ /* 0x000f280000300800 */
[----:B------:R-:W4:Y:S01]  /*41630*/  LDL.LU R15, [R1+0x708] ;  /* 0x00070800010f7983 */ /* 0x000f220000300800 */
[----:B------:R-:W-:-:S03]  /*41640*/  FMUL R11, R3, R12 ;  /* 0x0000000c030b7220 */ /* 0x000fc60000400000 */
[----:B------:R-:W4:Y:S01]  /*41650*/  LDL.LU R14, [R1+0x70c] ;  /* 0x00070c00010e7983 */ /* 0x000f220000300800 */
[----:B------:R-:W-:-:S07]  /*41660*/  FMUL R10, R3, R13 ;  /* 0x0000000d030a7220 */ /* 0x000fce0000400000 */
[----:B--2---:R-:W-:Y:S01]  /*41670*/  HMMA.16816.F32.BF16 R8, R4, R24, R8 ;  /* 0x000000180408723c */ /* 0x004fe20000041808 */
[----:B---3--:R0:W-:Y:S04]  /*41680*/  STL.64 [R1+0x3c90], R20 ;  /* 0x003c901401007387 */ /* 0x0081e80000100a00 */
[----:B0-----:R-:W2:Y:S04]  /*41690*/  LDL.LU R20, [R1+0xc0] ;  /* 0x0000c00001147983 */ /* 0x001ea80000300800 */
[----:B------:R-:W2:Y:S04]  /*416a0*/  LDL.LU R21, [R1+0xc4] ;  /* 0x0000c40001157983 */ /* 0x000ea80000300800 */
[----:B------:R-:W3:Y:S04]  /*416b0*/  LDL.LU R12, [R1+0x40] ;  /* 0x00004000010c7983 */ /* 0x000ee80000300800 */
[----:B------:R-:W3:Y:S04]  /*416c0*/  LDL.LU R13, [R1+0x44] ;  /* 0x00004400010d7983 */ /* 0x000ee80000300800 */
[----:B------:R-:W2:Y:S04]  /*416d0*/  LDL.LU.64 R26, [R1+0x3ca8] ;  /* 0x003ca800011a7983 */ /* 0x000ea80000300a00 */
[----:B------:R-:W3:Y:S04]  /*416e0*/  LDL.LU.64 R24, [R1+0x3ca0] ;  /* 0x003ca00001187983 */ /* 0x000ee80000300a00 */
[----:B------:R-:W-:Y:S04]  /*416f0*/  STL.64 [R1+0x60], R8 ;  /* 0x0000600801007387 */ /* 0x000fe80000100a00 */
[----:B------:R0:W-:Y:S02]  /*41700*/  STL.64 [R1+0x68], R10 ;  /* 0x0000680a01007387 */ /* 0x0001e40000100a00 */
[----:B0-----:R-:W-:-:S02]  /*41710*/  FMUL R10, R3, R19 ;  /* 0x00000013030a7220 */ /* 0x001fc40000400000 */
[----:B------:R-:W-:Y:S02]  /*41720*/  FMUL R11, R3, R16 ;  /* 0x00000010030b7220 */ /* 0x000fe40000400000 */
[C---:B--2---:R-:W-:Y:S02]  /*41730*/  FMUL R8, R28.reuse, R27 ;  /* 0x0000001b1c087220 */ /* 0x044fe40000400000 */
[C---:B------:R-:W-:Y:S02]  /*41740*/  FMUL R9, R28.reuse, R26 ;  /* 0x0000001a1c097220 */ /* 0x040fe40000400000 */
[----:B------:R-:W2:Y:S05]  /*41750*/  LDL.LU.64 R26, [R1+0x3c98] ;  /* 0x003c9800011a7983 */ /* 0x000eaa0000300a00 */
[----:B---3--:R-:W-:Y:S01]  /*41760*/  HMMA.16816.F32.BF16 R8, R4, R24, R8 ;  /* 0x000000180408723c */ /* 0x008fe20000041808 */
[----:B------:R-:W3:Y:S04]  /*41770*/  LDL.LU R25, [R1+0x710] ;  /* 0x0007100001197983 */ /* 0x000ee80000300800 */
[----:B------:R-:W2:Y:S11]  /*41780*/  LDL.LU R24, [R1+0x714] ;  /* 0x0007140001187983 */ /* 0x000eb60000300800 */
[----:B------:R-:W-:Y:S07]  /*41790*/  @!UPT UIADD3 URZ, URZ, URZ, URZ ;  /* 0x0000003f3f3ff290 */ /* 0x000fee000fffe03f */
[----:B------:R4:W-:Y:S04]  /*417a0*/  STL.64 [R1+0x50], R8 ;  /* 0x0000500801007387 */ /* 0x0009e80000100a00 */
[----:B------:R0:W-:Y:S04]  /*417b0*/  STL.64 [R1+0x58], R10 ;  /* 0x0000580a01007387 */ /* 0x0001e80000100a00 */
[----:B------:R-:W2:Y:S01]  /*417c0*/  LDL.LU R19, [R1+0x718] ;  /* 0x0007180001137983 */ /* 0x000ea20000300800 */
[----:B----4-:R-:W-:-:S03]  /*417d0*/  FMUL R8, R28, R23 ;  /* 0x000000171c087220 */ /* 0x010fc60000400000 */
[----:B------:R-:W4:Y:S01]  /*417e0*/  LDL.LU R16, [R1+0x71c] ;  /* 0x00071c0001107983 */ /* 0x000f220000300800 */
[----:B------:R-:W-:Y:S02]  /*417f0*/  FMUL R9, R28, R22 ;  /* 0x000000161c097220 */ /* 0x000fe40000400000 */
[C---:B0-----:R-:W-:Y:S02]  /*41800*/  FMUL R10, R3.reuse, R15 ;  /* 0x0000000f030a7220 */ /* 0x041fe40000400000 */
[----:B------:R-:W-:-:S07]  /*41810*/  FMUL R11, R3, R14 ;  /* 0x0000000e030b7220 */ /* 0x000fce0000400000 */
[----:B------:R-:W-:Y:S01]  /*41820*/  HMMA.16816.F32.BF16 R8, R4, R20, R8 ;  /* 0x000000140408723c */ /* 0x000fe20000041808 */
[----:B------:R-:W4:Y:S04]  /*41830*/  LDL.LU.64 R20, [R1+0x3c90] ;  /* 0x003c900001147983 */ /* 0x000f280000300a00 */
[----:B------:R-:W4:Y:S04]  /*41840*/  LDL.LU R23, [R1+0x728] ;  /* 0x0007280001177983 */ /* 0x000f280000300800 */
[----:B------:R-:W4:Y:S11]  /*41850*/  LDL.LU R22, [R1+0x72c] ;  /* 0x00072c0001167983 */ /* 0x000f360000300800 */
[----:B------:R-:W-:Y:S03]  /*41860*/  @!UPT UIADD3 URZ, URZ, URZ, URZ ;  /* 0x0000003f3f3ff290 */ /* 0x000fe6000fffe03f */
[----:B------:R3:W-:Y:S04]  /*41870*/  STL.64 [R1+0x30], R8 ;  /* 0x0000300801007387 */ /* 0x0007e80000100a00 */
[----:B------:R0:W-:Y:S01]  /*41880*/  STL.64 [R1+0x38], R10 ;  /* 0x0000380a01007387 */ /* 0x0001e20000100a00 */
[C---:B---3--:R-:W-:Y:S02]  /*41890*/  FMUL R8, R28.reuse, R25 ;  /* 0x000000191c087220 */ /* 0x048fe40000400000 */
[----:B--2---:R-:W-:Y:S02]  /*418a0*/  FMUL R9, R28, R24 ;  /* 0x000000181c097220 */ /* 0x004fe40000400000 */
[C---:B0-----:R-:W-:Y:S02]  /*418b0*/  FMUL R10, R3.reuse, R19 ;  /* 0x00000013030a7220 */ /* 0x041fe40000400000 */
[----:B----4-:R-:W-:Y:S01]  /*418c0*/  FMUL R11, R3, R16 ;  /* 0x00000010030b7220 */ /* 0x010fe20000400000 */
[----:B------:R-:W-:Y:S04]  /*418d0*/  STL.64 [R1+0x3c88], R22 ;  /* 0x003c881601007387 */ /* 0x000fe80000100a00 */
[----:B------:R0:W-:Y:S04]  /*418e0*/  STL.64 [R1+0x3c80], R20 ;  /* 0x003c801401007387 */ /* 0x0001e80000100a00 */
[----:B------:R-:W2:Y:S01]  /*418f0*/  LDL.LU R29, [R1+0x730] ;  /* 0x00073000011d7983 */ /* 0x000ea20000300800 */
[----:B0-----:R-:W-:Y:S01]  /*41900*/  MOV R20, R27 ;  /* 0x0000001b00147202 */ /* 0x001fe20000000f00 */
[----:B------:R-:W-:-:S02]  /*41910*/  IMAD.MOV.U32 R21, RZ, RZ, R26 ;  /* 0x000000ffff157224 */ /* 0x000fc400078e001a */
[----:B------:R-:W3:Y:S04]  /*41920*/  LDL.LU R27, [R1+0x734] ;  /* 0x00073400011b7983 */ /* 0x000ee80000300800 */
[----:B------:R-:W4:Y:S01]  /*41930*/  LDL.LU R15, [R1+0x738] ;  /* 0x00073800010f7983 */ /* 0x000f220000300800 */
[----:B------:R-:W-:Y:S03]  /*41940*/  HMMA.16816.F32.BF16 R8, R4, R20, R8 ;  /* 0x000000140408723c */ /* 0x000fe60000041808 */
[----:B------:R-:W2:Y:S04]  /*41950*/  LDL.LU R14, [R1+0x73c] ;  /* 0x00073c00010e7983 */ /* 0x000ea80000300800 */
[----:B------:R-:W2:Y:S04]  /*41960*/  LDL R16, [R1+0x2a80] ;  /* 0x002a800001107983 */ /* 0x000ea80000100800 */
[----:B------:R-:W2:Y:S04]  /*41970*/  LDL.LU.64 R22, [R1+0x3c88] ;  /* 0x003c880001167983 */ /* 0x000ea80000300a00 */
[----:B------:R-:W2:Y:S08]  /*41980*/  LDL.LU.64 R20, [R1+0x3c80] ;  /* 0x003c800001147983 */ /* 0x000eb00000300a00 */
[----:B------:R-:W-:Y:S04]  /*41990*/  STL.64 [R1+0x20], R8 ;  /* 0x0000200801007387 */ /* 0x000fe80000100a00 */
[----:B------:R0:W-:Y:S04]  /*419a0*/  STL.64 [R1+0x28], R10 ;  /* 0x0000280a01007387 */ /* 0x0001e80000100a00 */
[----:B0-----:R-:W2:Y:S04]  /*419b0*/  LDL.LU R10, [R1+0x720] ;  /* 0x00072000010a7983 */ /* 0x001ea80000300800 */
[----:B------:R-:W3:Y:S04]  /*419c0*/  LDL.LU R11, [R1+0x724] ;  /* 0x00072400010b7983 */ /* 0x000ee80000300800 */
[----:B------:R-:W4:Y:S04]  /*419d0*/  LDL.LU R24, [R1+0x740] ;  /* 0x0007400001187983 */ /* 0x000f280000300800 */
[----:B------:R-:W4:Y:S04]  /*419e0*/  LDL.LU R25, [R1+0x744] ;  /* 0x0007440001197983 */ /* 0x000f280000300800 */
[----:B------:R-:W4:Y:S04]  /*419f0*/  LDL.LU R26, [R1+0x748] ;  /* 0x00074800011a7983 */ /* 0x000f280000300800 */
[----:B------:R-:W4:Y:S01]  /*41a00*/  LDL.LU R19, [R1+0x74c] ;  /* 0x00074c0001137983 */ /* 0x000f220000300800 */
[----:B--2---:R-:W-:-:S02]  /*41a10*/  FMUL R8, R28, R10 ;  /* 0x0000000a1c087220 */ /* 0x004fc40000400000 */
[C---:B------:R-:W-:Y:S02]  /*41a20*/  FMUL R10, R3.reuse, R23 ;  /* 0x00000017030a7220 */ /* 0x040fe40000400000 */
[C---:B---3--:R-:W-:Y:S02]  /*41a30*/  FMUL R9, R28.reuse, R11 ;  /* 0x0000000b1c097220 */ /* 0x048fe40000400000 */
[C---:B------:R-:W-:Y:S02]  /*41a40*/  FMUL R11, R3.reuse, R22 ;  /* 0x00000016030b7220 */ /* 0x040fe40000400000 */
[----:B------:R-:W2:Y:S05]  /*41a50*/  LDL.LU.64 R22, [R1+0x3c78] ;  /* 0x003c780001167983 */ /* 0x000eaa0000300a00 */
[----:B------:R-:W-:Y:S01]  /*41a60*/  HMMA.16816.F32.BF16 R8, R4, R20, R8 ;  /* 0x000000140408723c */ /* 0x000fe20000041808 */
[----:B------:R-:W3:Y:S11]  /*41a70*/  LDL.LU.64 R20, [R1+0x3c70] ;  /* 0x003c700001147983 */ /* 0x000ef60000300a00 */
[----:B------:R-:W-:Y:S11]  /*41a80*/  @!UPT UIADD3 URZ, URZ, URZ, URZ ;  /* 0x0000003f3f3ff290 */ /* 0x000ff6000fffe03f */
[----:B------:R0:W-:Y:S04]  /*41a90*/  STL.64 [R1+0x10], R8 ;  /* 0x0000100801007387 */ /* 0x0001e80000100a00 */
[----:B------:R4:W-:Y:S01]  /*41aa0*/  STL.64 [R1+0x18], R10 ;  /* 0x0000180a01007387 */ /* 0x0009e20000100a00 */
[C---:B0-----:R-:W-:Y:S02]  /*41ab0*/  FMUL R8, R28.reuse, R29 ;  /* 0x0000001d1c087220 */ /* 0x041fe40000400000 */
[----:B------:R-:W-:Y:S02]  /*41ac0*/  FMUL R9, R28, R27 ;  /* 0x0000001b1c097220 */ /* 0x000fe40000400000 */
[C---:B----4-:R-:W-:Y:S02]  /*41ad0*/  FMUL R10, R3.reuse, R15 ;  /* 0x0000000f030a7220 */ /* 0x050fe40000400000 */
[----:B------:R-:W-:-:S07]  /*41ae0*/  FMUL R11, R3, R14 ;  /* 0x0000000e030b7220 */ /* 0x000fce0000400000 */
[----:B------:R-:W-:Y:S01]  /*41af0*/  HMMA.16816.F32.BF16 R8, R4, R12, R8 ;  /* 0x0000000c0408723c */ /* 0x000fe20000041808 */
[----:B------:R-:W4:Y:S04]  /*41b00*/  LDL.LU R12, [R1+0x750] ;  /* 0x00075000010c7983 */ /* 0x000f280000300800 */
[----:B------:R-:W4:Y:S11]  /*41b10*/  LDL.LU R13, [R1+0x754] ;  /* 0x00075400010d7983 */ /* 0x000f360000300800 */
[----:B------:R-:W-:Y:S07]  /*41b20*/  @!UPT UIADD3 URZ, URZ, URZ, URZ ;  /* 0x0000003f3f3ff290 */ /* 0x000fee000fffe03f */
[----:B------:R-:W-:Y:S04]  /*41b30*/  STL.64 [R1], R8 ;  /* 0x0000000801007387 */ /* 0x000fe80000100a00 */
[----:B------:R-:W-:Y:S04]  /*41b40*/  STL.64 [R1+0x8], R10 ;  /* 0x0000080a01007387 */ /* 0x000fe80000100a00 */
[----:B------:R-:W0:Y:S01]  /*41b50*/  LDSM.16.M88.4 R8, [R16+0x28000] ;  /* 0x028000001008783b */ /* 0x000e220000000200 */
[C---:B------:R-:W-:Y:S02]  /*41b60*/  FMUL R24, R28.reuse, R24 ;  /* 0x000000181c187220 */ /* 0x040fe40000400000 */
[----:B------:R-:W-:Y:S01]  /*41b70*/  FMUL R25, R28, R25 ;  /* 0x000000191c197220 */ /* 0x000fe20000400000 */
[----:B------:R-:W4:Y:S01]  /*41b80*/  LDL.LU R14, [R1+0x758] ;  /* 0x00075800010e7983 */ /* 0x000f220000300800 */
[----:B------:R-:W-:-:S02]  /*41b90*/  FMUL R26, R3, R26 ;  /* 0x0000001a031a7220 */ /* 0x000fc40000400000 */
[----:B------:R-:W-:Y:S01]  /*41ba0*/  FMUL R27, R3, R19 ;  /* 0x00000013031b7220 */ /* 0x000fe20000400000 */
[----:B------:R-:W4:Y:S04]  /*41bb0*/  LDL.LU R15, [R1+0x75c] ;  /* 0x00075c00010f7983 */ /* 0x000f280000300800 */
[----:B0-----:R-:W-:Y:S04]  /*41bc0*/  STL.64 [R1+0x3c60], R10 ;  /* 0x003c600a01007387 */ /* 0x001fe80000100a00 */
[----:B------:R2:W-:Y:S01]  /*41bd0*/  STL.64 [R1+0x3c58], R8 ;  /* 0x003c580801007387 */ /* 0x0005e20000100a00 */
[----:B---3--:R-:W-:Y:S01]  /*41be0*/  HMMA.16816.F32.BF16 R24, R4, R20, R24 ;  /* 0x000000140418723c */ /* 0x008fe20000041818 */
[----:B--2---:R-:W-:-:S02]  /*41bf0*/  MOV R8, R22 ;  /* 0x0000001600087202 */ /* 0x004fc40000000f00 */
[----:B------:R-:W2:Y:S01]  /*41c00*/  LDL.LU R22, [R1+0x3c6c] ;  /* 0x003c6c0001167983 */ /* 0x000ea20000300800 */
[----:B------:R-:W-:-:S03]  /*41c10*/  MOV R9, R23 ;  /* 0x0000001700097202 */ /* 0x000fc60000000f00 */
[----:B------:R-:W2:Y:S04]  /*41c20*/  LDL.LU R23, [R1+0x3c68] ;  /* 0x003c680001177983 */ /* 0x000ea80000300800 */
[----:B------:R-:W3:Y:S04]  /*41c30*/  LDL.LU R20, [R1+0x768] ;  /* 0x0007680001147983 */ /* 0x000ee80000300800 */
[----:B------:R-:W2:Y:S08]  /*41c40*/  LDL.LU R21, [R1+0x76c] ;  /* 0x00076c0001157983 */ /* 0x000eb00000300800 */
[----:B------:R0:W-:Y:S04]  /*41c50*/  STL.64 [R1+0x3a38], R26 ;  /* 0x003a381a01007387 */ /* 0x0001e80000100a00 */
[----:B0-----:R-:W2:Y:S04]  /*41c60*/  LDL.LU R26, [R1+0x760] ;  /* 0x00076000011a7983 */ /* 0x001ea80000300800 */
[----:B------:R-:W2:Y:S04]  /*41c70*/  LDL.LU R27, [R1+0x764] ;  /* 0x00076400011b7983 */ /* 0x000ea80000300800 */
[----:B------:R0:W-:Y:S02]  /*41c80*/  STL.64 [R1+0x3a30], R24 ;  /* 0x003a301801007387 */ /* 0x0001e40000100a00 */
[----:B0-----:R-:W-:-:S02]  /*41c90*/  MOV R24, R18 ;  /* 0x0000001200187202 */ /* 0x001fc40000000f00 */
[----:B------:R-:W-:Y:S02]  /*41ca0*/  MOV R25, R17 ;  /* 0x0000001100197202 */ /* 0x000fe40000000f00 */
[----:B------:R-:W0:Y:S01]  /*41cb0*/  LDSM.16.M88.4 R16, [R16+0x29000] ;  /* 0x029000001010783b */ /* 0x000e220000000200 */
[C---:B----4-:R-:W-:Y:S02]  /*41cc0*/  FMUL R12, R28.reuse, R12 ;  /* 0x0000000c1c0c7220 */ /* 0x050fe40000400000 */
[----:B------:R-:W-:Y:S02]  /*41cd0*/  FMUL R13, R28, R13 ;  /* 0x0000000d1c0d7220 */ /* 0x000fe40000400000 */
[C---:B------:R-:W-:Y:S02]  /*41ce0*/  FMUL R14, R3.reuse, R14 ;  /* 0x0000000e030e7220 */ /* 0x040fe40000400000 */
[----:B------:R-:W-:-:S07]  /*41cf0*/  FMUL R15, R3, R15 ;  /* 0x0000000f030f7220 */ /* 0x000fce0000400000 */
[----:B------:R-:W-:Y:S01]  /*41d00*/  HMMA.16816.F32.BF16 R12, R4, R8, R12 ;  /* 0x00000008040c723c */ /* 0x000fe2000004180c */
[----:B0-----:R-:W-:Y:S04]  /*41d10*/  STL.64 [R1+0x3b48], R18 ;  /* 0x003b481201007387 */ /* 0x001fe80000100a00 */
[----:B------:R0:W-:Y:S04]  /*41d20*/  STL.64 [R1+0x3b40], R16 ;  /* 0x003b401001007387 */ /* 0x0001e80000100a00 */
[----:B0-----:R-:W4:Y:S04]  /*41d30*/  LDL.LU.64 R16, [R1+0x1b0] ;  /* 0x0001b00001107983 */ /* 0x001f280000300a00 */
[----:B------:R-:W4:Y:S11]  /*41d40*/  LDL.LU.64 R18, [R1+0x1b8] ;  /* 0x0001b80001127983 */ /* 0x000f360000300a00 */
[----:B------:R-:W-:Y:S01]  /*41d50*/  IMAD.MOV.U32 R29, RZ, RZ, R15 ;  /* 0x000000ffff1d7224 */ /* 0x000fe200078e000f */
[----:B------:R-:W4:Y:S04]  /*41d60*/  LDL.LU.64 R10, [R1+0x3c60] ;  /* 0x003c6000010a7983 */ /* 0x000f280000300a00 */
[----:B------:R-:W4:Y:S04]  /*41d70*/  LDL.LU.64 R8, [R1+0x3c58] ;  /* 0x003c580001087983 */ /* 0x000f280000300a00 */
[----:B------:R-:W-:Y:S04]  /*41d80*/  STL.64 [R1+0xa0], R12 ;  /* 0x0000a00c01007387 */ /* 0x000fe80000100a00 */
[----:B------:R3:W-:Y:S04]  /*41d90*/  STL [R1+0xa8], R14 ;  /* 0x0000a80e01007387 */ /* 0x0007e80000100800 */
[----:B------:R0:W-:Y:S01]  /*41da0*/  STL [R1+0x3b38], R29 ;  /* 0x003b381d01007387 */ /* 0x0001e20000100800 */
[----:B---3--:R-:W-:-:S02]  /*41db0*/  FMUL R14, R3, R20 ;  /* 0x00000014030e7220 */ /* 0x008fc40000400000 */
[----:B--2---:R-:W-:Y:S02]  /*41dc0*/  FMUL R15, R3, R21 ;  /* 0x00000015030f7220 */ /* 0x004fe40000400000 */
[C---:B------:R-:W-:Y:S02]  /*41dd0*/  FMUL R12, R28.reuse, R26 ;  /* 0x0000001a1c0c7220 */ /* 0x040fe40000400000 */
[----:B------:R-:W-:-:S07]  /*41de0*/  FMUL R13, R28, R27 ;  /* 0x0000001b1c0d7220 */ /* 0x000fce0000400000 */
[----:B------:R-:W-:Y:S01]  /*41df0*/  HMMA.16816.F32.BF16 R24, R4, R24, R12 ;  /* 0x000000180418723c */ /* 0x000fe2000004180c */
[----:B------:R-:W2:Y:S04]  /*41e00*/  LDL.LU R15, [R1+0x770] ;  /* 0x00077000010f7983 */ /* 0x000ea80000300800 */
[----:B0-----:R-:W3:Y:S11]  /*41e10*/  LDL.LU R29, [R1+0x774] ;  /* 0x00077400011d7983 */ /* 0x001ef60000300800 */
[----:B------:R-:W-:Y:S07]  /*41e20*/  @!UPT UIADD3 URZ, URZ, URZ, URZ ;  /* 0x0000003f3f3ff290 */ /* 0x000fee000fffe03f */
[----:B------:R-:W-:Y:S04]  /*41e30*/  STL.64 [R1+0x3b0], R24 ;  /* 0x0003b01801007387 */ /* 0x000fe80000100a00 */
[----:B------:R0:W-:Y:S04]  /*41e40*/  STL.64 [R1+0x3b8], R26 ;  /* 0x0003b81a01007387 */ /* 0x0001e80000100a00 */
[----:B------:R-:W2:Y:S04]  /*41e50*/  LDL.LU R21, [R1+0x778] ;  /* 0x0007780001157983 */ /* 0x000ea80000300800 */
[----:B------:R-:W2:Y:S04]  /*41e60*/  LDL.LU R20, [R1+0x77c] ;  /* 0x00077c0001147983 */ /* 0x000ea80000300800 */
[----:B0-----:R-:W2:Y:S04]  /*41e70*/  LDL.LU.64 R26, [R1+0x128] ;  /* 0x00012800011a7983 */ /* 0x001ea80000300a00 */
[----:B--2---:R0:W-:Y:S04]  /*41e80*/  STL.64 [R1+0x3c28], R26 ;  /* 0x003c281a01007387 */ /* 0x0041e80000100a00 */
[----:B------:R-:W2:Y:S04]  /*41e90*/  LDL.LU R24, [R1+0x290] ;  /* 0x0002900001187983 */ /* 0x000ea80000300800 */
[----:B------:R-:W2:Y:S04]  /*41ea0*/  LDL.LU R25, [R1+0x294] ;  /* 0x0002940001197983 */ /* 0x000ea80000300800 */
[----:B0-----:R-:W2:Y:S04]  /*41eb0*/  LDL.LU R26, [R1+0x298] ;  /* 0x00029800011a7983 */ /* 0x001ea80000300800 */
[----:B------:R-:W2:Y:S01]  /*41ec0*/  LDL.LU R27, [R1+0x29c] ;  /* 0x00029c00011b7983 */ /* 0x000ea20000300800 */
[----:B------:R-:W-:-:S02]  /*41ed0*/  FMUL R12, R28, R15 ;  /* 0x0000000f1c0c7220 */ /* 0x000fc40000400000 */
[----:B---3--:R-:W-:Y:S02]  /*41ee0*/  FMUL R13, R28, R29 ;  /* 0x0000001d1c0d7220 */ /* 0x008fe40000400000 */
[C---:B------:R-:W-:Y:S02]  /*41ef0*/  FMUL R14, R3.reuse, R21 ;  /* 0x00000015030e7220 */ /* 0x040fe40000400000 */
[----:B------:R-:W-:-:S07]  /*41f00*/  FMUL R15, R3, R20 ;  /* 0x00000014030f7220 */ /* 0x000fce0000400000 */
[----:B----4-:R-:W-:Y:S01]  /*41f10*/  HMMA.16816.F32.BF16 R4, R4, R16, R12 ;  /* 0x000000100404723c */ /* 0x010fe2000004180c */
[----:B--2---:R0:W-:Y:S04]  /*41f20*/  STL.64 [R1+0x3c38], R26 ;  /* 0x003c381a01007387 */ /* 0x0041e80000100a00 */
[----:B------:R1:W-:Y:S04]  /*41f30*/  STL.64 [R1+0x3c30], R24 ;  /* 0x003c301801007387 */ /* 0x0003e80000100a00 */
[----:B0-----:R-:W2:Y:S11]  /*41f40*/  LDL.LU.64 R26, [R1+0x148] ;  /* 0x00014800011a7983 */ /* 0x001eb60000300a00 */
[----:B------:R-:W-:Y:S04]  /*41f50*/  @!UPT UIADD3 URZ, URZ, URZ, URZ ;  /* 0x0000003f3f3ff290 */ /* 0x000fe8000fffe03f */
[----:B------:R-:W-:Y:S02]  /*41f60*/  MOV R21, R6 ;  /* 0x0000000600157202 */ /* 0x000fe40000000f00 */
[----:B------:R-:W-:Y:S01]  /*41f70*/  MOV R20, R7 ;  /* 0x0000000700147202 */ /* 0x000fe20000000f00 */
[----:B--2---:R0:W-:Y:S04]  /*41f80*/  STL.64 [R1+0x3c50], R26 ;  /* 0x003c501a01007387 */ /* 0x0041e80000100a00 */
[----:B-1----:R-:W2:Y:S04]  /*41f90*/  LDL.LU R24, [R1+0x2b0] ;  /* 0x0002b00001187983 */ /* 0x002ea80000300800 */
[----:B------:R-:W2:Y:S04]  /*41fa0*/  LDL.LU R25, [R1+0x2b4] ;  /* 0x0002b40001197983 */ /* 0x000ea80000300800 */
[----:B0-----:R-:W2:Y:S04]  /*41fb0*/  LDL.LU R26, [R1+0x2b8] ;  /* 0x0002b800011a7983 */ /* 0x001ea80000300800 */
[----:B------:R-:W2:Y:S04]  /*41fc0*/  LDL.LU R27, [R1+0x2bc] ;  /* 0x0002bc00011b7983 */ /* 0x000ea80000300800 */
[----:B------:R-:W-:Y:S04]  /*41fd0*/  STL [R1+0x2c0c], R28 ;  /* 0x002c0c1c01007387 */ /* 0x000fe80000100800 */
[----:B------:R-:W-:Y:S04]  /*41fe0*/  STL [R1+0x2c10], R3 ;  /* 0x002c100301007387 */ /* 0x000fe80000100800 */
[----:B------:R0:W-:Y:S04]  /*41ff0*/  STL.64 [R1+0x3a0], R4 ;  /* 0x0003a00401007387 */ /* 0x0001e80000100a00 */
[----:B------:R-:W2:Y:S04]  /*42000*/  LDL.LU.64 R6, [R1+0x158] ;  /* 0x0001580001067983 */ /* 0x000ea80000300a00 */
[----:B------:R-:W3:Y:S04]  /*42010*/  LDL.LU R12, [R1+0x280] ;  /* 0x00028000010c7983 */ /* 0x000ee80000300800 */
[----:B------:R-:W3:Y:S04]  /*42020*/  LDL.LU R13, [R1+0x284] ;  /* 0x00028400010d7983 */ /* 0x000ee80000300800 */
[----:B------:R-:W4:Y:S04]  /*42030*/  LDL.LU R14, [R1+0x288] ;  /* 0x00028800010e7983 */ /* 0x000f280000300800 */
[----:B------:R-:W4:Y:S01]  /*42040*/  LDL.LU R15, [R1+0x28c] ;  /* 0x00028c00010f7983 */ /* 0x000f220000300800 */
[----:B--2---:R-:W-:Y:S03]  /*42050*/  HMMA.16816.F32.BF16 R24, R8, R6, R24 ;  /* 0x000000060818723c */ /* 0x004fe60000041818 */
[----:B----4-:R-:W-:Y:S04]  /*42060*/  STL.64 [R1+0x3c48], R14 ;  /* 0x003c480e01007387 */ /* 0x010fe80000100a00 */
[----:B---3--:R1:W-:Y:S11]  /*42070*/  STL.64 [R1+0x3c40], R12 ;  /* 0x003c400c01007387 */ /* 0x0083f60000100a00 */
[----:B------:R-:W-:Y:S06]  /*42080*/  @!UPT UIADD3 URZ, URZ, URZ, URZ ;  /* 0x0000003f3f3ff290 */ /* 0x000fec000fffe03f */
[----:B0-----:R-:W-:Y:S01]  /*42090*/  MOV R5, R26 ;  /* 0x0000001a00057202 */ /* 0x001fe20000000f00 */
[----:B-1----:R-:W2:Y:S04]  /*420a0*/  LDL.LU R12, [R1+0x2a0] ;  /* 0x0002a000010c7983 */ /* 0x002ea80000300800 */
[----:B------:R-:W2:Y:S04]  /*420b0*/  LDL.LU R13, [R1+0x2a4] ;  /* 0x0002a400010d7983 */ /* 0x000ea80000300800 */
[----:B------:R-:W2:Y:S04]  /*420c0*/  LDL.LU R14, [R1+0x2a8] ;  /* 0x0002a800010e7983 */ /* 0x000ea80000300800 */
[----:B------:R-:W2:Y:S01]  /*420d0*/  LDL.LU R15, [R1+0x2ac] ;  /* 0x0002ac00010f7983 */ /* 0x000ea20000300800 */
[----:B------:R-:W-:-:S03]  /*420e0*/  MOV R4, R27 ;  /* 0x0000001b00047202 */ /* 0x000fc60000000f00 */
[----:B------:R0:W-:Y:S04]  /*420f0*/  STL.64 [R1+0x3bf8], R18 ;  /* 0x003bf81201007387 */ /* 0x0001e80000100a00 */
[----:B0-----:R-:W3:Y:S04]  /*42100*/  LDL.LU.64 R18, [R1+0x138] ;  /* 0x0001380001127983 */ /* 0x001ee80000300a00 */
[----:B------:R0:W-:Y:S04]  /*42110*/  STL [R1+0x3a00], R20 ;  /* 0x003a001401007387 */ /* 0x0001e80000100800 */
[----:B------:R1:W-:Y:S04]  /*42120*/  STL [R1+0x39fc], R21 ;  /* 0x0039fc1501007387 */ /* 0x0003e80000100800 */
[----:B------:R-:W2:Y:S01]  /*42130*/  LDL.LU.64 R26, [R1+0x3c50] ;  /* 0x003c5000011a7983 */ /* 0x000ea20000300a00 */
[----:B0-----:R-:W-:Y:S01]  /*42140*/  MOV R20, R7 ;  /* 0x0000000700147202 */ /* 0x001fe20000000f00 */
[----:B------:R-:W-:Y:S01]  /*42150*/  IMAD.MOV.U32 R7, RZ, RZ, R24 ;  /* 0x000000ffff077224 */ /* 0x000fe200078e0018 */
[----:B-1----:R-:W-:-:S02]  /*42160*/  MOV R21, R6 ;  /* 0x0000000600157202 */ /* 0x002fc40000000f00 */
[----:B------:R-:W-:Y:S01]  /*42170*/  MOV R6, R25 ;  /* 0x0000001900067202 */ /* 0x000fe20000000f00 */
[----:B------:R-:W-:Y:S04]  /*42180*/  STL [R1+0x3b74], R20 ;  /* 0x003b741401007387 */ /* 0x000fe80000100800 */
[----:B------:R-:W-:Y:S04]  /*42190*/  STL [R1+0x3b70], R21 ;  /* 0x003b701501007387 */ /* 0x000fe80000100800 */
[----:B------:R-:W-:Y:S04]  /*421a0*/  STL [R1+0x3a08], R6 ;  /* 0x003a080601007387 */ /* 0x000fe80000100800 */
[----:B------:R0:W-:Y:S04]  /*421b0*/  STL [R1+0x3a04], R7 ;  /* 0x003a040701007387 */ /* 0x0001e80000100800 */
[----:B------:R-:W-:Y:S01]  /*421c0*/  STL [R1+0x39f8], R5 ;  /* 0x0039f80501007387 */ /* 0x000fe20000100800 */
[C---:B--2---:R-:W-:Y:S01]  /*421d0*/  HMMA.16816.F32.BF16 R12, R8.reuse, R26, R12 ;  /* 0x0000001a080c723c */ /* 0x044fe2000004180c */
[----:B0-----:R-:W-:Y:S01]  /*421e0*/  MOV R7, R26 ;  /* 0x0000001a00077202 */ /* 0x001fe20000000f00 */
[----:B------:R-:W-:Y:S11]  /*421f0*/  IMAD.MOV.U32 R6, RZ, RZ, R27 ;  /* 0x000000ffff067224 */ /* 0x000ff600078e001b */
[----:B------:R-:W-:Y:S10]  /*42200*/  @!UPT UIADD3 URZ, URZ, URZ, URZ ;  /* 0x0000003f3f3ff290 */ /* 0x000ff4000fffe03f */
[----:B------:R-:W-:Y:S04]  /*42210*/  STL.64 [R1+0x380], R12 ;  /* 0x0003800c01007387 */ /* 0x000fe80000100a00 */
[----:B------:R0:W-:Y:S04]  /*42220*/  STL.64 [R1+0x388], R14 ;  /* 0x0003880e01007387 */ /* 0x0001e80000100a00 */
[----:B0-----:R-:W2:Y:S04]  /*42230*/  LDL.LU.64 R14, [R1+0x3c48] ;  /* 0x003c4800010e7983 */ /* 0x001ea80000300a00 */
[----:B------:R-:W2:Y:S04]  /*42240*/  LDL.LU.64 R12, [R1+0x3c40] ;  /* 0x003c4000010c7983 */ /* 0x000ea80000300a00 */
[----:B------:R-:W3:Y:S04]  /*42250*/  LDL.LU.64 R26, [R1+0x3c38] ;  /* 0x003c3800011a7983 */ /* 0x000ee80000300a00 */
[----:B------:R-:W3:Y:S04]  /*42260*/  LDL.LU.64 R24, [R1+0x3c30] ;  /* 0x003c300001187983 */ /* 0x000ee80000300a00 */
[----:B------:R-:W-:Y:S04]  /*42270*/  STL [R1+0x3b7c], R6 ;  /* 0x003b7c0601007387 */ /* 0x000fe80000100800 */
[----:B------:R-:W-:Y:S01]  /*42280*/  STL [R1+0x3b78], R7 ;  /* 0x003b780701007387 */ /* 0x000fe20000100800 */
[C---:B---3--:R-:W-:Y:S11]  /*42290*/  HMMA.16816.F32.BF16 R24, R8.reuse, R18, R24 ;  /* 0x000000120818723c */ /* 0x048ff60000041818 */
[----:B------:R-:W-:Y:S11]  /*422a0*/  @!UPT UIADD3 URZ, URZ, URZ, URZ ;  /* 0x0000003f3f3ff290 */ /* 0x000ff6000fffe03f */
[----:B------:R-:W-:Y:S01]  /*422b0*/  @!UPT UIADD3 URZ, URZ, URZ, URZ ;  /* 0x0000003f3f3ff290 */ /* 0x000fe2000fffe03f */
[----:B------:R-:W-:Y:S04]  /*422c0*/  STL.64 [R1+0x370], R24 ;  /* 0x0003701801007387 */ /* 0x000fe80000100a00 */
[----:B------:R0:W-:Y:S04]  /*422d0*/  STL.64 [R1+0x378], R26 ;  /* 0x0003781a01007387 */ /* 0x0001e80000100a00 */
[----:B0-----:R-:W2:Y:S01]  /*422e0*/  LDL.LU.64 R26, [R1+0x3c28] ;  /* 0x003c2800011a7983 */ /* 0x001ea20000300a00 */
[----:B------:R-:W-:Y:S02]  /*422f0*/  MOV R20, R18 ;  /* 0x0000001200147202 */ /* 0x000fe40000000f00 */
[----:B------:R-:W-:Y:S01]  /*42300*/  MOV R21, R19 ;  /* 0x0000001300157202 */ /* 0x000fe20000000f00 */
[----:B------:R-:W-:Y:S04]  /*42310*/  STL.64 [R1+0x3b98], R22 ;  /* 0x003b981601007387 */ /* 0x000fe80000100a00 */
[----:B------:R-:W-:Y:S01]  /*42320*/  STL.64 [R1+0x3b90], R20 ;  /* 0x003b901401007387 */ /* 0x000fe20000100a00 */
[----:B--2---:R-:W-:Y:S01]  /*42330*/  HMMA.16816.F32.BF16 R12, R8, R26, R12 ;  /* 0x0000001a080c723c */ /* 0x004fe2000004180c */
[----:B------:R-:W-:-:S02]  /*42340*/  MOV R6, R26 ;  /* 0x0000001a00067202 */ /* 0x000fc40000000f00 */
[----:B------:R-:W-:Y:S11]  /*42350*/  MOV R7, R27 ;  /* 0x0000001b00077202 */ /* 0x000ff60000000f00 */
[----:B------:R-:W-:Y:S09]  /*42360*/  @!UPT UIADD3 URZ, URZ, URZ, URZ ;  /* 0x0000003f3f3ff290 */ /* 0x000ff2000fffe03f */
[----:B------:R-:W-:Y:S04]  /*42370*/  STL [R1+0x364], R13 ;  /* 0x0003640d01007387 */ /* 0x000fe80000100800 */
[----:B------:R-:W-:Y:S04]  /*42380*/  STL.64 [R1+0x368], R14 ;  /* 0x0003680e01007387 */ /* 0x000fe80000100a00 */
[----:B------:R-:W2:Y:S04]  /*42390*/  LDL.LU R24, [R1+0x1f0] ;  /* 0x0001f00001187983 */ /* 0x000ea80000300800 */
[----:B------:R-:W2:Y:S04]  /*423a0*/  LDL.LU R25, [R1+0x1f4] ;  /* 0x0001f40001197983 */ /* 0x000ea80000300800 */
[----:B------:R-:W3:Y:S04]  /*423b0*/  LDL.LU R26, [R1+0x1f8] ;  /* 0x0001f800011a7983 */ /* 0x000ee80000300800 */
[----:B------:R-:W3:Y:S01]  /*423c0*/  LDL.LU R27, [R1+0x1fc] ;  /* 0x0001fc00011b7983 */ /* 0x000ee20000300800 */
[----:B------:R-:W-:-:S03]  /*423d0*/  IMAD.MOV.U32 R5, RZ, RZ, R12 ;  /* 0x000000ffff057224 */ /* 0x000fc600078e000c */
[----:B---3--:R-:W-:Y:S04]  /*423e0*/  STL.64 [R1+0x3ba8], R26 ;  /* 0x003ba81a01007387 */ /* 0x008fe80000100a00 */
[----:B--2---:R0:W-:Y:S04]  /*423f0*/  STL.64 [R1+0x3ba0], R24 ;  /* 0x003ba01801007387 */ /* 0x0041e80000100a00 */
[----:B0-----:R-:W2:Y:S04]  /*42400*/  LDL.LU R24, [R1+0x200] ;  /* 0x0002000001187983 */ /* 0x001ea80000300800 */
[----:B------:R-:W2:Y:S04]  /*42410*/  LDL.LU R25, [R1+0x204] ;  /* 0x0002040001197983 */ /* 0x000ea80000300800 */
[----:B------:R-:W3:Y:S04]  /*42420*/  LDL.LU R26, [R1+0x208] ;  /* 0x00020800011a7983 */ /* 0x000ee80000300800 */
[----:B------:R-:W3:Y:S04]  /*42430*/  LDL.LU R27, [R1+0x20c] ;  /* 0x00020c00011b7983 */ /* 0x000ee80000300800 */
[----:B------:R-:W4:Y:S04]  /*42440*/  LDL.LU R12, [R1+0x220] ;  /* 0x00022000010c7983 */ /* 0x000f280000300800 */
[----:B------:R-:W4:Y:S04]  /*42450*/  LDL.LU R13, [R1+0x224] ;  /* 0x00022400010d7983 */ /* 0x000f280000300800 */
[----:B------:R-:W2:Y:S04]  /*42460*/  LDL.LU R14, [R1+0x228] ;  /* 0x00022800010e7983 */ /* 0x000ea80000300800 */
[----:B------:R-:W2:Y:S04]  /*42470*/  LDL.LU R15, [R1+0x22c] ;  /* 0x00022c00010f7983 */ /* 0x000ea80000300800 */
[----:B------:R-:W2:Y:S04]  /*42480*/  LDL.LU R16, [R1+0x250] ;  /* 0x0002500001107983 */ /* 0x000ea80000300800 */
[----:B------:R-:W2:Y:S04]  /*42490*/  LDL.LU R17, [R1+0x254] ;  /* 0x0002540001117983 */ /* 0x000ea80000300800 */
[----:B------:R-:W2:Y:S04]  /*424a0*/  LDL.LU R18, [R1+0x258] ;  /* 0x0002580001127983 */ /* 0x000ea80000300800 */
[----:B------:R-:W2:Y:S04]  /*424b0*/  LDL.LU R19, [R1+0x25c] ;  /* 0x00025c0001137983 */ /* 0x000ea80000300800 */
[----:B--2---:R-:W-:Y:S04]  /*424c0*/  STL.64 [R1+0x3c08], R18 ;  /* 0x003c081201007387 */ /* 0x004fe80000100a00 */
[----:B------:R0:W-:Y:S04]  /*424d0*/  STL.64 [R1+0x3c00], R16 ;  /* 0x003c001001007387 */ /* 0x0001e80000100a00 */
[----:B0-----:R-:W2:Y:S04]  /*424e0*/  LDL.LU R16, [R1+0x260] ;  /* 0x0002600001107983 */ /* 0x001ea80000300800 */
[----:B------:R-:W2:Y:S04]  /*424f0*/  LDL.LU R17, [R1+0x264] ;  /* 0x0002640001117983 */ /* 0x000ea80000300800 */
[----:B------:R-:W2:Y:S04]  /*42500*/  LDL.LU R18, [R1+0x268] ;  /* 0x0002680001127983 */ /* 0x000ea80000300800 */
[----:B------:R-:W2:Y:S04]  /*42510*/  LDL.LU R19, [R1+0x26c] ;  /* 0x00026c0001137983 */ /* 0x000ea80000300800 */
[----:B--2---:R0:W-:Y:S04]  /*42520*/  STL.64 [R1+0x3c18], R18 ;  /* 0x003c181201007387 */ /* 0x0041e80000100a00 */
[----:B------:R-:W-:Y:S04]  /*42530*/  STL.64 [R1+0x3c10], R16 ;  /* 0x003c101001007387 */ /* 0x000fe80000100a00 */
[----:B0-----:R-:W2:Y:S04]  /*42540*/  LDL.LU.64 R18, [R1+0x118] ;  /* 0x0001180001127983 */ /* 0x001ea80000300a00 */
[----:B------:R0:W-:Y:S04]  /*42550*/  STL.64 [R1+0x3bd8], R14 ;  /* 0x003bd80e01007387 */ /* 0x0001e80000100a00 */
[----:B----4-:R-:W-:Y:S04]  /*42560*/  STL.64 [R1+0x3bd0], R12 ;  /* 0x003bd00c01007387 */ /* 0x010fe80000100a00 */
[----:B0-----:R-:W4:Y:S04]  /*42570*/  LDL.LU.64 R14, [R1+0xc8] ;  /* 0x0000c800010e7983 */ /* 0x001f280000300a00 */
[----:B----4-:R0:W-:Y:S04]  /*42580*/  STL.64 [R1+0x3be8], R14 ;  /* 0x003be80e01007387 */ /* 0x0101e80000100a00 */
[----:B0-----:R-:W4:Y:S04]  /*42590*/  LDL.LU.64 R14, [R1+0xd8] ;  /* 0x0000d800010e7983 */ /* 0x001f280000300a00 */
[----:B----4-:R0:W-:Y:S04]  /*425a0*/  STL.64 [R1+0x3bf0], R14 ;  /* 0x003bf00e01007387 */ /* 0x0101e80000100a00 */
[----:B0-----:R-:W4:Y:S04]  /*425b0*/  LDL.LU.64 R14, [R1+0xe8] ;  /* 0x0000e800010e7983 */ /* 0x001f280000300a00 */
[----:B----4-:R0:W-:Y:S04]  /*425c0*/  STL.64 [R1+0x3c20], R14 ;  /* 0x003c200e01007387 */ /* 0x0101e80000100a00 */
[----:B------:R-:W2:Y:S04]  /*425d0*/  LDL.LU R12, [R1+0x270] ;  /* 0x00027000010c7983 */ /* 0x000ea80000300800 */
[----:B------:R-:W2:Y:S04]  /*425e0*/  LDL.LU R13, [R1+0x274] ;  /* 0x00027400010d7983 */ /* 0x000ea80000300800 */
[----:B0-----:R-:W2:Y:S04]  /*425f0*/  LDL.LU R14, [R1+0x278] ;  /* 0x00027800010e7983 */ /* 0x001ea80000300800 */
[----:B------:R-:W2:Y:S04]  /*42600*/  LDL.LU R15, [R1+0x27c] ;  /* 0x00027c00010f7983 */ /* 0x000ea80000300800 */
[----:B---3--:R0:W-:Y:S04]  /*42610*/  STL.64 [R1+0x3bb8], R26 ;  /* 0x003bb81a01007387 */ /* 0x0081e80000100a00 */
[----:B------:R-:W-:Y:S04]  /*42620*/  STL.64 [R1+0x3bb0], R24 ;  /* 0x003bb01801007387 */ /* 0x000fe80000100a00 */
[----:B0-----:R-:W3:Y:S04]  /*42630*/  LDL.LU.64 R26, [R1+0x98] ;  /* 0x00009800011a7983 */ /* 0x001ee80000300a00 */
[----:B---3--:R0:W-:Y:S04]  /*42640*/  STL.64 [R1+0x3bc8], R26 ;  /* 0x003bc81a01007387 */ /* 0x0081e80000100a00 */
[----:B0-----:R-:W3:Y:S01]  /*42650*/  LDL.LU.64 R26, [R1+0xb8] ;  /* 0x0000b800011a7983 */ /* 0x001ee20000300a00 */
[----:B--2---:R-:W-:Y:S03]  /*42660*/  HMMA.16816.F32.BF16 R12, R8, R18, R12 ;  /* 0x00000012080c723c */ /* 0x004fe6000004180c */
[----:B---3--:R0:W-:Y:S04]  /*42670*/  STL.64 [R1+0x3be0], R26 ;  /* 0x003be01a01007387 */ /* 0x0081e80000100a00 */
[----:B------:R-:W2:Y:S04]  /*42680*/  LDL.LU R24, [R1+0x230] ;  /* 0x0002300001187983 */ /* 0x000ea80000300800 */
[----:B------:R-:W2:Y:S04]  /*42690*/  LDL.LU R25, [R1+0x234] ;  /* 0x0002340001197983 */ /* 0x000ea80000300800 */
[----:B0-----:R-:W2:Y:S04]  /*426a0*/  LDL.LU R26, [R1+0x238] ;  /* 0x00023800011a7983 */ /* 0x001ea80000300800 */
[----:B------:R-:W2:Y:S04]  /*426b0*/  LDL.LU R27, [R1+0x23c] ;  /* 0x00023c00011b7983 */ /* 0x000ea80000300800 */
[----:B------:R-:W3:Y:S04]  /*426c0*/  LDL.LU.64 R22, [R1+0x48] ;  /* 0x0000480001167983 */ /* 0x000ee80000300a00 */
[----:B---3--:R0:W-:Y:S04]  /*426d0*/  STL.64 [R1+0x3bc0], R22 ;  /* 0x003bc01601007387 */ /* 0x0081e80000100a00 */
[----:B------:R-:W3:Y:S04]  /*426e0*/  LDL.LU R20, [R1+0x210] ;  /* 0x0002100001147983 */ /* 0x000ee80000300800 */
[----:B------:R-:W3:Y:S04]  /*426f0*/  LDL.LU R21, [R1+0x214] ;  /* 0x0002140001157983 */ /* 0x000ee80000300800 */
[----:B0-----:R-:W3:Y:S04]  /*42700*/  LDL.LU R22, [R1+0x218] ;  /* 0x0002180001167983 */ /* 0x001ee80000300800 */
[----:B------:R-:W3:Y:S04]  /*42710*/  LDL.LU R23, [R1+0x21c] ;  /* 0x00021c0001177983 */ /* 0x000ee80000300800 */
[----:B------:R0:W-:Y:S04]  /*42720*/  STL.64 [R1+0x3b68], R4 ;  /* 0x003b680401007387 */ /* 0x0001e80000100a00 */
[----:B------:R-:W-:Y:S04]  /*42730*/  STL.64 [R1+0x350], R12 ;  /* 0x0003500c01007387 */ /* 0x000fe80000100a00 */
[----:B------:R1:W-:Y:S01]  /*42740*/  STL.64 [R1+0x358], R14 ;  /* 0x0003580e01007387 */ /* 0x0003e20000100a00 */
[----:B0-----:R-:W-:-:S02]  /*42750*/  MOV R5, R18 ;  /* 0x0000001200057202 */ /* 0x001fc40000000f00 */
[----:B------:R-:W-:Y:S01]  /*42760*/  MOV R4, R19 ;  /* 0x0000001300047202 */ /* 0x000fe20000000f00 */
[----:B-1----:R-:W4:Y:S04]  /*42770*/  LDL.LU.64 R14, [R1+0x3c20] ;  /* 0x003c2000010e7983 */ /* 0x002f280000300a00 */
[----:B------:R-:W2:Y:S04]  /*42780*/  LDL.LU.64 R18, [R1+0x3c18] ;  /* 0x003c180001127983 */ /* 0x000ea80000300a00 */
[----:B------:R-:W2:Y:S04]  /*42790*/  LDL.LU.64 R16, [R1+0x3c10] ;  /* 0x003c100001107983 */ /* 0x000ea80000300a00 */
[----:B------:R0:W-:Y:S04]  /*427a0*/  STL.64 [R1+0x3b88], R6 ;  /* 0x003b880601007387 */ /* 0x0001e80000100a00 */
[----:B------:R-:W-:Y:S04]  /*427b0*/  STL.64 [R1+0x3b80], R4 ;  /* 0x003b800401007387 */ /* 0x000fe80000100a00 */
[----:B0-----:R-:W2:Y:S02]  /*427c0*/  LDL.LU.64 R6, [R1+0xf8] ;  /* 0x0000f80001067983 */ /* 0x001ea40000300a00 */
[C---:B--2---:R-:W-:Y:S11]  /*427d0*/  HMMA.16816.F32.BF16 R16, R8.reuse, R6, R16 ;  /* 0x000000060810723c */ /* 0x044ff60000041810 */
[----:B------:R-:W-:Y:S11]  /*427e0*/  @!UPT UIADD3 URZ, URZ, URZ, URZ ;  /* 0x0000003f3f3ff290 */ /* 0x000ff6000fffe03f */
[----:B------:R-:W-:Y:S01]  /*427f0*/  @!UPT UIADD3 URZ, URZ, URZ, URZ ;  /* 0x0000003f3f3ff290 */ /* 0x000fe2000fffe03f */
[----:B------:R-:W-:Y:S04]  /*42800*/  STL.64 [R1+0x340], R16 ;  /* 0x0003401001007387 */ /* 0x000fe80000100a00 */
[----:B------:R0:W-:Y:S04]  /*42810*/  STL.64 [R1+0x348], R18 ;  /* 0x0003481201007387 */ /* 0x0001e80000100a00 */
[----:B0-----:R-:W4:Y:S04]  /*42820*/  LDL.LU.64 R18, [R1+0x3c08] ;  /* 0x003c080001127983 */ /* 0x001f280000300a00 */
[----:B------:R-:W4:Y:S04]  /*42830*/  LDL.LU.64 R16, [R1+0x3c00] ;  /* 0x003c000001107983 */ /* 0x000f280000300a00 */
[----:B------:R-:W2:Y:S04]  /*42840*/  LDL.LU R4, [R1+0x1e0] ;  /* 0x0001e00001047983 */ /* 0x000ea80000300800 */
[----:B------:R-:W2:Y:S01]  /*42850*/  LDL.LU R5, [R1+0x1e4] ;  /* 0x0001e40001057983 */ /* 0x000ea20000300800 */
[----:B----4-:R-:W-:Y:S11]  /*42860*/  HMMA.16816.F32.BF16 R16, R8, R14, R16 ;  /* 0x0000000e0810723c */ /* 0x010ff60000041810 */
[----:B------:R-:W-:Y:S11]  /*42870*/  @!UPT UIADD3 URZ, URZ, URZ, URZ ;  /* 0x0000003f3f3ff290 */ /* 0x000ff6000fffe03f */
[----:B------:R-:W-:Y:S01]  /*42880*/  @!UPT UIADD3 URZ, URZ, URZ, URZ ;  /* 0x0000003f3f3ff290 */ /* 0x000fe2000fffe03f */
[----:B------:R-:W-:Y:S04]  /*42890*/  STL.64 [R1+0x330], R16 ;  /* 0x0003301001007387 */ /* 0x000fe80000100a00 */
[----:B------:R0:W-:Y:S04]  /*428a0*/  STL.64 [R1+0x338], R18 ;  /* 0x0003381201007387 */ /* 0x0001e80000100a00 */
[----:B0-----:R-:W4:Y:S01]  /*428b0*/  LDL.LU.64 R18, [R1+0x3bf8] ;  /* 0x003bf80001127983 */ /* 0x001f220000300a00 */
[----:B------:R-:W-:Y:S02]  /*428c0*/  MOV R17, R14 ;  /* 0x0000000e00117202 */ /* 0x000fe40000000f00 */
[----:B------:R-:W-:-:S02]  /*428d0*/  MOV R16, R15 ;  /* 0x0000000f00107202 */ /* 0x000fc40000000f00 */
[----:B------:R-:W2:Y:S04]  /*428e0*/  LDL.LU.64 R14, [R1+0x3bf0] ;  /* 0x003bf000010e7983 */ /* 0x000ea80000300a00 */
[----:B----4-:R-:W-:Y:S04]  /*428f0*/  STL.64 [R1+0x3b60], R18 ;  /* 0x003b601201007387 */ /* 0x010fe80000100a00 */
[----:B------:R0:W-:Y:S04]  /*42900*/  STL.64 [R1+0x3b58], R16 ;  /* 0x003b581001007387 */ /* 0x0001e80000100a00 */
[----:B0-----:R-:W2:Y:S04]  /*42910*/  LDL.LU R16, [R1+0x240] ;  /* 0x0002400001107983 */ /* 0x001ea80000300800 */
[----:B------:R-:W2:Y:S04]  /*42920*/  LDL.LU R17, [R1+0x244] ;  /* 0x0002440001117983 */ /* 0x000ea80000300800 */
[----:B------:R-:W2:Y:S04]  /*42930*/  LDL.LU R18, [R1+0x248] ;  /* 0x0002480001127983 */ /* 0x000ea80000300800 */
[----:B------:R-:W2:Y:S02]  /*42940*/  LDL.LU R19, [R1+0x24c] ;  /* 0x00024c0001137983 */ /* 0x000ea40000300800 */
[C---:B--2---:R-:W-:Y:S11]  /*42950*/  HMMA.16816.F32.BF16 R16, R8.reuse, R14, R16 ;  /* 0x0000000e0810723c */ /* 0x044ff60000041810 */
[----:B------:R-:W-:Y:S11]  /*42960*/  @!UPT UIADD3 URZ, URZ, URZ, URZ ;  /* 0x0000003f3f3ff290 */ /* 0x000ff6000fffe03f */
[----:B------:R-:W-:Y:S01]  /*42970*/  @!UPT UIADD3 URZ, URZ, URZ, URZ ;  /* 0x0000003f3f3ff290 */ /* 0x000fe2000fffe03f */
[----:B------:R0:W-:Y:S04]  /*42980*/  STL.64 [R1+0x430], R16 ;  /* 0x0004301001007387 */ /* 0x0001e80000100a00 */
[----:B------:R1:W-:Y:S01]  /*42990*/  STL.64 [R1+0x438], R18 ;  /* 0x0004381201007387 */ /* 0x0003e20000100a00 */
[----:B0-----:R-:W-:Y:S01]  /*429a0*/  MOV R17, R14 ;  /* 0x0000000e00117202 */ /* 0x001fe20000000f00 */
[----:B------:R-:W-:Y:S02]  /*429b0*/  IMAD.MOV.U32 R16, RZ, RZ, R15 ;  /* 0x000000ffff107224 */ /* 0x000fe400078e000f */
[----:B------:R-:W2:Y:S02]  /*429c0*/  LDL.LU.64 R14, [R1+0x3be8] ;  /* 0x003be800010e7983 */ /* 0x000ea40000300a00 */
[----:B--2---:R-:W-:Y:S01]  /*429d0*/  HMMA.16816.F32.BF16 R24, R8, R14, R24 ;  /* 0x0000000e0818723c */ /* 0x004fe20000041818 */
[----:B-1----:R-:W-:-:S02]  /*429e0*/  MOV R19, R14 ;  /* 0x0000000e00137202 */ /* 0x002fc40000000f00 */
[----:B------:R-:W-:Y:S11]  /*429f0*/  MOV R18, R15 ;  /* 0x0000000f00127202 */ /* 0x000ff60000000f00 */
[----:B------:R-:W-:Y:S09]  /*42a00*/  @!UPT UIADD3 URZ, URZ, URZ, URZ ;  /* 0x0000003f3f3ff290 */ /* 0x000ff2000fffe03f */
[----:B------:R-:W-:Y:S04]  /*42a10*/  STL.64 [R1+0x420], R24 ;  /* 0x0004201801007387 */ /* 0x000fe80000100a00 */
[----:B------:R0:W-:Y:S04]  /*42a20*/  STL.64 [R1+0x428], R26 ;  /* 0x0004281a01007387 */ /* 0x0001e80000100a00 */
[----:B0-----:R-:W2:Y:S04]  /*42a30*/  LDL.LU.64 R26, [R1+0x3be0] ;  /* 0x003be000011a7983 */ /* 0x001ea80000300a00 */
[----:B------:R-:W2:Y:S04]  /*42a40*/  LDL.LU.64 R14, [R1+0x3bd8] ;  /* 0x003bd800010e7983 */ /* 0x000ea80000300a00 */
[----:B------:R-:W2:Y:S02]  /*42a50*/  LDL.LU.64 R12, [R1+0x3bd0] ;  /* 0x003bd000010c7983 */ /* 0x000ea40000300a00 */
[C---:B--2---:R-:W-:Y:S11]  /*42a60*/  HMMA.16816.F32.BF16 R12, R8.reuse, R26, R12 ;  /* 0x0000001a080c723c */ /* 0x044ff6000004180c */
[----:B------:R-:W-:Y:S11]  /*42a70*/  @!UPT UIADD3 URZ, URZ, URZ, URZ ;  /* 0x0000003f3f3ff290 */ /* 0x000ff6000fffe03f */
[----:B------:R-:W-:Y:S01]  /*42a80*/  @!UPT UIADD3 URZ, URZ, URZ, URZ ;  /* 0x0000003f3f3ff290 */ /* 0x000fe2000fffe03f */
[----:B------:R0:W-:Y:S04]  /*42a90*/  STL.64 [R1+0x410], R12 ;  /* 0x0004100c01007387 */ /* 0x0001e80000100a00 */
[----:B------:R1:W-:Y:S01]  /*42aa0*/  STL.64 [R1+0x418], R14 ;  /* 0x0004180e01007387 */ /* 0x0003e20000100a00 */
[----:B0-----:R-:W-:Y:S02]  /*42ab0*/  MOV R13, R27 ;  /* 0x0000001b000d7202 */ /* 0x001fe40000000f00 */
[----:B-1----:R-:W-:Y:S02]  /*42ac0*/  MOV R14, R26 ;  /* 0x0000001a000e7202 */ /* 0x002fe40000000f00 */
[----:B------:R-:W3:Y:S02]  /*42ad0*/  LDL.LU.64 R26, [R1+0x3bc8] ;  /* 0x003bc800011a7983 */ /* 0x000ee40000300a00 */
[----:B---3--:R-:W-:Y:S01]  /*42ae0*/  HMMA.16816.F32.BF16 R20, R8, R26, R20 ;  /* 0x0000001a0814723c */ /* 0x008fe20000041814 */
[----:B------:R-:W-:Y:S01]  /*42af0*/  IMAD.MOV.U32 R12, RZ, RZ, R26 ;  /* 0x000000ffff0c7224 */ /* 0x000fe200078e001a */
[----:B------:R-:W-:Y:S11]  /*42b00*/  MOV R3, R27 ;  /* 0x0000001b00037202 */ /* 0x000ff60000000f00 */
[----:B------:R-:W-:Y:S10]  /*42b10*/  @!UPT UIADD3 URZ, URZ, URZ, URZ ;  /* 0x0000003f3f3ff290 */ /* 0x000ff4000fffe03f */
[----:B------:R-:W-:Y:S04]  /*42b20*/  STL.64 [R1+0x400], R20 ;  /* 0x0004001401007387 */ /* 0x000fe80000100a00 */
[----:B------:R0:W-:Y:S04]  /*42b30*/  STL.64 [R1+0x408], R22 ;  /* 0x0004081601007387 */ /* 0x0001e80000100a00 */
[----:B0-----:R-:W2:Y:S04]  /*42b40*/  LDL.LU.64 R22, [R1+0x3bc0] ;  /* 0x003bc00001167983 */ /* 0x001ea80000300a00 */
[----:B------:R-:W2:Y:S04]  /*42b50*/  LDL.LU.64 R26, [R1+0x3bb8] ;  /* 0x003bb800011a7983 */ /* 0x000ea80000300a00 */
[----:B------:R-:W2:Y:S01]  /*42b60*/  LDL.LU.64 R24, [R1+0x3bb0] ;  /* 0x003bb00001187983 */ /* 0x000ea20000300a00 */
[----:B------:R-:W-:Y:S01]  /*42b70*/  MOV R29, R6 ;  /* 0x00000006001d7202 */ /* 0x000fe20000000f00 */
[----:B------:R-:W-:Y:S01]  /*42b80*/  IMAD.MOV.U32 R6, RZ, RZ, R2 ;  /* 0x000000ffff067224 */ /* 0x000fe200078e0002 */
[----:B------:R-:W-:-:S02]  /*42b90*/  MOV R28, R7 ;  /* 0x00000007001c7202 */ /* 0x000fc40000000f00 */
[----:B------:R-:W-:Y:S01]  /*42ba0*/  MOV R7, R0 ;  /* 0x0000000000077202 */ /* 0x000fe20000000f00 */
[C---:B--2---:R-:W-:Y:S01]  /*42bb0*/  HMMA.16816.F32.BF16 R24, R8.reuse, R22, R24 ;  /* 0x000000160818723c */ /* 0x044fe20000041818 */
[----:B------:R-:W-:Y:S02]  /*42bc0*/  MOV R2, R22 ;  /* 0x0000001600027202 */ /* 0x000fe40000000f00 */
[----:B------:R-:W-:Y:S11]  /*42bd0*/  MOV R0, R23 ;  /* 0x0000001700007202 */ /* 0x000ff60000000f00 */
[----:B------:R-:W-:Y:S09]  /*42be0*/  @!UPT UIADD3 URZ, URZ, URZ, URZ ;  /* 0x0000003f3f3ff290 */ /* 0x000ff2000fffe03f */
[----:B------:R-:W-:Y:S04]  /*42bf0*/  STL.64 [R1+0x3f0], R24 ;  /* 0x0003f01801007387 */ /* 0x000fe80000100a00 */
[----:B------:R0:W-:Y:S04]  /*42c00*/  STL.64 [R1+0x3f8], R26 ;  /* 0x0003f81a01007387 */ /* 0x0001e80000100a00 */
[----:B0-----:R-:W2:Y:S04]  /*42c10*/  LDL.LU.64 R26, [R1+0x3ba8] ;  /* 0x003ba800011a7983 */ /* 0x001ea80000300a00 */
[----:B------:R-:W2:Y:S04]  /*42c20*/  LDL.LU.64 R24, [R1+0x3ba0] ;  /* 0x003ba00001187983 */ /* 0x000ea80000300a00 */
[----:B------:R-:W2:Y:S04]  /*42c30*/  LDL.LU.64 R22, [R1+0x3b98] ;  /* 0x003b980001167983 */ /* 0x000ea80000300a00 */
[----:B------:R-:W3:Y:S01]  /*42c40*/  LDL.LU.64 R20, [R1+0x3b90] ;  /* 0x003b900001147983 */ /* 0x000ee20000300a00 */
[----:B--2---:R-:W-:Y:S03]  /*42c50*/  HMMA.16816.F32.BF16 R24, R8, R22, R24 ;  /* 0x000000160818723c */ /* 0x004fe60000041818 */
[----:B------:R-:W-:Y:S11]  /*42c60*/  STL.64 [R1+0x3b50], R22 ;  /* 0x003b501601007387 */ /* 0x000ff60000100a00 */
[----:B------:R-:W-:Y:S09]  /*42c70*/  @!UPT UIADD3 URZ, URZ, URZ, URZ ;  /* 0x0000003f3f3ff290 */ /* 0x000ff2000fffe03f */
[----:B------:R0:W-:Y:S04]  /*42c80*/  STL.64 [R1+0x3e0], R24 ;  /* 0x0003e01801007387 */ /* 0x0001e80000100a00 */
[----:B------:R1:W-:Y:S04]  /*42c90*/  STL.64 [R1+0x3e8], R26 ;  /* 0x0003e81a01007387 */ /* 0x0003e80000100a00 */
[----:B0-----:R-:W2:Y:S04]  /*42ca0*/  LDL.LU R24, [R1] ;  /* 0x0000000001187983 */ /* 0x001ea80000300800 */
[----:B------:R-:W2:Y:S04]  /*42cb0*/  LDL.LU R25, [R1+0x4] ;  /* 0x0000040001197983 */ /* 0x000ea80000300800 */
[----:B-1----:R-:W4:Y:S04]  /*42cc0*/  LDL.LU R26, [R1+0x8] ;  /* 0x00000800011a7983 */ /* 0x002f280000300800 */
[----:B------:R-:W4:Y:S04]  /*42cd0*/  LDL.LU R27, [R1+0xc] ;  /* 0x00000c00011b7983 */ /* 0x000f280000300800 */
[----:B----4-:R0:W-:Y:S04]  /*42ce0*/  STL.64 [R1+0x3a48], R26 ;  /* 0x003a481a01007387 */ /* 0x0101e80000100a00 */
[----:B--2---:R-:W-:Y:S01]  /*42cf0*/  STL.64 [R1+0x3a40], R24 ;  /* 0x003a401801007387 */ /* 0x004fe20000100a00 */
[----:B0-----:R-:W-:Y:S01]  /*42d00*/  MOV R26, R12 ;  /* 0x0000000c001a7202 */ /* 0x001fe20000000f00 */
[----:B------:R-:W-:-:S05]  /*42d10*/  IMAD.MOV.U32 R27, RZ, RZ, R3 ;  /* 0x000000ffff1b7224 */ /* 0x000fca00078e0003 */
[----:B------:R0:W-:Y:S04]  /*42d20*/  STL.64 [R1+0x3a58], R26 ;  /* 0x003a581a01007387 */ /* 0x0001e80000100a00 */
[----:B0-----:R-:W2:Y:S02]  /*42d30*/  LDL.LU.64 R26, [R1+0x108] ;  /* 0x00010800011a7983 */ /* 0x001ea40000300a00 */
[----:B--2---:R-:W-:Y:S01]  /*42d40*/  HMMA.16816.F32.BF16 R4, R8, R26, R4 ;  /* 0x0000001a0804723c */ /* 0x004fe20000041804 */
[----:B------:R-:W-:Y:S02]  /*42d50*/  MOV R12, R26 ;  /* 0x0000001a000c7202 */ /* 0x000fe40000000f00 */
[----:B------:R-:W-:-:S04]  /*42d60*/  MOV R3, R27 ;  /* 0x0000001b00037202 */ /* 0x000fc80000000f00 */
[----:B------:R-:W-:Y:S02]  /*42d70*/  MOV R26, R14 ;  /* 0x0000000e001a7202 */ /* 0x000fe40000000f00 */
[----:B------:R-:W-:Y:S11]  /*42d80*/  MOV R27, R13 ;  /* 0x0000000d001b7202 */ /* 0x000ff60000000f00 */
[----:B------:R-:W-:Y:S03]  /*42d90*/  @!UPT UIADD3 URZ, URZ, URZ, URZ ;  /* 0x0000003f3f3ff290 */ /* 0x000fe6000fffe03f */
[----:B------:R-:W-:Y:S04]  /*42da0*/  STL.64 [R1+0x3d0], R4 ;  /* 0x0003d00401007387 */ /* 0x000fe80000100a00 */
[----:B------:R0:W-:Y:S04]  /*42db0*/  STL.64 [R1+0x3d8], R6 ;  /* 0x0003d80601007387 */ /* 0x0001e80000100a00 */
[----:B0-----:R-:W2:Y:S04]  /*42dc0*/  LDL.LU.64 R6, [R1+0x3b88] ;  /* 0x003b880001067983 */ /* 0x001ea80000300a00 */
[----:B------:R-:W4:Y:S04]  /*42dd0*/  LDL.LU.64 R4, [R1+0x3b80] ;  /* 0x003b800001047983 */ /* 0x000f280000300a00 */
[----:B------:R-:W-:Y:S04]  /*42de0*/  STL.64 [R1+0x3a70], R26 ;  /* 0x003a701a01007387 */ /* 0x000fe80000100a00 */
[----:B------:R0:W-:Y:S04]  /*42df0*/  STL [R1+0x3a50], R12 ;  /* 0x003a500c01007387 */ /* 0x0001e80000100800 */
[----:B0-----:R-:W2:Y:S04]  /*42e00*/  LDL.LU R12, [R1+0x10] ;  /* 0x00001000010c7983 */ /* 0x001ea80000300800 */
[----:B------:R-:W2:Y:S04]  /*42e10*/  LDL.LU R13, [R1+0x14] ;  /* 0x00001400010d7983 */ /* 0x000ea80000300800 */
[----:B------:R-:W2:Y:S04]  /*42e20*/  LDL.LU R14, [R1+0x18] ;  /* 0x00001800010e7983 */ /* 0x000ea80000300800 */
[----:B------:R-:W2:Y:S01]  /*42e30*/  LDL.LU R15, [R1+0x1c] ;  /* 0x00001c00010f7983 */ /* 0x000ea20000300800 */
[----:B------:R-:W-:Y:S01]  /*42e40*/  IMAD.MOV.U32 R26, RZ, RZ, R19 ;  /* 0x000000ffff1a7224 */ /* 0x000fe200078e0013 */
[----:B------:R-:W-:-:S05]  /*42e50*/  MOV R27, R18 ;  /* 0x00000012001b7202 */ /* 0x000fca0000000f00 */
[----:B------:R0:W-:Y:S02]  /*42e60*/  STL.64 [R1+0x3a88], R26 ;  /* 0x003a881a01007387 */ /* 0x0001e40000100a00 */
[----:B0-----:R-:W-:Y:S02]  /*42e70*/  MOV R26, R17 ;  /* 0x00000011001a7202 */ /* 0x001fe40000000f00 */
[----:B------:R-:W-:Y:S01]  /*42e80*/  MOV R27, R16 ;  /* 0x00000010001b7202 */ /* 0x000fe20000000f00 */
[----:B--2---:R-:W-:Y:S04]  /*42e90*/  STL.64 [R1+0x3a68], R14 ;  /* 0x003a680e01007387 */ /* 0x004fe80000100a00 */
[----:B------:R0:W-:Y:S04]  /*42ea0*/  STL.64 [R1+0x3a60], R12 ;  /* 0x003a600c01007387 */ /* 0x0001e80000100a00 */
[----:B0-----:R-:W2:Y:S04]  /*42eb0*/  LDL.LU R12, [R1+0x20] ;  /* 0x00002000010c7983 */ /* 0x001ea80000300800 */
[----:B------:R-:W2:Y:S04]  /*42ec0*/  LDL.LU R13, [R1+0x24] ;  /* 0x00002400010d7983 */ /* 0x000ea80000300800 */
[----:B------:R-:W2:Y:S04]  /*42ed0*/  LDL.LU R14, [R1+0x28] ;  /* 0x00002800010e7983 */ /* 0x000ea80000300800 */
[----:B------:R-:W2:Y:S04]  /*42ee0*/  LDL.LU R15, [R1+0x2c] ;  /* 0x00002c00010f7983 */ /* 0x000ea80000300800 */
[----:B------:R0:W-:Y:S04]  /*42ef0*/  STL.64 [R1+0x3aa0], R26 ;  /* 0x003aa01a01007387 */ /* 0x0001e80000100a00 */
[----:B------:R-:W2:Y:S04]  /*42f00*/  LDL.LU R24, [R1+0x60] ;  /* 0x0000600001187983 */ /* 0x000ea80000300800 */
[----:B------:R-:W2:Y:S04]  /*42f10*/  LDL.LU R25, [R1+0x64] ;  /* 0x0000640001197983 */ /* 0x000ea80000300800 */
[----:B0-----:R-:W2:Y:S04]  /*42f20*/  LDL.LU R26, [R1+0x68] ;  /* 0x00006800011a7983 */ /* 0x001ea80000300800 */
        /* <DEDUP_REMOVED lines=8> */
[----:B------:R-:W-:Y:S01]  /*42fb0*/  STL.64 [R1+0x3ab8], R24 ;  /* 0x003ab81801007387 */ /* 0x000fe20000100a00 */
[----:B----4-:R-:W-:Y:S01]  /*42fc0*/  MOV R26, R5 ;  /* 0x00000005001a7202 */ /* 0x010fe20000000f00 */
[----:B------:R-:W-:-:S05]  /*42fd0*/  IMAD.MOV.U32 R27, RZ, RZ, R4 ;  /* 0x000000ffff1b7224 */ /* 0x000fca00078e0004 */
[----:B------:R0:W-:Y:S02]  /*42fe0*/  STL.64 [R1+0x3ad8], R26 ;  /* 0x003ad81a01007387 */ /* 0x0001e40000100a00 */
[----:B0-----:R-:W-:Y:S02]  /*42ff0*/  MOV R26, R6 ;  /* 0x00000006001a7202 */ /* 0x001fe40000000f00 */
[----:B------:R-:W-:Y:S01]  /*43000*/  MOV R27, R7 ;  /* 0x00000007001b7202 */ /* 0x000fe20000000f00 */
[----:B------:R-:W2:Y:S04]  /*43010*/  LDL.LU R6, [R1+0x3b7c] ;  /* 0x003b7c0001067983 */ /* 0x000ea80000300800 */
[----:B------:R-:W4:Y:S04]  /*43020*/  LDL.LU R7, [R1+0x3b78] ;  /* 0x003b780001077983 */ /* 0x000f280000300800 */
[----:B------:R-:W-:Y:S04]  /*43030*/  STL.64 [R1+0x3af0], R26 ;  /* 0x003af01a01007387 */ /* 0x000fe80000100a00 */
[----:B------:R-:W-:Y:S04]  /*43040*/  STL.64 [R1+0x3a80], R14 ;  /* 0x003a800e01007387 */ /* 0x000fe80000100a00 */
[----:B------:R0:W-:Y:S04]  /*43050*/  STL.64 [R1+0x3a78], R12 ;  /* 0x003a780c01007387 */ /* 0x0001e80000100a00 */
[----:B0-----:R-:W2:Y:S04]  /*43060*/  LDL.LU R12, [R1+0x30] ;  /* 0x00003000010c7983 */ /* 0x001ea80000300800 */
[----:B------:R-:W2:Y:S04]  /*43070*/  LDL.LU R13, [R1+0x34] ;  /* 0x00003400010d7983 */ /* 0x000ea80000300800 */
[----:B------:R-:W2:Y:S04]  /*43080*/  LDL.LU R14, [R1+0x38] ;  /* 0x00003800010e7983 */ /* 0x000ea80000300800 */
[----:B------:R-:W2:Y:S01]  /*43090*/  LDL.LU R15, [R1+0x3c] ;  /* 0x00003c00010f7983 */ /* 0x000ea20000300800 */
[----:B---3--:R-:W-:-:S02]  /*430a0*/  MOV R26, R20 ;  /* 0x00000014001a7202 */ /* 0x008fc40000000f00 */
[----:B------:R-:W-:Y:S01]  /*430b0*/  MOV R27, R21 ;  /* 0x00000015001b7202 */ /* 0x000fe20000000f00 */
[----:B------:R-:W3:Y:S04]  /*430c0*/  LDL.LU R20, [R1+0x3b74] ;  /* 0x003b740001147983 */ /* 0x000ee80000300800 */
[----:B------:R-:W3:Y:S04]  /*430d0*/  LDL.LU R21, [R1+0x3b70] ;  /* 0x003b700001157983 */ /* 0x000ee80000300800 */
[----:B------:R-:W-:Y:S04]  /*430e0*/  STL.64 [R1+0x3b08], R26 ;  /* 0x003b081a01007387 */ /* 0x000fe80000100a00 */
[----:B--2---:R-:W-:Y:S04]  /*430f0*/  STL.64 [R1+0x3a98], R14 ;  /* 0x003a980e01007387 */ /* 0x004fe80000100a00 */
[----:B------:R0:W-:Y:S04]  /*43100*/  STL.64 [R1+0x3a90], R12 ;  /* 0x003a900c01007387 */ /* 0x0001e80000100a00 */
[----:B0-----:R-:W2:Y:S04]  /*43110*/  LDL.LU R12, [R1+0x50] ;  /* 0x00005000010c7983 */ /* 0x001ea80000300800 */
[----:B------:R-:W2:Y:S04]  /*43120*/  LDL.LU R13, [R1+0x54] ;  /* 0x00005400010d7983 */ /* 0x000ea80000300800 */
[----:B------:R-:W2:Y:S04]  /*43130*/  LDL.LU R14, [R1+0x58] ;  /* 0x00005800010e7983 */ /* 0x000ea80000300800 */
[----:B------:R-:W2:Y:S01]  /*43140*/  LDL.LU R15, [R1+0x5c] ;  /* 0x00005c00010f7983 */ /* 0x000ea20000300800 */
[----:B----4-:R-:W-:Y:S01]  /*43150*/  IMAD.MOV.U32 R26, RZ, RZ, R7 ;  /* 0x000000ffff1a7224 */ /* 0x010fe200078e0007 */
[----:B------:R-:W-:-:S05]  /*43160*/  MOV R27, R6 ;  /* 0x00000006001b7202 */ /* 0x000fca0000000f00 */
[----:B------:R-:W-:Y:S04]  /*43170*/  STL.64 [R1+0x3b20], R26 ;  /* 0x003b201a01007387 */ /* 0x000fe80000100a00 */
[----:B--2---:R-:W-:Y:S04]  /*43180*/  STL.64 [R1+0x3ad0], R14 ;  /* 0x003ad00e01007387 */ /* 0x004fe80000100a00 */
[----:B------:R0:W-:Y:S04]  /*43190*/  STL.64 [R1+0x3ac8], R12 ;  /* 0x003ac80c01007387 */ /* 0x0001e80000100a00 */
[----:B0-----:R-:W2:Y:S04]  /*431a0*/  LDL.LU R12, [R1+0x80] ;  /* 0x00008000010c7983 */ /* 0x001ea80000300800 */
[----:B------:R-:W2:Y:S04]  /*431b0*/  LDL.LU R13, [R1+0x84] ;  /* 0x00008400010d7983 */ /* 0x000ea80000300800 */
[----:B------:R-:W4:Y:S04]  /*431c0*/  LDL.LU R14, [R1+0x88] ;  /* 0x00008800010e7983 */ /* 0x000f280000300800 */
[----:B------:R-:W4:Y:S04]  /*431d0*/  LDL.LU R15, [R1+0x8c] ;  /* 0x00008c00010f7983 */ /* 0x000f280000300800 */
[----:B------:R-:W2:Y:S01]  /*431e0*/  LDL.LU R4, [R1+0x1d0] ;  /* 0x0001d00001047983 */ /* 0x000ea20000300800 */
[----:B---3--:R-:W-:-:S03]  /*431f0*/  MOV R27, R20 ;  /* 0x00000014001b7202 */ /* 0x008fc60000000f00 */
[----:B------:R-:W3:Y:S01]  /*43200*/  LDL.LU R5, [R1+0x1d4] ;  /* 0x0001d40001057983 */ /* 0x000ee20000300800 */
[----:B------:R-:W-:-:S03]  /*43210*/  MOV R26, R21 ;  /* 0x00000015001a7202 */ /* 0x000fc60000000f00 */
[----:B------:R-:W3:Y:S04]  /*43220*/  LDL.LU R6, [R1+0x1d8] ;  /* 0x0001d80001067983 */ /* 0x000ee80000300800 */
[----:B------:R-:W3:Y:S04]  /*43230*/  LDL.LU R7, [R1+0x1dc] ;  /* 0x0001dc0001077983 */ /* 0x000ee80000300800 */
[----:B------:R-:W3:Y:S04]  /*43240*/  LDL.LU.64 R18, [R1+0x1c8] ;  /* 0x0001c80001127983 */ /* 0x000ee80000300a00 */
[----:B------:R-:W3:Y:S04]  /*43250*/  LDL.LU R20, [R1+0x1a0] ;  /* 0x0001a00001147983 */ /* 0x000ee80000300800 */
[----:B------:R-:W3:Y:S04]  /*43260*/  LDL.LU R21, [R1+0x1a4] ;  /* 0x0001a40001157983 */ /* 0x000ee80000300800 */
[----:B------:R-:W3:Y:S04]  /*43270*/  LDL.LU R22, [R1+0x1a8] ;  /* 0x0001a80001167983 */ /* 0x000ee80000300800 */
[----:B------:R-:W3:Y:S04]  /*43280*/  LDL.LU R23, [R1+0x1ac] ;  /* 0x0001ac0001177983 */ /* 0x000ee80000300800 */
[----:B----4-:R-:W-:Y:S04]  /*43290*/  STL.64 [R1+0x3ae8], R14 ;  /* 0x003ae80e01007387 */ /* 0x010fe80000100a00 */
[----:B--2---:R0:W-:Y:S04]  /*432a0*/  STL.64 [R1+0x3ae0], R12 ;  /* 0x003ae00c01007387 */ /* 0x0041e80000100a00 */
[----:B0-----:R-:W2:Y:S04]  /*432b0*/  LDL.LU R12, [R1+0x160] ;  /* 0x00016000010c7983 */ /* 0x001ea80000300800 */
[----:B------:R-:W2:Y:S04]  /*432c0*/  LDL.LU R13, [R1+0x164] ;  /* 0x00016400010d7983 */ /* 0x000ea80000300800 */
[----:B------:R-:W4:Y:S04]  /*432d0*/  LDL.LU R14, [R1+0x168] ;  /* 0x00016800010e7983 */ /* 0x000f280000300800 */
[----:B------:R-:W4:Y:S04]  /*432e0*/  LDL.LU R15, [R1+0x16c] ;  /* 0x00016c00010f7983 */ /* 0x000f280000300800 */
[----:B----4-:R-:W-:Y:S04]  /*432f0*/  STL.64 [R1+0x3b00], R14 ;  /* 0x003b000e01007387 */ /* 0x010fe80000100a00 */
[----:B--2---:R0:W-:Y:S04]  /*43300*/  STL.64 [R1+0x3af8], R12 ;  /* 0x003af80c01007387 */ /* 0x0041e80000100a00 */
[----:B0-----:R-:W2:Y:S04]  /*43310*/  LDL.LU R12, [R1+0x170] ;  /* 0x00017000010c7983 */ /* 0x001ea80000300800 */
[----:B------:R-:W2:Y:S04]  /*43320*/  LDL.LU R13, [R1+0x174] ;  /* 0x00017400010d7983 */ /* 0x000ea80000300800 */
[----:B------:R-:W4:Y:S04]  /*43330*/  LDL.LU R14, [R1+0x178] ;  /* 0x00017800010e7983 */ /* 0x000f280000300800 */
[----:B------:R-:W4:Y:S01]  /*43340*/  LDL.LU R15, [R1+0x17c] ;  /* 0x00017c00010f7983 */ /* 0x000f220000300800 */
[----:B---3--:R-:W-:Y:S03]  /*43350*/  HMMA.16816.F32.BF16 R4, R8, R18, R4 ;  /* 0x000000120804723c */ /* 0x008fe60000041804 */
[----:B----4-:R-:W-:Y:S04]  /*43360*/  STL.64 [R1+0x3b18], R14 ;  /* 0x003b180e01007387 */ /* 0x010fe80000100a00 */
[----:B--2---:R0:W-:Y:S04]  /*43370*/  STL.64 [R1+0x3b10], R12 ;  /* 0x003b100c01007387 */ /* 0x0041e80000100a00 */
[----:B0-----:R-:W2:Y:S04]  /*43380*/  LDL.LU R12, [R1+0x180] ;  /* 0x00018000010c7983 */ /* 0x001ea80000300800 */
[----:B------:R-:W2:Y:S04]  /*43390*/  LDL.LU R13, [R1+0x184] ;  /* 0x00018400010d7983 */ /* 0x000ea80000300800 */
[----:B------:R-:W3:Y:S04]  /*433a0*/  LDL.LU R14, [R1+0x188] ;  /* 0x00018800010e7983 */ /* 0x000ee80000300800 */
[----:B------:R-:W3:Y:S04]  /*433b0*/  LDL.LU R15, [R1+0x18c] ;  /* 0x00018c00010f7983 */ /* 0x000ee80000300800 */
[----:B---3--:R-:W-:Y:S04]  /*433c0*/  STL.64 [R1+0x3b30], R14 ;  /* 0x003b300e01007387 */ /* 0x008fe80000100a00 */
[----:B--2---:R0:W-:Y:S04]  /*433d0*/  STL.64 [R1+0x3b28], R12 ;  /* 0x003b280c01007387 */ /* 0x0041e80000100a00 */
[----:B0-----:R-:W2:Y:S04]  /*433e0*/  LDL.LU R12, [R1+0x190] ;  /* 0x00019000010c7983 */ /* 0x001ea80000300800 */
[----:B------:R-:W2:Y:S04]  /*433f0*/  LDL.LU R13, [R1+0x194] ;  /* 0x00019400010d7983 */ /* 0x000ea80000300800 */
[----:B------:R-:W2:Y:S04]  /*43400*/  LDL.LU R14, [R1+0x198] ;  /* 0x00019800010e7983 */ /* 0x000ea80000300800 */
[----:B------:R-:W2:Y:S04]  /*43410*/  LDL.LU R15, [R1+0x19c] ;  /* 0x00019c00010f7983 */ /* 0x000ea80000300800 */
[----:B------:R0:W-:Y:S04]  /*43420*/  STL.64 [R1+0x3c0], R4 ;  /* 0x0003c00401007387 */ /* 0x0001e80000100a00 */
[----:B------:R1:W-:Y:S04]  /*43430*/  STL.64 [R1+0x3c8], R6 ;  /* 0x0003c80601007387 */ /* 0x0003e80000100a00 */
[----:B0-----:R-:W3:Y:S01]  /*43440*/  LDL.LU.64 R4, [R1+0x3b68] ;  /* 0x003b680001047983 */ /* 0x001ee20000300a00 */
[----:B-1----:R-:W-:Y:S01]  /*43450*/  MOV R6, R18 ;  /* 0x0000001200067202 */ /* 0x002fe20000000f00 */
[----:B------:R-:W-:-:S02]  /*43460*/  IMAD.MOV.U32 R7, RZ, RZ, R19 ;  /* 0x000000ffff077224 */ /* 0x000fc400078e0013 */
[----:B------:R-:W4:Y:S04]  /*43470*/  LDL.LU.64 R18, [R1+0x3b60] ;  /* 0x003b600001127983 */ /* 0x000f280000300a00 */
[----:B------:R-:W2:Y:S04]  /*43480*/  LDL.LU.64 R16, [R1+0x3b58] ;  /* 0x003b580001107983 */ /* 0x000ea80000300a00 */
[----:B------:R2:W-:Y:S01]  /*43490*/  STL.64 [R1+0x3a18], R6 ;  /* 0x003a180601007387 */ /* 0x0005e20000100a00 */
[----:B----4-:R-:W-:Y:S03]  /*434a0*/  HMMA.16816.F32.BF16 R8, R8, R18, R20 ;  /* 0x000000120808723c */ /* 0x010fe60000041814 */
[----:B---3--:R-:W-:Y:S04]  /*434b0*/  STL.64 [R1+0x3a10], R4 ;  /* 0x003a100401007387 */ /* 0x008fe80000100a00 */
[----:B------:R-:W3:Y:S01]  /*434c0*/  LDL.LU.64 R22, [R1+0x3b50] ;  /* 0x003b500001167983 */ /* 0x000ee20000300a00 */
[----:B--2---:R-:W-:-:S02]  /*434d0*/  MOV R6, R17 ;  /* 0x0000001100067202 */ /* 0x004fc40000000f00 */
[----:B------:R-:W-:Y:S02]  /*434e0*/  MOV R20, R18 ;  /* 0x0000001200147202 */ /* 0x000fe40000000f00 */
[----:B------:R-:W-:Y:S02]  /*434f0*/  MOV R21, R19 ;  /* 0x0000001300157202 */ /* 0x000fe40000000f00 */
[----:B------:R-:W-:-:S09]  /*43500*/  MOV R7, R16 ;  /* 0x0000001000077202 */ /* 0x000fd20000000f00 */
[----:B------:R-:W-:Y:S04]  /*43510*/  STL.64 [R1+0x320], R8 ;  /* 0x0003200801007387 */ /* 0x000fe80000100a00 */
[----:B------:R0:W-:Y:S04]  /*43520*/  STL.64 [R1+0x328], R10 ;  /* 0x0003280a01007387 */ /* 0x0001e80000100a00 */
[----:B------:R-:W2:Y:S04]  /*43530*/  LDL.LU.64 R18, [R1+0x3b48] ;  /* 0x003b480001127983 */ /* 0x000ea80000300a00 */
[----:B------:R-:W2:Y:S01]  /*43540*/  LDL.LU.64 R16, [R1+0x3b40] ;  /* 0x003b400001107983 */ /* 0x000ea20000300a00 */
[----:B0-----:R-:W-:-:S03]  /*43550*/  IMAD.MOV.U32 R10, RZ, RZ, R29 ;  /* 0x000000ffff0a7224 */ /* 0x001fc600078e001d */
[----:B------:R-:W4:Y:S01]  /*43560*/  LDL.LU R29, [R1+0x3b38] ;  /* 0x003b3800011d7983 */ /* 0x000f220000300800 */
[C---:B--2---:R-:W-:Y:S03]  /*43570*/  HMMA.16816.F32.BF16 R24, R16.reuse, R26, R12 ;  /* 0x0000001a1018723c */ /* 0x044fe6000004180c */
[----:B------:R-:W2:Y:S04]  /*43580*/  LDL.LU.64 R14, [R1+0x3b30] ;  /* 0x003b3000010e7983 */ /* 0x000ea80000300a00 */
[----:B------:R-:W2:Y:S11]  /*43590*/  LDL.LU.64 R12, [R1+0x3b28] ;  /* 0x003b2800010c7983 */ /* 0x000eb60000300a00 */
[----:B------:R-:W-:Y:S05]  /*435a0*/  @!UPT UIADD3 URZ, URZ, URZ, URZ ;  /* 0x0000003f3f3ff290 */ /* 0x000fea000fffe03f */
[----:B------:R-:W-:Y:S04]  /*435b0*/  STL.64 [R1+0x310], R24 ;  /* 0x0003101801007387 */ /* 0x000fe80000100a00 */
[----:B------:R0:W-:Y:S04]  /*435c0*/  STL.64 [R1+0x318], R26 ;  /* 0x0003181a01007387 */ /* 0x0001e80000100a00 */
[----:B0-----:R-:W2:Y:S02]  /*435d0*/  LDL.LU.64 R26, [R1+0x3b20] ;  /* 0x003b2000011a7983 */ /* 0x001ea40000300a00 */
[C---:B--2---:R-:W-:Y:S02]  /*435e0*/  HMMA.16816.F32.BF16 R24, R16.reuse, R26, R12 ;  /* 0x0000001a1018723c */ /* 0x044fe4000004180c */
[----:B------:R-:W2:Y:S04]  /*435f0*/  LDL.LU.64 R14, [R1+0x3b18] ;  /* 0x003b1800010e7983 */ /* 0x000ea80000300a00 */
[----:B------:R-:W2:Y:S11]  /*43600*/  LDL.LU.64 R12, [R1+0x3b10] ;  /* 0x003b1000010c7983 */ /* 0x000eb60000300a00 */
[----:B------:R-:W-:Y:S06]  /*43610*/  @!UPT UIADD3 URZ, URZ, URZ, URZ ;  /* 0x0000003f3f3ff290 */ /* 0x000fec000fffe03f */
        /* <DEDUP_REMOVED lines=17> */
[----:B--2---:R-:W-:Y:S02]  /*43730*/  HMMA.16816.F32.BF16 R24, R16, R26, R12 ;  /* 0x0000001a1018723c */ /* 0x004fe4000004180c */
[----:B------:R-:W2:Y:S04]  /*43740*/  LDL.LU.64 R14, [R1+0x3ad0] ;  /* 0x003ad000010e7983 */ /* 0x000ea80000300a00 */
[----:B------:R-:W2:Y:S11]  /*43750*/  LDL.LU.64 R12, [R1+0x3ac8] ;  /* 0x003ac800010c7983 */ /* 0x000eb60000300a00 */
[----:B------:R-:W-:Y:S06]  /*43760*/  @!UPT UIADD3 URZ, URZ, URZ, URZ ;  /* 0x0000003f3f3ff290 */ /* 0x000fec000fffe03f */
[----:B------:R-:W-:Y:S04]  /*43770*/  STL.64 [R1+0x130], R24 ;  /* 0x0001301801007387 */ /* 0x000fe80000100a00 */
[----:B------:R0:W-:Y:S04]  /*43780*/  STL.64 [R1+0x138], R26 ;  /* 0x0001381a01007387 */ /* 0x0001e80000100a00 */
[----:B0-----:R-:W2:Y:S04]  /*43790*/  LDL.LU.64 R26, [R1+0x3ac0] ;  /* 0x003ac000011a7983 */ /* 0x001ea80000300a00 */
[----:B------:R-:W2:Y:S01]  /*437a0*/  LDL.LU.64 R24, [R1+0x3ab8] ;  /* 0x003ab80001187983 */ /* 0x000ea20000300a00 */
[----:B------:R-:W-:-:S07]  /*437b0*/  MOV R11, R28 ;  /* 0x0000001c000b7202 */ /* 0x000fce0000000f00 */
[C---:B--2---:R-:W-:Y:S01]  /*437c0*/  HMMA.16816.F32.BF16 R8, R16.reuse, R10, R24 ;  /* 0x0000000a1008723c */ /* 0x044fe20000041818 */
[----:B------:R-:W2:Y:S04]  /*437d0*/  LDL.LU.64 R26, [R1+0x3ab0] ;  /* 0x003ab000011a7983 */ /* 0x000ea80000300a00 */
[----:B------:R-:W2:Y:S11]  /*437e0*/  LDL.LU.64 R24, [R1+0x3aa8] ;  /* 0x003aa80001187983 */ /* 0x000eb60000300a00 */
[----:B------:R-:W-:Y:S07]  /*437f0*/  @!UPT UIADD3 URZ, URZ, URZ, URZ ;  /* 0x0000003f3f3ff290 */ /* 0x000fee000fffe03f */
[----:B------:R0:W-:Y:S04]  /*43800*/  STL.64 [R1+0x120], R8 ;  /* 0x0001200801007387 */ /* 0x0001e80000100a00 */
[----:B------:R-:W-:Y:S04]  /*43810*/  STL.64 [R1+0x128], R10 ;  /* 0x0001280a01007387 */ /* 0x000fe80000100a00 */
[----:B0-----:R-:W3:Y:S01]  /*43820*/  LDL R8, [R1+0x2a7c] ;  /* 0x002a7c0001087983 */ /* 0x001ee20000100800 */
[C---:B--2---:R-:W-:Y:S03]  /*43830*/  HMMA.16816.F32.BF16 R4, R16.reuse, R6, R24 ;  /* 0x000000061004723c */ /* 0x044fe60000041818 */
[----:B------:R-:W2:Y:S11]  /*43840*/  LDL.LU.64 R26, [R1+0x3aa0] ;  /* 0x003aa000011a7983 */ /* 0x000eb60000300a00 */
[----:B------:R-:W-:Y:S09]  /*43850*/  @!UPT UIADD3 URZ, URZ, URZ, URZ ;  /* 0x0000003f3f3ff290 */ /* 0x000ff2000fffe03f */
[----:B------:R0:W-:Y:S04]  /*43860*/  STL.64 [R1+0x110], R4 ;  /* 0x0001100401007387 */ /* 0x0001e80000100a00 */
[----:B------:R1:W-:Y:S04]  /*43870*/  STL.64 [R1+0x118], R6 ;  /* 0x0001180601007387 */ /* 0x0003e80000100a00 */
[----:B0-----:R-:W3:Y:S04]  /*43880*/  LDL.LU R4, [R1+0xa0] ;  /* 0x0000a00001047983 */ /* 0x001ee80000300800 */
[----:B------:R-:W3:Y:S04]  /*43890*/  LDL.LU R5, [R1+0xa4] ;  /* 0x0000a40001057983 */ /* 0x000ee80000300800 */
[----:B-1----:R-:W3:Y:S01]  /*438a0*/  LDL.LU R6, [R1+0xa8] ;  /* 0x0000a80001067983 */ /* 0x002ee20000300800 */
[----:B----4-:R-:W-:Y:S01]  /*438b0*/  MOV R7, R29 ;  /* 0x0000001d00077202 */ /* 0x010fe20000000f00 */
[C---:B--2---:R-:W-:Y:S04]  /*438c0*/  HMMA.16816.F32.BF16 R24, R16.reuse, R26, R12 ;  /* 0x0000001a1018723c */ /* 0x044fe8000004180c */
[----:B---3--:R-:W-:Y:S04]  /*438d0*/  STL.64 [R1+0x3a28], R6 ;  /* 0x003a280601007387 */ /* 0x008fe80000100a00 */
[----:B------:R-:W-:Y:S04]  /*438e0*/  STL.64 [R1+0x3a20], R4 ;  /* 0x003a200401007387 */ /* 0x000fe80000100a00 */
[----:B------:R-:W2:Y:S04]  /*438f0*/  LDL.LU.64 R14, [R1+0x3a98] ;  /* 0x003a9800010e7983 */ /* 0x000ea80000300a00 */
[----:B------:R-:W2:Y:S07]  /*43900*/  LDL.LU.64 R12, [R1+0x3a90] ;  /* 0x003a9000010c7983 */ /* 0x000eae0000300a00 */
        /* <DEDUP_REMOVED lines=16> */
[----:B0-----:R-:W2:Y:S04]  /*43a10*/  LDL.LU.64 R26, [R1+0x3a58] ;  /* 0x003a5800011a7983 */ /* 0x001ea80000300a00 */
[----:B------:R-:W3:Y:S01]  /*43a20*/  LDL R9, [R1+0xa84] ;  /* 0x000a840001097983 */ /* 0x000ee20000100800 */
[----:B--2---:R-:W-:Y:S03]  /*43a30*/  HMMA.16816.F32.BF16 R24, R16, R26, R12 ;  /* 0x0000001a1018723c */ /* 0x004fe6000004180c */
[----:B------:R-:W2:Y:S11]  /*43a40*/  LDL.LU R12, [R1+0x3a50] ;  /* 0x003a5000010c7983 */ /* 0x000eb60000300800 */
[----:B------:R-:W-:Y:S09]  /*43a50*/  @!UPT UIADD3 URZ, URZ, URZ, URZ ;  /* 0x0000003f3f3ff290 */ /* 0x000ff2000fffe03f */
[----:B------:R-:W-:Y:S04]  /*43a60*/  STL.64 [R1+0xd0], R24 ;  /* 0x0000d01801007387 */ /* 0x000fe80000100a00 */
[----:B------:R0:W-:Y:S04]  /*43a70*/  STL.64 [R1+0xd8], R26 ;  /* 0x0000d81a01007387 */ /* 0x0001e80000100a00 */
[----:B0-----:R-:W4:Y:S04]  /*43a80*/  LDL.LU.64 R26, [R1+0x3a48] ;  /* 0x003a4800011a7983 */ /* 0x001f280000300a00 */
[----:B------:R-:W4:Y:S01]  /*43a90*/  LDL.LU.64 R24, [R1+0x3a40] ;  /* 0x003a400001187983 */ /* 0x000f220000300a00 */
[----:B------:R-:W-:-:S02]  /*43aa0*/  MOV R6, R2 ;  /* 0x0000000200067202 */ /* 0x000fc40000000f00 */
[----:B------:R-:W-:-:S07]  /*43ab0*/  MOV R7, R0 ;  /* 0x0000000000077202 */ /* 0x000fce0000000f00 */
[----:B----4-:R-:W-:Y:S01]  /*43ac0*/  HMMA.16816.F32.BF16 R4, R16, R6, R24 ;  /* 0x000000061004723c */ /* 0x010fe20000041818 */
[----:B------:R-:W4:Y:S04]  /*43ad0*/  LDL.LU.64 R26, [R1+0x3a38] ;  /* 0x003a3800011a7983 */ /* 0x000f280000300a00 */
[----:B------:R-:W4:Y:S11]  /*43ae0*/  LDL.LU.64 R24, [R1+0x3a30] ;  /* 0x003a300001187983 */ /* 0x000f360000300a00 */
[----:B------:R-:W-:Y:S08]  /*43af0*/  @!UPT UIADD3 URZ, URZ, URZ, URZ ;  /* 0x0000003f3f3ff290 */ /* 0x000ff0000fffe03f */
[----:B------:R-:W-:Y:S01]  /*43b00*/  IMAD.MOV.U32 R29, RZ, RZ, R4 ;  /* 0x000000ffff1d7224 */ /* 0x000fe200078e0004 */
[----:B------:R-:W-:Y:S02]  /*43b10*/  MOV R28, R5 ;  /* 0x00000005001c7202 */ /* 0x000fe40000000f00 */
[----:B------:R-:W-:Y:S02]  /*43b20*/  MOV R2, R6 ;  /* 0x0000000600027202 */ /* 0x000fe40000000f00 */
[----:B------:R-:W-:-:S05]  /*43b30*/  MOV R0, R7 ;  /* 0x0000000700007202 */ /* 0x000fca0000000f00 */
[----:B------:R-:W-:Y:S04]  /*43b40*/  STL [R1+0x381c], R0 ;  /* 0x00381c0001007387 */ /* 0x000fe80000100800 */
[----:B------:R-:W-:Y:S04]  /*43b50*/  STL [R1+0x3818], R2 ;  /* 0x0038180201007387 */ /* 0x000fe80000100800 */
[----:B------:R-:W-:Y:S04]  /*43b60*/  STL [R1+0x3814], R28 ;  /* 0x0038141c01007387 */ /* 0x000fe80000100800 */
[----:B------:R-:W-:Y:S01]  /*43b70*/  STL [R1+0x3810], R29 ;  /* 0x0038101d01007387 */ /* 0x000fe20000100800 */
[----:B----4-:R-:W-:Y:S07]  /*43b80*/  HMMA.16816.F32.BF16 R4, R16, R22, R24 ;  /* 0x000000161004723c */ /* 0x010fee0000041818 */
[----:B--2---:R-:W-:-:S02]  /*43b90*/  MOV R26, R12 ;  /* 0x0000000c001a7202 */ /* 0x004fc40000000f00 */
[----:B------:R-:W0:Y:S11]  /*43ba0*/  LDSM.16.M88.4 R12, [R8+0x28000] ;  /* 0x02800000080c783b */ /* 0x000e360000000200 */
[----:B------:R-:W-:Y:S03]  /*43bb0*/  @!UPT UIADD3 URZ, URZ, URZ, URZ ;  /* 0x0000003f3f3ff290 */ /* 0x000fe6000fffe03f */
[----:B------:R-:W-:Y:S04]  /*43bc0*/  STL.64 [R1+0x2d0], R4 ;  /* 0x0002d00401007387 */ /* 0x000fe80000100a00 */
[----:B------:R-:W-:Y:S04]  /*43bd0*/  STL.64 [R1+0x2d8], R6 ;  /* 0x0002d80601007387 */ /* 0x000fe80000100a00 */
[----:B---3--:R-:W1:Y:S04]  /*43be0*/  LDSM.16.M88.4 R4, [R9] ;  /* 0x000000000904783b */ /* 0x008e680000000200 */
[----:B------:R-:W-:Y:S04]  /*43bf0*/  STL [R1+0x39d8], R8 ;  /* 0x0039d80801007387 */ /* 0x000fe80000100800 */
[----:B0-----:R-:W-:Y:S04]  /*43c00*/  STL.64 [R1+0x39c8], R14 ;  /* 0x0039c80e01007387 */ /* 0x001fe80000100a00 */
[----:B------:R0:W-:Y:S04]  /*43c10*/  STL.64 [R1+0x39c0], R12 ;  /* 0x0039c00c01007387 */ /* 0x0001e80000100a00 */
[----:B-1----:R-:W-:Y:S01]  /*43c20*/  STL.64 [R1+0x90], R4 ;  /* 0x0000900401007387 */ /* 0x002fe20000100a00 */
[----:B0-----:R-:W-:-:S02]  /*43c30*/  MOV R12, R4 ;  /* 0x00000004000c7202 */ /* 0x001fc40000000f00 */
[----:B------:R-:W-:Y:S01]  /*43c40*/  MOV R8, R5 ;  /* 0x0000000500087202 */ /* 0x000fe20000000f00 */
[----:B------:R-:W-:Y:S04]  /*43c50*/  STL.64 [R1+0x98], R6 ;  /* 0x0000980601007387 */ /* 0x000fe80000100a00 */
[----:B------:R-:W0:Y:S04]  /*43c60*/  LDSM.16.M88.4 R4, [R9+0x2000] ;  /* 0x002000000904783b */ /* 0x000e280000000200 */
        /* <DEDUP_REMOVED lines=16> */
[----:B------:R0:W-:Y:S04]  /*43d70*/  STL.64 [R1+0x38], R6 ;  /* 0x0000380601007387 */ /* 0x0001e80000100a00 */
[----:B0-----:R-:W2:Y:S04]  /*43d80*/  LDL.LU.64 R6, [R1+0x3a28] ;  /* 0x003a280001067983 */ /* 0x001ea80000300a00 */
[----:B------:R-:W2:Y:S01]  /*43d90*/  LDL.LU.64 R4, [R1+0x3a20] ;  /* 0x003a200001047983 */ /* 0x000ea20000300a00 */
[----:B------:R-:W-:-:S07]  /*43da0*/  IMAD.MOV.U32 R27, RZ, RZ, R3 ;  /* 0x000000ffff1b7224 */ /* 0x000fce00078e0003 */
[----:B--2---:R-:W-:Y:S01]  /*43db0*/  HMMA.16816.F32.BF16 R24, R16, R26, R4 ;  /* 0x0000001a1018723c */ /* 0x004fe20000041804 */
[----:B------:R-:W2:Y:S04]  /*43dc0*/  LDL.LU.64 R6, [R1+0x3a18] ;  /* 0x003a180001067983 */ /* 0x000ea80000300a00 */
[----:B------:R-:W3:Y:S04]  /*43dd0*/  LDL.LU.64 R4, [R1+0x3a10] ;  /* 0x003a100001047983 */ /* 0x000ee80000300a00 */
[----:B------:R-:W-:Y:S04]  /*43de0*/  STL.64 [R1+0x39f0], R18 ;  /* 0x0039f01201007387 */ /* 0x000fe80000100a00 */
[----:B------:R-:W-:Y:S04]  /*43df0*/  STL.64 [R1+0x39e8], R16 ;  /* 0x0039e81001007387 */ /* 0x000fe80000100a00 */
[----:B------:R-:W0:Y:S07]  /*43e00*/  LDSM.16.M88.4 R16, [R9+0xe000] ;  /* 0x00e000000910783b */ /* 0x000e2e0000000200 */
[----:B------:R-:W-:Y:S01]  /*43e10*/  MOV R0, R24 ;  /* 0x0000001800007202 */ /* 0x000fe20000000f00 */
[----:B------:R-:W-:Y:S01]  /*43e20*/  IMAD.MOV.U32 R28, RZ, RZ, R26 ;  /* 0x000000ffff1c7224 */ /* 0x000fe200078e001a */
[----:B------:R-:W-:-:S02]  /*43e30*/  MOV R2, R25 ;  /* 0x0000001900027202 */ /* 0x000fc40000000f00 */
[----:B------:R-:W-:Y:S02]  /*43e40*/  MOV R29, R27 ;  /* 0x0000001b001d7202 */ /* 0x000fe40000000f00 */
[----:B------:R-:W1:Y:S04]  /*43e50*/  LDSM.16.M88.4 R24, [R9+0x10000] ;  /* 0x010000000918783b */ /* 0x000e680000000200 */
[----:B------:R-:W-:Y:S04]  /*43e60*/  STL [R1+0x382c], R0 ;  /* 0x00382c0001007387 */ /* 0x000fe80000100800 */
[----:B------:R-:W-:Y:S04]  /*43e70*/  STL [R1+0x3828], R2 ;  /* 0x0038280201007387 */ /* 0x000fe80000100800 */
[----:B------:R-:W-:Y:S04]  /*43e80*/  STL [R1+0x3824], R28 ;  /* 0x0038241c01007387 */ /* 0x000fe80000100800 */
[----:B------:R-:W-:Y:S04]  /*43e90*/  STL [R1+0x3820], R29 ;  /* 0x0038201d01007387 */ /* 0x000fe80000100800 */
[----:B------:R-:W4:Y:S04]  /*43ea0*/  LDL R3, [R1+0x2a78] ;  /* 0x002a780001037983 */ /* 0x000f280000100800 */
[----:B0-----:R-:W-:Y:S04]  /*43eb0*/  STL.64 [R1+0x20], R16 ;  /* 0x0000201001007387 */ /* 0x001fe80000100a00 */
[----:B------:R-:W-:Y:S04]  /*43ec0*/  STL.64 [R1+0x28], R18 ;  /* 0x0000281201007387 */ /* 0x000fe80000100a00 */
[----:B------:R-:W0:Y:S04]  /*43ed0*/  LDSM.16.M88.4 R16, [R9+0x12000] ;  /* 0x012000000910783b */ /* 0x000e280000000200 */
[----:B-1----:R-:W-:Y:S04]  /*43ee0*/  STL.64 [R1+0x10], R24 ;  /* 0x0000101801007387 */ /* 0x002fe80000100a00 */
[----:B------:R-:W-:Y:S04]  /*43ef0*/  STL.64 [R1+0x18], R26 ;  /* 0x0000181a01007387 */ /* 0x000fe80000100a00 */
[----:B------:R-:W1:Y:S01]  /*43f00*/  LDSM.16.M88.4 R24, [R9+0x14000] ;  /* 0x014000000918783b */ /* 0x000e620000000200 */
[----:B--2---:R-:W-:-:S03]  /*43f10*/  MOV R10, R6 ;  /* 0x00000006000a7202 */ /* 0x004fc60000000f00 */
[----:B------:R-:W2:Y:S01]  /*43f20*/  LDL.LU R6, [R1+0x3a08] ;  /* 0x003a080001067983 */ /* 0x000ea20000300800 */
[----:B------:R-:W-:-:S03]  /*43f30*/  MOV R11, R7 ;  /* 0x00000007000b7202 */ /* 0x000fc60000000f00 */
[----:B0-----:R-:W-:Y:S04]  /*43f40*/  STL.64 [R1], R16 ;  /* 0x0000001001007387 */ /* 0x001fe80000100a00 */
[----:B------:R-:W-:Y:S04]  /*43f50*/  STL.64 [R1+0x8], R18 ;  /* 0x0000081201007387 */ /* 0x000fe80000100a00 */
[----:B------:R-:W2:Y:S04]  /*43f60*/  LDL.LU R7, [R1+0x3a04] ;  /* 0x003a040001077983 */ /* 0x000ea80000300800 */
[----:B-1----:R-:W-:Y:S04]  /*43f70*/  STL [R1+0x3744], R26 ;  /* 0x0037441a01007387 */ /* 0x002fe80000100800 */
[----:B------:R-:W-:Y:S04]  /*43f80*/  STL [R1+0x3740], R27 ;  /* 0x0037401b01007387 */ /* 0x000fe80000100800 */
[----:B------:R0:W-:Y:S01]  /*43f90*/  STL.64 [R1+0x3998], R24 ;  /* 0x0039981801007387 */ /* 0x0001e20000100a00 */
[----:B------:R-:W-:-:S02]  /*43fa0*/  MOV R14, R20 ;  /* 0x00000014000e7202 */ /* 0x000fc40000000f00 */
[----:B------:R-:W-:Y:S01]  /*43fb0*/  MOV R15, R21 ;  /* 0x00000015000f7202 */ /* 0x000fe20000000f00 */
[----:B------:R-:W-:Y:S04]  /*43fc0*/  LDSM.16.M88.4 R16, [R9+0x1a000] ;  /* 0x01a000000910783b */ /* 0x000fe80000000200 */
[----:B0-----:R-:W2:Y:S04]  /*43fd0*/  LDL.LU.64 R24, [R1+0x60] ;  /* 0x0000600001187983 */ /* 0x001ea80000300a00 */
[----:B--2---:R0:W-:Y:S04]  /*43fe0*/  STL.64 [R1+0x39a0], R24 ;  /* 0x0039a01801007387 */ /* 0x0041e80000100a00 */
[----:B0-----:R-:W2:Y:S04]  /*43ff0*/  LDL.LU.64 R24, [R1+0x80] ;  /* 0x0000800001187983 */ /* 0x001ea80000300a00 */
[----:B--2---:R0:W-:Y:S02]  /*44000*/  STL.64 [R1+0x39a8], R24 ;  /* 0x0039a81801007387 */ /* 0x0041e40000100a00 */
[----:B0-----:R-:W-:Y:S01]  /*44010*/  MOV R24, R12 ;  /* 0x0000000c00187202 */ /* 0x001fe20000000f00 */
[----:B------:R-:W-:-:S05]  /*44020*/  IMAD.MOV.U32 R25, RZ, RZ, R8 ;  /* 0x000000ffff197224 */ /* 0x000fca00078e0008 */
[----:B------:R-:W-:Y:S04]  /*44030*/  STL.64 [R1+0x39d0], R24 ;  /* 0x0039d01801007387 */ /* 0x000fe80000100a00 */
[----:B------:R-:W2:Y:S04]  /*44040*/  LDL.LU R20, [R1+0x3a00] ;  /* 0x003a000001147983 */ /* 0x000ea80000300800 */
[----:B------:R-:W3:Y:S04]  /*44050*/  LDL.LU R21, [R1+0x39fc] ;  /* 0x0039fc0001157983 */ /* 0x000ee80000300800 */
[----:B------:R0:W-:Y:S04]  /*44060*/  STL.64 [R1+0x39e0], R14 ;  /* 0x0039e00e01007387 */ /* 0x0001e80000100a00 */
[----:B------:R-:W4:Y:S04]  /*44070*/  LDL.LU R12, [R1+0x3b0] ;  /* 0x0003b000010c7983 */ /* 0x000f280000300800 */
[----:B------:R-:W4:Y:S04]  /*44080*/  LDL.LU R13, [R1+0x3b4] ;  /* 0x0003b400010d7983 */ /* 0x000f280000300800 */
[----:B0-----:R-:W4:Y:S04]  /*44090*/  LDL.LU R14, [R1+0x3b8] ;  /* 0x0003b800010e7983 */ /* 0x001f280000300800 */
[----:B------:R-:W4:Y:S04]  /*440a0*/  LDL.LU R15, [R1+0x3bc] ;  /* 0x0003bc00010f7983 */ /* 0x000f280000300800 */
[----:B------:R-:W4:Y:S04]  /*440b0*/  LDL.LU R24, [R1+0x3a0] ;  /* 0x0003a00001187983 */ /* 0x000f280000300800 */
[----:B------:R-:W4:Y:S01]  /*440c0*/  LDL.LU R25, [R1+0x3a4] ;  /* 0x0003a40001197983 */ /* 0x000f220000300800 */
[----:B--2---:R-:W-:-:S02]  /*440d0*/  MOV R27, R20 ;  /* 0x00000014001b7202 */ /* 0x004fc40000000f00 */
[----:B---3--:R-:W-:Y:S02]  /*440e0*/  MOV R26, R21 ;  /* 0x00000015001a7202 */ /* 0x008fe40000000f00 */
[----:B------:R-:W0:Y:S04]  /*440f0*/  LDSM.16.M88.4 R20, [R9+0x16000] ;  /* 0x016000000914783b */ /* 0x000e280000000200 */
[----:B0-----:R-:W-:Y:S04]  /*44100*/  STL.64 [R1+0x3920], R22 ;  /* 0x0039201601007387 */ /* 0x001fe80000100a00 */
[----:B------:R0:W-:Y:S02]  /*44110*/  STL.64 [R1+0x3918], R20 ;  /* 0x0039181401007387 */ /* 0x0001e40000100a00 */
[----:B0-----:R-:W-:-:S02]  /*44120*/  IMAD.MOV.U32 R20, RZ, RZ, R5 ;  /* 0x000000ffff147224 */ /* 0x001fc400078e0005 */
[----:B------:R-:W2:Y:S04]  /*44130*/  LDL.LU R5, [R1+0x39f8] ;  /* 0x0039f80001057983 */ /* 0x000ea80000300800 */
[----:B------:R-:W3:Y:S04]  /*44140*/  LDL.LU R21, [R1+0x364] ;  /* 0x0003640001157983 */ /* 0x000ee80000300800 */
[----:B------:R-:W2:Y:S04]  /*44150*/  LDL.LU R22, [R1+0x368] ;  /* 0x0003680001167983 */ /* 0x000ea80000300800 */
[----:B------:R-:W2:Y:S04]  /*44160*/  LDL.LU R23, [R1+0x36c] ;  /* 0x00036c0001177983 */ /* 0x000ea80000300800 */
[----:B--2---:R0:W-:Y:S04]  /*44170*/  STL.64 [R1+0x39b8], R22 ;  /* 0x0039b81601007387 */ /* 0x0041e80000100a00 */
[----:B---3--:R1:W-:Y:S01]  /*44180*/  STL.64 [R1+0x39b0], R20 ;  /* 0x0039b01401007387 */ /* 0x0083e20000100a00 */
[----:B0-----:R-:W-:-:S02]  /*44190*/  MOV R22, R5 ;  /* 0x0000000500167202 */ /* 0x001fc40000000f00 */
[----:B------:R-:W-:Y:S02]  /*441a0*/  MOV R23, R4 ;  /* 0x0000000400177202 */ /* 0x000fe40000000f00 */
[----:B-1----:R-:W-:Y:S02]  /*441b0*/  MOV R20, R7 ;  /* 0x0000000700147202 */ /* 0x002fe40000000f00 */
[----:B------:R-:W-:Y:S02]  /*441c0*/  MOV R21, R6 ;  /* 0x0000000600157202 */ /* 0x000fe40000000f00 */
[----:B------:R-:W0:Y:S04]  /*441d0*/  LDSM.16.M88.4 R4, [R9+0x18000] ;  /* 0x018000000904783b */ /* 0x000e280000000200 */
[----:B0-----:R-:W-:Y:S04]  /*441e0*/  STL.64 [R1+0x3910], R6 ;  /* 0x0039100601007387 */ /* 0x001fe80000100a00 */
[----:B------:R0:W-:Y:S04]  /*441f0*/  STL.64 [R1+0x3908], R4 ;  /* 0x0039080401007387 */ /* 0x0001e80000100a00 */
[----:B0-----:R-:W2:Y:S04]  /*44200*/  LDL.LU.64 R4, [R1+0x70] ;  /* 0x0000700001047983 */ /* 0x001ea80000300a00 */
[----:B------:R-:W-:Y:S04]  /*44210*/  STL.64 [R1+0xb0], R16 ;  /* 0x0000b01001007387 */ /* 0x000fe80000100a00 */
[----:B------:R-:W-:Y:S04]  /*44220*/  STL.64 [R1+0xb8], R18 ;  /* 0x0000b81201007387 */ /* 0x000fe80000100a00 */
[----:B------:R-:W0:Y:S04]  /*44230*/  LDSM.16.M88.4 R16, [R9+0x1c000] ;  /* 0x01c000000910783b */ /* 0x000e280000000200 */
[----:B0-----:R-:W-:Y:S04]  /*44240*/  STL.64 [R1+0x180], R16 ;  /* 0x0001801001007387 */ /* 0x001fe80000100a00 */
[----:B------:R-:W-:Y:S04]  /*44250*/  STL.64 [R1+0x188], R18 ;  /* 0x0001881201007387 */ /* 0x000fe80000100a00 */
[----:B------:R-:W0:Y:S04]  /*44260*/  LDSM.16.M88.4 R16, [R9+0x1e000] ;  /* 0x01e000000910783b */ /* 0x000e280000000200 */
[----:B0-----:R-:W-:Y:S04]  /*44270*/  STL.64 [R1+0x1a0], R16 ;  /* 0x0001a01001007387 */ /* 0x001fe80000100a00 */
[----:B------:R0:W-:Y:S04]  /*44280*/  STL.64 [R1+0x1a8], R18 ;  /* 0x0001a81201007387 */ /* 0x0001e80000100a00 */
[----:B0-----:R-:W4:Y:S04]  /*44290*/  LDL.LU.64 R18, [R1+0x39f0] ;  /* 0x0039f00001127983 */ /* 0x001f280000300a00 */
[----:B------:R-:W4:Y:S02]  /*442a0*/  LDL.LU.64 R16, [R1+0x39e8] ;  /* 0x0039e80001107983 */ /* 0x000f240000300a00 */
[----:B----4-:R-:W-:Y:S02]  /*442b0*/  HMMA.16816.F32.BF16 R8, R16, R10, R12 ;  /* 0x0000000a1008723c */ /* 0x010fe4000004180c */
[----:B------:R-:W3:Y:S11]  /*442c0*/  LDL.LU.64 R14, [R1+0x39e0] ;  /* 0x0039e000010e7983 */ /* 0x000ef60000300a00 */
[----:B------:R-:W-:Y:S10]  /*442d0*/  @!UPT UIADD3 URZ, URZ, URZ, URZ ;  /* 0x0000003f3f3ff290 */ /* 0x000ff4000fffe03f */
[----:B------:R-:W-:Y:S01]  /*442e0*/  STL [R1+0x2bc], R11 ;  /* 0x0002bc0b01007387 */ /* 0x000fe20000100800 */
[----:B------:R-:W-:-:S03]  /*442f0*/  IMAD.MOV.U32 R2, RZ, RZ, R8 ;  /* 0x000000ffff027224 */ /* 0x000fc600078e0008 */
[----:B------:R-:W4:Y:S01]  /*44300*/  LDL.LU R8, [R1+0x39d8] ;  /* 0x0039d80001087983 */ /* 0x000f220000300800 */
[----:B------:R-:W-:Y:S02]  /*44310*/  MOV R28, R9 ;  /* 0x00000009001c7202 */ /* 0x000fe40000000f00 */
[----:B------:R-:W-:-:S05]  /*44320*/  MOV R29, R10 ;  /* 0x0000000a001d7202 */ /* 0x000fca0000000f00 */
[----:B------:R-:W-:Y:S04]  /*44330*/  STL [R1+0x3848], R29 ;  /* 0x0038481d01007387 */ /* 0x000fe80000100800 */
[----:B------:R-:W-:Y:S04]  /*44340*/  STL [R1+0x3844], R28 ;  /* 0x0038441c01007387 */ /* 0x000fe80000100800 */
[----:B------:R-:W-:Y:S04]  /*44350*/  STL [R1+0x3840], R2 ;  /* 0x0038400201007387 */ /* 0x000fe80000100800 */
[----:B----4-:R-:W0:Y:S01]  /*44360*/  LDSM.16.M88.4 R8, [R8+0x29000] ;  /* 0x029000000808783b */ /* 0x010e220000000200 */
[----:B---3--:R-:W-:Y:S03]  /*44370*/  HMMA.16816.F32.BF16 R16, R16, R14, R24 ;  /* 0x0000000e1010723c */ /* 0x008fe60000041818 */
[----:B0-----:R-:W-:Y:S04]  /*44380*/  STL.64 [R1+0x38c0], R10 ;  /* 0x0038c00a01007387 */ /* 0x001fe80000100a00 */
[----:B------:R0:W-:Y:S04]  /*44390*/  STL.64 [R1+0x38b8], R8 ;  /* 0x0038b80801007387 */ /* 0x0001e80000100a00 */
[----:B0-----:R-:W3:Y:S04]  /*443a0*/  LDL.LU R8, [R1+0x380] ;  /* 0x0003800001087983 */ /* 0x001ee80000300800 */
[----:B------:R-:W3:Y:S04]  /*443b0*/  LDL.LU R9, [R1+0x384] ;  /* 0x0003840001097983 */ /* 0x000ee80000300800 */
[----:B------:R-:W3:Y:S04]  /*443c0*/  LDL.LU R10, [R1+0x388] ;  /* 0x00038800010a7983 */ /* 0x000ee80000300800 */
[----:B------:R-:W3:Y:S04]  /*443d0*/  LDL.LU R11, [R1+0x38c] ;  /* 0x00038c00010b7983 */ /* 0x000ee80000300800 */
[----:B------:R-:W4:Y:S04]  /*443e0*/  LDL.LU.64 R24, [R1+0x39d0] ;  /* 0x0039d00001187983 */ /* 0x000f280000300a00 */
[----:B------:R-:W4:Y:S04]  /*443f0*/  LDL.LU.64 R14, [R1+0x39c8] ;  /* 0x0039c800010e7983 */ /* 0x000f280000300a00 */
[----:B------:R-:W4:Y:S01]  /*44400*/  LDL.LU.64 R12, [R1+0x39c0] ;  /* 0x0039c000010c7983 */ /* 0x000f220000300a00 */
[----:B------:R-:W-:-:S03]  /*44410*/  MOV R0, R19 ;  /* 0x0000001300007202 */ /* 0x000fc60000000f00 */
[----:B------:R0:W-:Y:S04]  /*44420*/  STL.64 [R1+0x2a0], R16 ;  /* 0x0002a01001007387 */ /* 0x0001e80000100a00 */
[----:B------:R1:W-:Y:S04]  /*44430*/  STL [R1+0x2a8], R18 ;  /* 0x0002a81201007387 */ /* 0x0003e80000100800 */
[----:B0-----:R-:W2:Y:S04]  /*44440*/  LDL.LU R16, [R1+0x370] ;  /* 0x0003700001107983 */ /* 0x001ea80000300800 */
[----:B------:R-:W2:Y:S04]  /*44450*/  LDL.LU R17, [R1+0x374] ;  /* 0x0003740001117983 */ /* 0x000ea80000300800 */
[----:B-1----:R-:W2:Y:S04]  /*44460*/  LDL.LU R18, [R1+0x378] ;  /* 0x0003780001127983 */ /* 0x002ea80000300800 */
[----:B------:R-:W2:Y:S04]  /*44470*/  LDL.LU R19, [R1+0x37c] ;  /* 0x00037c0001137983 */ /* 0x000ea80000300800 */
[----:B------:R-:W-:Y:S01]  /*44480*/  STL [R1+0x384c], R0 ;  /* 0x00384c0001007387 */ /* 0x000fe20000100800 */
[C---:B----4-:R-:W-:Y:S03]  /*44490*/  HMMA.16816.F32.BF16 R24, R12.reuse, R24, R20 ;  /* 0x000000180c18723c */ /* 0x050fe60000041814 */
[----:B------:R-:W4:Y:S04]  /*444a0*/  LDL.LU.64 R22, [R1+0x39b8] ;  /* 0x0039b80001167983 */ /* 0x000f280000300a00 */
[----:B------:R-:W4:Y:S11]  /*444b0*/  LDL.LU.64 R20, [R1+0x39b0] ;  /* 0x0039b00001147983 */ /* 0x000f360000300a00 */
[----:B------:R-:W-:Y:S05]  /*444c0*/  @!UPT UIADD3 URZ, URZ, URZ, URZ ;  /* 0x0000003f3f3ff290 */ /* 0x000fea000fffe03f */
[----:B------:R0:W-:Y:S04]  /*444d0*/  STL.64 [R1+0x290], R24 ;  /* 0x0002901801007387 */ /* 0x0001e80000100a00 */
[----:B------:R-:W-:Y:S04]  /*444e0*/  STL.64 [R1+0x298], R26 ;  /* 0x0002981a01007387 */ /* 0x000fe80000100a00 */
[----:B0-----:R-:W3:Y:S02]  /*444f0*/  LDL.LU.64 R24, [R1+0x39a8] ;  /* 0x0039a80001187983 */ /* 0x001ee40000300a00 */
[C---:B---3--:R-:W-:Y:S11]  /*44500*/  HMMA.16816.F32.BF16 R8, R12.reuse, R24, R8 ;  /* 0x000000180c08723c */ /* 0x048ff60000041808 */
[----:B------:R-:W-:Y:S11]  /*44510*/  @!UPT UIADD3 URZ, URZ, URZ, URZ ;  /* 0x0000003f3f3ff290 */ /* 0x000ff6000fffe03f */
[----:B------:R-:W-:Y:S01]  /*44520*/  @!UPT UIADD3 URZ, URZ, URZ, URZ ;  /* 0x0000003f3f3ff290 */ /* 0x000fe2000fffe03f */
[----:B------:R-:W-:Y:S04]  /*44530*/  STL.64 [R1+0x280], R8 ;  /* 0x0002800801007387 */ /* 0x000fe80000100a00 */
[----:B------:R0:W-:Y:S02]  /*44540*/  STL.64 [R1+0x288], R10 ;  /* 0x0002880a01007387 */ /* 0x0001e40000100a00 */
[----:B0-----:R-:W-:Y:S01]  /*44550*/  MOV R11, R24 ;  /* 0x00000018000b7202 */ /* 0x001fe20000000f00 */
[----:B------:R-:W-:Y:S02]  /*44560*/  IMAD.MOV.U32 R10, RZ, RZ, R25 ;  /* 0x000000ffff0a7224 */ /* 0x000fe400078e0019 */
[----:B------:R-:W4:Y:S01]  /*44570*/  LDL.LU.64 R24, [R1+0x39a0] ;  /* 0x0039a00001187983 */ /* 0x000f220000300a00 */
[----:B--2---:R-:W-:Y:S01]  /*44580*/  HMMA.16816.F32.BF16 R16, R12, R4, R16 ;  /* 0x000000040c10723c */ /* 0x004fe20000041810 */
[----:B------:R-:W-:-:S02]  /*44590*/  MOV R9, R4 ;  /* 0x0000000400097202 */ /* 0x000fc40000000f00 */
[----:B------:R-:W-:Y:S01]  /*445a0*/  MOV R8, R5 ;  /* 0x0000000500087202 */ /* 0x000fe20000000f00 */
[----:B------:R-:W-:Y:S04]  /*445b0*/  STL [R1+0x38ec], R10 ;  /* 0x0038ec0a01007387 */ /* 0x000fe80000100800 */
[----:B------:R-:W-:Y:S11]  /*445c0*/  STL [R1+0x38e8], R11 ;  /* 0x0038e80b01007387 */ /* 0x000ff60000100800 */
[----:B------:R-:W-:Y:S04]  /*445d0*/  @!UPT UIADD3 URZ, URZ, URZ, URZ ;  /* 0x0000003f3f3ff290 */ /* 0x000fe8000fffe03f */
[----:B------:R-:W-:Y:S04]  /*445e0*/  STL.64 [R1+0x270], R16 ;  /* 0x0002701001007387 */ /* 0x000fe80000100a00 */
[----:B------:R-:W-:Y:S04]  /*445f0*/  STL.64 [R1+0x278], R18 ;  /* 0x0002781201007387 */ /* 0x000fe80000100a00 */
[----:B------:R-:W-:Y:S04]  /*44600*/  STL [R1+0x38f4], R8 ;  /* 0x0038f40801007387 */ /* 0x000fe80000100800 */
[----:B------:R-:W-:Y:S01]  /*44610*/  STL [R1+0x38f0], R9 ;  /* 0x0038f00901007387 */ /* 0x000fe20000100800 */
[----:B----4-:R-:W-:Y:S11]  /*44620*/  HMMA.16816.F32.BF16 R4, R12, R24, R20 ;  /* 0x000000180c04723c */ /* 0x010ff60000041814 */
[----:B------:R-:W-:Y:S11]  /*44630*/  @!UPT UIADD3 URZ, URZ, URZ, URZ ;  /* 0x0000003f3f3ff290 */ /* 0x000ff6000fffe03f */
[----:B------:R-:W-:Y:S01]  /*44640*/  @!UPT UIADD3 URZ, URZ, URZ, URZ ;  /* 0x0000003f3f3ff290 */ /* 0x000fe2000fffe03f */
[----:B------:R-:W-:Y:S04]  /*44650*/  STL.64 [R1+0x260], R4 ;  /* 0x0002600401007387 */ /* 0x000fe80000100a00 */
[----:B------:R-:W-:Y:S04]  /*44660*/  STL.64 [R1+0x268], R6 ;  /* 0x0002680601007387 */ /* 0x000fe80000100a00 */
[----:B------:R-:W2:Y:S04]  /*44670*/  LDL.LU R20, [R1+0x400] ;  /* 0x0004000001147983 */ /* 0x000ea80000300800 */
[----:B------:R-:W2:Y:S04]  /*44680*/  LDL.LU R21, [R1+0x404] ;  /* 0x0004040001157983 */ /* 0x000ea80000300800 */
[----:B------:R-:W3:Y:S04]  /*44690*/  LDL.LU R22, [R1+0x408] ;  /* 0x0004080001167983 */ /* 0x000ee80000300800 */
[----:B------:R-:W3:Y:S04]  /*446a0*/  LDL.LU R23, [R1+0x40c] ;  /* 0x00040c0001177983 */ /* 0x000ee80000300800 */
[----:B---3--:R-:W-:Y:S04]  /*446b0*/  STL.64 [R1+0x3930], R22 ;  /* 0x0039301601007387 */ /* 0x008fe80000100a00 */
[----:B--2---:R0:W-:Y:S04]  /*446c0*/  STL.64 [R1+0x3928], R20 ;  /* 0x0039281401007387 */ /* 0x0041e80000100a00 */
[----:B0-----:R-:W2:Y:S04]  /*446d0*/  LDL.LU.64 R20, [R1] ;  /* 0x0000000001147983 */ /* 0x001ea80000300a00 */
[----:B--2---:R0:W-:Y:S04]  /*446e0*/  STL.64 [R1+0x3948], R20 ;  /* 0x0039481401007387 */ /* 0x0041e80000100a00 */
[----:B0-----:R-:W2:Y:S04]  /*446f0*/  LDL.LU.64 R20, [R1+0x10] ;  /* 0x0000100001147983 */ /* 0x001ea80000300a00 */
[----:B--2---:R0:W-:Y:S04]  /*44700*/  STL.64 [R1+0x3960], R20 ;  /* 0x0039601401007387 */ /* 0x0041e80000100a00 */
[----:B------:R-:W2:Y:S04]  /*44710*/  LDL.LU R4, [R1+0x3f0] ;  /* 0x0003f00001047983 */ /* 0x000ea80000300800 */
[----:B------:R-:W2:Y:S04]  /*44720*/  LDL.LU R5, [R1+0x3f4] ;  /* 0x0003f40001057983 */ /* 0x000ea80000300800 */
[----:B------:R-:W3:Y:S04]  /*44730*/  LDL.LU R6, [R1+0x3f8] ;  /* 0x0003f80001067983 */ /* 0x000ee80000300800 */
[----:B------:R-:W3:Y:S04]  /*44740*/  LDL.LU R7, [R1+0x3fc] ;  /* 0x0003fc0001077983 */ /* 0x000ee80000300800 */
[----:B0-----:R-:W4:Y:S04]  /*44750*/  LDL R20, [R1+0x20] ;  /* 0x0000200001147983 */ /* 0x001f280000100800 */
[----:B------:R-:W4:Y:S01]  /*44760*/  LDL R21, [R1+0x24] ;  /* 0x0000240001157983 */ /* 0x000f220000100800 */
[----:B------:R-:W-:-:S02]  /*44770*/  MOV R10, R24 ;  /* 0x00000018000a7202 */ /* 0x000fc40000000f00 */
[----:B------:R-:W-:Y:S02]  /*44780*/  MOV R11, R25 ;  /* 0x00000019000b7202 */ /* 0x000fe40000000f00 */
[----:B------:R-:W2:Y:S04]  /*44790*/  LDL.LU.64 R24, [R1+0x50] ;  /* 0x0000500001187983 */ /* 0x000ea80000300a00 */
[----:B----4-:R0:W-:Y:S04]  /*447a0*/  STL.64 [R1+0x3978], R20 ;  /* 0x0039781401007387 */ /* 0x0101e80000100a00 */
[----:B0-----:R-:W4:Y:S04]  /*447b0*/  LDL.LU R20, [R1+0x330] ;  /* 0x0003300001147983 */ /* 0x001f280000300800 */
[----:B------:R-:W4:Y:S04]  /*447c0*/  LDL.LU R21, [R1+0x334] ;  /* 0x0003340001157983 */ /* 0x000f280000300800 */
[----:B------:R-:W2:Y:S04]  /*447d0*/  LDL.LU R22, [R1+0x338] ;  /* 0x0003380001167983 */ /* 0x000ea80000300800 */
[----:B------:R-:W2:Y:S04]  /*447e0*/  LDL.LU R23, [R1+0x33c] ;  /* 0x00033c0001177983 */ /* 0x000ea80000300800 */
[----:B--2---:R-:W-:Y:S04]  /*447f0*/  STL.64 [R1+0x3988], R22 ;  /* 0x0039881601007387 */ /* 0x004fe80000100a00 */
[----:B----4-:R0:W-:Y:S04]  /*44800*/  STL.64 [R1+0x3980], R20 ;  /* 0x0039801401007387 */ /* 0x0101e80000100a00 */
[----:B0-----:R-:W2:Y:S04]  /*44810*/  LDL.LU.64 R20, [R1+0x40] ;  /* 0x0000400001147983 */ /* 0x001ea80000300a00 */
[----:B--2---:R0:W-:Y:S04]  /*44820*/  STL.64 [R1+0x3990], R20 ;  /* 0x0039901401007387 */ /* 0x0041e80000100a00 */
[----:B0-----:R-:W2:Y:S04]  /*44830*/  LDL.LU R20, [R1+0x350] ;  /* 0x0003500001147983 */ /* 0x001ea80000300800 */
[----:B------:R-:W2:Y:S04]  /*44840*/  LDL.LU R21, [R1+0x354] ;  /* 0x0003540001157983 */ /* 0x000ea80000300800 */
[----:B------:R-:W2:Y:S04]  /*44850*/  LDL.LU R22, [R1+0x358] ;  /* 0x0003580001167983 */ /* 0x000ea80000300800 */
[----:B------:R-:W2:Y:S04]  /*44860*/  LDL.LU R23, [R1+0x35c] ;  /* 0x00035c0001177983 */ /* 0x000ea80000300800 */
[----:B------:R-:W4:Y:S04]  /*44870*/  LDL.LU.64 R16, [R1+0x30] ;  /* 0x0000300001107983 */ /* 0x000f280000300a00 */
[----:B---3--:R-:W-:Y:S04]  /*44880*/  STL.64 [R1+0x3940], R6 ;  /* 0x0039400601007387 */ /* 0x008fe80000100a00 */
[----:B------:R0:W-:Y:S04]  /*44890*/  STL.64 [R1+0x3938], R4 ;  /* 0x0039380401007387 */ /* 0x0001e80000100a00 */
[----:B0-----:R-:W3:Y:S04]  /*448a0*/  LDL.LU R4, [R1+0x410] ;  /* 0x0004100001047983 */ /* 0x001ee80000300800 */
[----:B------:R-:W3:Y:S04]  /*448b0*/  LDL.LU R5, [R1+0x414] ;  /* 0x0004140001057983 */ /* 0x000ee80000300800 */
[----:B------:R-:W2:Y:S04]  /*448c0*/  LDL.LU R6, [R1+0x418] ;  /* 0x0004180001067983 */ /* 0x000ea80000300800 */
[----:B------:R-:W2:Y:S04]  /*448d0*/  LDL.LU R7, [R1+0x41c] ;  /* 0x00041c0001077983 */ /* 0x000ea80000300800 */
[----:B--2---:R-:W-:Y:S04]  /*448e0*/  STL.64 [R1+0x3958], R6 ;  /* 0x0039580601007387 */ /* 0x004fe80000100a00 */
[----:B---3--:R0:W-:Y:S04]  /*448f0*/  STL.64 [R1+0x3950], R4 ;  /* 0x0039500401007387 */ /* 0x0081e80000100a00 */
[----:B0-----:R-:W2:Y:S04]  /*44900*/  LDL.LU R4, [R1+0x420] ;  /* 0x0004200001047983 */ /* 0x001ea80000300800 */
[----:B------:R-:W2:Y:S04]  /*44910*/  LDL.LU R5, [R1+0x424] ;  /* 0x0004240001057983 */ /* 0x000ea80000300800 */
[----:B------:R-:W3:Y:S04]  /*44920*/  LDL.LU R6, [R1+0x428] ;  /* 0x0004280001067983 */ /* 0x000ee80000300800 */
[----:B------:R-:W3:Y:S01]  /*44930*/  LDL.LU R7, [R1+0x42c] ;  /* 0x00042c0001077983 */ /* 0x000ee20000300800 */
[----:B------:R-:W-:Y:S01]  /*44940*/  HMMA.16816.F32.BF16 R20, R12, R24, R20 ;  /* 0x000000180c14723c */ /* 0x000fe20000041814 */
[----:B------:R-:W-:Y:S01]  /*44950*/  MOV R9, R25 ;  /* 0x0000001900097202 */ /* 0x000fe20000000f00 */
[----:B------:R-:W-:Y:S01]  /*44960*/  IMAD.MOV.U32 R8, RZ, RZ, R24 ;  /* 0x000000ffff087224 */ /* 0x000fe200078e0018 */
[----:B---3--:R-:W-:Y:S04]  /*44970*/  STL.64 [R1+0x3970], R6 ;  /* 0x0039700601007387 */ /* 0x008fe80000100a00 */
[----:B--2---:R0:W-:Y:S04]  /*44980*/  STL.64 [R1+0x3968], R4 ;  /* 0x0039680401007387 */ /* 0x0041e80000100a00 */
[----:B0-----:R-:W2:Y:S04]  /*44990*/  LDL.LU R4, [R1+0x430] ;  /* 0x0004300001047983 */ /* 0x001ea80000300800 */
[----:B------:R-:W2:Y:S04]  /*449a0*/  LDL.LU R5, [R1+0x434] ;  /* 0x0004340001057983 */ /* 0x000ea80000300800 */
[----:B------:R-:W2:Y:S04]  /*449b0*/  LDL.LU R6, [R1+0x438] ;  /* 0x0004380001067983 */ /* 0x000ea80000300800 */
[----:B------:R-:W2:Y:S04]  /*449c0*/  LDL.LU R7, [R1+0x43c] ;  /* 0x00043c0001077983 */ /* 0x000ea80000300800 */
[----:B------:R-:W-:Y:S04]  /*449d0*/  STL [R1+0x38fc], R11 ;  /* 0x0038fc0b01007387 */ /* 0x000fe80000100800 */
[----:B------:R-:W-:Y:S04]  /*449e0*/  STL [R1+0x38f8], R10 ;  /* 0x0038f80a01007387 */ /* 0x000fe80000100800 */
[----:B------:R-:W3:Y:S04]  /*449f0*/  LDL.LU.64 R24, [R1+0x3998] ;  /* 0x0039980001187983 */ /* 0x000ee80000300a00 */
[----:B------:R0:W-:Y:S04]  /*44a00*/  STL.64 [R1+0x250], R20 ;  /* 0x0002501401007387 */ /* 0x0001e80000100a00 */
[----:B0-----:R-:W2:Y:S04]  /*44a10*/  LDL.LU.64 R20, [R1+0x3990] ;  /* 0x0039900001147983 */ /* 0x001ea80000300a00 */
[----:B------:R-:W-:Y:S04]  /*44a20*/  STL [R1+0x3904], R9 ;  /* 0x0039040901007387 */ /* 0x000fe80000100800 */
[----:B------:R0:W-:Y:S04]  /*44a30*/  STL [R1+0x3900], R8 ;  /* 0x0039000801007387 */ /* 0x0001e80000100800 */
[----:B0-----:R-:W2:Y:S04]  /*44a40*/  LDL.LU R8, [R1+0x340] ;  /* 0x0003400001087983 */ /* 0x001ea80000300800 */
[----:B------:R-:W2:Y:S04]  /*44a50*/  LDL.LU R9, [R1+0x344] ;  /* 0x0003440001097983 */ /* 0x000ea80000300800 */
[----:B------:R-:W2:Y:S04]  /*44a60*/  LDL.LU R10, [R1+0x348] ;  /* 0x00034800010a7983 */ /* 0x000ea80000300800 */
[----:B------:R-:W2:Y:S01]  /*44a70*/  LDL.LU R11, [R1+0x34c] ;  /* 0x00034c00010b7983 */ /* 0x000ea20000300800 */
[----:B------:R-:W-:-:S02]  /*44a80*/  MOV R26, R22 ;  /* 0x00000016001a7202 */ /* 0x000fc40000000f00 */
[----:B------:R-:W-:Y:S01]  /*44a90*/  MOV R27, R23 ;  /* 0x00000017001b7202 */ /* 0x000fe20000000f00 */
[----:B--2---:R-:W-:Y:S11]  /*44aa0*/  HMMA.16816.F32.BF16 R8, R12, R20, R8 ;  /* 0x000000140c08723c */ /* 0x004ff60000041808 */
[----:B------:R-:W-:Y:S11]  /*44ab0*/  @!UPT UIADD3 URZ, URZ, URZ, URZ ;  /* 0x0000003f3f3ff290 */ /* 0x000ff6000fffe03f */
[----:B------:R-:W-:Y:S01]  /*44ac0*/  @!UPT UIADD3 URZ, URZ, URZ, URZ ;  /* 0x0000003f3f3ff290 */ /* 0x000fe2000fffe03f */
[----:B------:R-:W-:Y:S04]  /*44ad0*/  STL.64 [R1+0x240], R8 ;  /* 0x0002400801007387 */ /* 0x000fe80000100a00 */
[----:B------:R0:W-:Y:S04]  /*44ae0*/  STL.64 [R1+0x248], R10 ;  /* 0x0002480a01007387 */ /* 0x0001e80000100a00 */
[----:B------:R-:W2:Y:S01]  /*44af0*/  LDL.LU.64 R22, [R1+0x3988] ;  /* 0x0039880001167983 */ /* 0x000ea20000300a00 */
[----:B0-----:R-:W-:Y:S01]  /*44b00*/  MOV R11, R20 ;  /* 0x00000014000b7202 */ /* 0x001fe20000000f00 */
[----:B------:R-:W-:-:S02]  /*44b10*/  IMAD.MOV.U32 R10, RZ, RZ, R21 ;  /* 0x000000ffff0a7224 */ /* 0x000fc400078e0015 */
[----:B------:R-:W2:Y:S01]  /*44b20*/  LDL.LU.64 R20, [R1+0x3980] ;  /* 0x0039800001147983 */ /* 0x000ea20000300a00 */
[----:B----4-:R-:W-:Y:S01]  /*44b30*/  MOV R9, R16 ;  /* 0x0000001000097202 */ /* 0x010fe20000000f00 */
[----:B--2---:R-:W-:Y:S11]  /*44b40*/  HMMA.16816.F32.BF16 R20, R12, R16, R20 ;  /* 0x000000100c14723c */ /* 0x004ff60000041814 */
[----:B------:R-:W-:Y:S11]  /*44b50*/  @!UPT UIADD3 URZ, URZ, URZ, URZ ;  /* 0x0000003f3f3ff290 */ /* 0x000ff6000fffe03f */
[----:B------:R-:W-:Y:S01]  /*44b60*/  @!UPT UIADD3 URZ, URZ, URZ, URZ ;  /* 0x0000003f3f3ff290 */ /* 0x000fe2000fffe03f */
[----:B------:R0:W-:Y:S04]  /*44b70*/  STL.64 [R1+0x230], R20 ;  /* 0x0002301401007387 */ /* 0x0001e80000100a00 */
[----:B------:R-:W-:Y:S04]  /*44b80*/  STL.64 [R1+0x238], R22 ;  /* 0x0002381601007387 */ /* 0x000fe80000100a00 */
[----:B0-----:R-:W2:Y:S01]  /*44b90*/  LDL.LU.64 R20, [R1+0x3978] ;  /* 0x0039780001147983 */ /* 0x001ea20000300a00 */
[----:B------:R-:W-:-:S03]  /*44ba0*/  MOV R8, R17 ;  /* 0x0000001100087202 */ /* 0x000fc60000000f00 */
[----:B------:R-:W0:Y:S04]  /*44bb0*/  LDSM.16.M88.4 R16, [R3+0x28000] ;  /* 0x028000000310783b */ /* 0x000e280000000200 */
[----:B0-----:R-:W-:Y:S04]  /*44bc0*/  STL.64 [R1+0x3780], R18 ;  /* 0x0037801201007387 */ /* 0x001fe80000100a00 */
[----:B------:R0:W-:Y:S04]  /*44bd0*/  STL.64 [R1+0x3778], R16 ;  /* 0x0037781001007387 */ /* 0x0001e80000100a00 */
[----:B0-----:R-:W4:Y:S04]  /*44be0*/  LDL.LU R16, [R1+0x3d0] ;  /* 0x0003d00001107983 */ /* 0x001f280000300800 */
[----:B------:R-:W4:Y:S04]  /*44bf0*/  LDL.LU R17, [R1+0x3d4] ;  /* 0x0003d40001117983 */ /* 0x000f280000300800 */
[----:B------:R-:W4:Y:S04]  /*44c00*/  LDL.LU R18, [R1+0x3d8] ;  /* 0x0003d80001127983 */ /* 0x000f280000300800 */
[----:B------:R-:W4:Y:S01]  /*44c10*/  LDL.LU R19, [R1+0x3dc] ;  /* 0x0003dc0001137983 */ /* 0x000f220000300800 */
[C---:B--2---:R-:W-:Y:S03]  /*44c20*/  HMMA.16816.F32.BF16 R20, R12.reuse, R20, R4 ;  /* 0x000000140c14723c */ /* 0x044fe60000041804 */
[----:B------:R-:W2:Y:S04]  /*44c30*/  LDL.LU.64 R6, [R1+0x3970] ;  /* 0x0039700001067983 */ /* 0x000ea80000300a00 */
[----:B------:R-:W2:Y:S11]  /*44c40*/  LDL.LU.64 R4, [R1+0x3968] ;  /* 0x0039680001047983 */ /* 0x000eb60000300a00 */
[----:B------:R-:W-:Y:S05]  /*44c50*/  @!UPT UIADD3 URZ, URZ, URZ, URZ ;  /* 0x0000003f3f3ff290 */ /* 0x000fea000fffe03f */
[----:B------:R0:W-:Y:S04]  /*44c60*/  STL.64 [R1+0x220], R20 ;  /* 0x0002201401007387 */ /* 0x0001e80000100a00 */
[----:B------:R-:W-:Y:S04]  /*44c70*/  STL.64 [R1+0x228], R22 ;  /* 0x0002281601007387 */ /* 0x000fe80000100a00 */
[----:B0-----:R-:W2:Y:S02]  /*44c80*/  LDL.LU.64 R20, [R1+0x3960] ;  /* 0x0039600001147983 */ /* 0x001ea40000300a00 */
[----:B--2---:R-:W-:Y:S01]  /*44c90*/  HMMA.16816.F32.BF16 R4, R12, R20, R4 ;  /* 0x000000140c04723c */ /* 0x004fe20000041804 */
[----:B------:R-:W-:-:S02]  /*44ca0*/  MOV R28, R20 ;  /* 0x00000014001c7202 */ /* 0x000fc40000000f00 */
[----:B------:R-:W-:Y:S11]  /*44cb0*/  MOV R2, R21 ;  /* 0x0000001500027202 */ /* 0x000ff60000000f00 */
[----:B------:R-:W-:Y:S09]  /*44cc0*/  @!UPT UIADD3 URZ, URZ, URZ, URZ ;  /* 0x0000003f3f3ff290 */ /* 0x000ff2000fffe03f */
[----:B------:R-:W-:Y:S04]  /*44cd0*/  STL.64 [R1+0x210], R4 ;  /* 0x0002100401007387 */ /* 0x000fe80000100a00 */
[----:B------:R0:W-:Y:S04]  /*44ce0*/  STL.64 [R1+0x218], R6 ;  /* 0x0002180601007387 */ /* 0x0001e80000100a00 */
[----:B0-----:R-:W2:Y:S04]  /*44cf0*/  LDL.LU.64 R6, [R1+0x3958] ;  /* 0x0039580001067983 */ /* 0x001ea80000300a00 */
[----:B------:R-:W2:Y:S04]  /*44d00*/  LDL.LU.64 R4, [R1+0x3950] ;  /* 0x0039500001047983 */ /* 0x000ea80000300a00 */
[----:B------:R-:W2:Y:S02]  /*44d10*/  LDL.LU.64 R20, [R1+0x3948] ;  /* 0x0039480001147983 */ /* 0x000ea40000300a00 */
[C---:B--2---:R-:W-:Y:S01]  /*44d20*/  HMMA.16816.F32.BF16 R4, R12.reuse, R20, R4 ;  /* 0x000000140c04723c */ /* 0x044fe20000041804 */
[----:B------:R-:W-:Y:S01]  /*44d30*/  IMAD.MOV.U32 R0, RZ, RZ, R20 ;  /* 0x000000ffff007224 */ /* 0x000fe200078e0014 */
[----:B------:R-:W-:Y:S11]  /*44d40*/  MOV R29, R21 ;  /* 0x00000015001d7202 */ /* 0x000ff60000000f00 */
[----:B------:R-:W-:Y:S10]  /*44d50*/  @!UPT UIADD3 URZ, URZ, URZ, URZ ;  /* 0x0000003f3f3ff290 */ /* 0x000ff4000fffe03f */
[----:B------:R-:W-:Y:S04]  /*44d60*/  STL.64 [R1+0x200], R4 ;  /* 0x0002000401007387 */ /* 0x000fe80000100a00 */
[----:B------:R0:W-:Y:S04]  /*44d70*/  STL.64 [R1+0x208], R6 ;  /* 0x0002080601007387 */ /* 0x0001e80000100a00 */
[----:B0-----:R-:W2:Y:S04]  /*44d80*/  LDL.LU.64 R6, [R1+0x3940] ;  /* 0x0039400001067983 */ /* 0x001ea80000300a00 */
[----:B------:R-:W2:Y:S04]  /*44d90*/  LDL.LU.64 R4, [R1+0x3938] ;  /* 0x0039380001047983 */ /* 0x000ea80000300a00 */
[----:B------:R-:W3:Y:S04]  /*44da0*/  LDL.LU.64 R22, [R1+0x3930] ;  /* 0x0039300001167983 */ /* 0x000ee80000300a00 */
[----:B------:R-:W3:Y:S02]  /*44db0*/  LDL.LU.64 R20, [R1+0x3928] ;  /* 0x0039280001147983 */ /* 0x000ee40000300a00 */
[C---:B---3--:R-:W-:Y:S11]  /*44dc0*/  HMMA.16816.F32.BF16 R20, R12.reuse, R24, R20 ;  /* 0x000000180c14723c */ /* 0x048ff60000041814 */
[----:B------:R-:W-:Y:S11]  /*44dd0*/  @!UPT UIADD3 URZ, URZ, URZ, URZ ;  /* 0x0000003f3f3ff290 */ /* 0x000ff6000fffe03f */
[----:B------:R-:W-:Y:S01]  /*44de0*/  @!UPT UIADD3 URZ, URZ, URZ, URZ ;  /* 0x0000003f3f3ff290 */ /* 0x000fe2000fffe03f */
[----:B------:R-:W-:Y:S04]  /*44df0*/  STL.64 [R1+0x1f0], R20 ;  /* 0x0001f01401007387 */ /* 0x000fe80000100a00 */
[----:B------:R0:W-:Y:S04]  /*44e00*/  STL.64 [R1+0x1f8], R22 ;  /* 0x0001f81601007387 */ /* 0x0001e80000100a00 */
[----:B0-----:R-:W3:Y:S04]  /*44e10*/  LDL.LU.64 R22, [R1+0x3920] ;  /* 0x0039200001167983 */ /* 0x001ee80000300a00 */
[----:B------:R-:W2:Y:S04]  /*44e20*/  LDL.LU.64 R20, [R1+0x3918] ;  /* 0x0039180001147983 */ /* 0x000ea80000300a00 */
[----:B------:R-:W-:Y:S04]  /*44e30*/  STL.64 [R1+0x37e0], R26 ;  /* 0x0037e01a01007387 */ /* 0x000fe80000100a00 */
[----:B------:R0:W-:Y:S04]  /*44e40*/  STL.64 [R1+0x37d8], R24 ;  /* 0x0037d81801007387 */ /* 0x0001e80000100a00 */
[----:B0-----:R-:W4:Y:S01]  /*44e50*/  LDL.LU.64 R24, [R1+0xb0] ;  /* 0x0000b00001187983 */ /* 0x001f220000300a00 */
[C---:B--2---:R-:W-:Y:S11]  /*44e60*/  HMMA.16816.F32.BF16 R4, R12.reuse, R20, R4 ;  /* 0x000000140c04723c */ /* 0x044ff60000041804 */
[----:B------:R-:W-:Y:S11]  /*44e70*/  @!UPT UIADD3 URZ, URZ, URZ, URZ ;  /* 0x0000003f3f3ff290 */ /* 0x000ff6000fffe03f */
[----:B------:R-:W-:Y:S01]  /*44e80*/  @!UPT UIADD3 URZ, URZ, URZ, URZ ;  /* 0x0000003f3f3ff290 */ /* 0x000fe2000fffe03f */
[----:B------:R-:W-:Y:S04]  /*44e90*/  STL.64 [R1+0x1e0], R4 ;  /* 0x0001e00401007387 */ /* 0x000fe80000100a00 */
[----:B------:R0:W-:Y:S04]  /*44ea0*/  STL.64 [R1+0x1e8], R6 ;  /* 0x0001e80601007387 */ /* 0x0001e80000100a00 */
[----:B0-----:R-:W2:Y:S04]  /*44eb0*/  LDL.LU.64 R6, [R1+0x3910] ;  /* 0x0039100001067983 */ /* 0x001ea80000300a00 */
[----:B------:R-:W4:Y:S04]  /*44ec0*/  LDL.LU.64 R4, [R1+0x3908] ;  /* 0x0039080001047983 */ /* 0x000f280000300a00 */
[----:B---3--:R-:W-:Y:S04]  /*44ed0*/  STL.64 [R1+0x37d0], R22 ;  /* 0x0037d01601007387 */ /* 0x008fe80000100a00 */
[----:B------:R0:W-:Y:S04]  /*44ee0*/  STL.64 [R1+0x37c8], R20 ;  /* 0x0037c81401007387 */ /* 0x0001e80000100a00 */
[----:B0-----:R-:W3:Y:S04]  /*44ef0*/  LDL.LU R20, [R1+0x3e0] ;  /* 0x0003e00001147983 */ /* 0x001ee80000300800 */
[----:B------:R-:W3:Y:S04]  /*44f00*/  LDL.LU R21, [R1+0x3e4] ;  /* 0x0003e40001157983 */ /* 0x000ee80000300800 */
[----:B------:R-:W3:Y:S04]  /*44f10*/  LDL.LU R22, [R1+0x3e8] ;  /* 0x0003e80001167983 */ /* 0x000ee80000300800 */
[----:B------:R-:W3:Y:S04]  /*44f20*/  LDL.LU R23, [R1+0x3ec] ;  /* 0x0003ec0001177983 */ /* 0x000ee80000300800 */
[----:B--2---:R-:W-:Y:S04]  /*44f30*/  STL.64 [R1+0x37f0], R6 ;  /* 0x0037f00601007387 */ /* 0x004fe80000100a00 */
[----:B----4-:R0:W-:Y:S01]  /*44f40*/  STL.64 [R1+0x37e8], R4 ;  /* 0x0037e80401007387 */ /* 0x0101e20000100a00 */
[C---:B---3--:R-:W-:Y:S08]  /*44f50*/  HMMA.16816.F32.BF16 R20, R12.reuse, R4, R20 ;  /* 0x000000040c14723c */ /* 0x048ff00000041814 */
[----:B0-----:R-:W-:Y:S07]  /*44f60*/  HMMA.16816.F32.BF16 R4, R12, R24, R16 ;  /* 0x000000180c04723c */ /* 0x001fee0000041810 */
[----:B------:R-:W-:-:S02]  /*44f70*/  MOV R17, R24 ;  /* 0x0000001800117202 */ /* 0x000fc40000000f00 */
[----:B------:R-:W-:Y:S01]  /*44f80*/  MOV R16, R25 ;  /* 0x0000001900107202 */ /* 0x000fe20000000f00 */
[----:B------:R-:W-:Y:S01]  /*44f90*/  IMAD.MOV.U32 R25, RZ, RZ, R8 ;  /* 0x000000ffff197224 */ /* 0x000fe200078e0008 */
[----:B------:R-:W-:-:S04]  /*44fa0*/  MOV R24, R9 ;  /* 0x0000000900187202 */ /* 0x000fc80000000f00 */
[----:B------:R0:W-:Y:S04]  /*44fb0*/  STL.64 [R1+0x1d0], R20 ;  /* 0x0001d01401007387 */ /* 0x0001e80000100a00 */
[----:B------:R1:W-:Y:S04]  /*44fc0*/  STL.64 [R1+0x1d8], R22 ;  /* 0x0001d81601007387 */ /* 0x0003e80000100a00 */
[----:B------:R2:W-:Y:S04]  /*44fd0*/  STL.64 [R1+0x1c0], R4 ;  /* 0x0001c00401007387 */ /* 0x0005e80000100a00 */
[----:B------:R-:W-:Y:S04]  /*44fe0*/  STL.64 [R1+0x1c8], R6 ;  /* 0x0001c80601007387 */ /* 0x000fe80000100a00 */
[----:B------:R-:W-:Y:S04]  /*44ff0*/  STL.64 [R1+0x38e0], R16 ;  /* 0x0038e01001007387 */ /* 0x000fe80000100a00 */
[----:B------:R-:W3:Y:S04]  /*45000*/  LDL.LU R9, [R1+0x3904] ;  /* 0x0039040001097983 */ /* 0x000ee80000300800 */
[----:B------:R-:W4:Y:S04]  /*45010*/  LDL.LU R8, [R1+0x3900] ;  /* 0x0039000001087983 */ /* 0x000f280000300800 */
[----:B------:R-:W-:Y:S04]  /*45020*/  STL.64 [R1+0x3850], R24 ;  /* 0x0038501801007387 */ /* 0x000fe80000100a00 */
[----:B0-----:R-:W3:Y:S04]  /*45030*/  LDL.LU R20, [R1+0x110] ;  /* 0x0001100001147983 */ /* 0x001ee80000300800 */
[----:B------:R-:W3:Y:S04]  /*45040*/  LDL.LU R21, [R1+0x114] ;  /* 0x0001140001157983 */ /* 0x000ee80000300800 */
[----:B-1----:R-:W3:Y:S04]  /*45050*/  LDL.LU R22, [R1+0x118] ;  /* 0x0001180001167983 */ /* 0x002ee80000300800 */
[----:B------:R-:W3:Y:S01]  /*45060*/  LDL.LU R23, [R1+0x11c] ;  /* 0x00011c0001177983 */ /* 0x000ee20000300800 */
[----:B--2---:R-:W-:-:S02]  /*45070*/  MOV R4, R11 ;  /* 0x0000000b00047202 */ /* 0x004fc40000000f00 */
[----:B------:R-:W-:Y:S01]  /*45080*/  MOV R5, R10 ;  /* 0x0000000a00057202 */ /* 0x000fe20000000f00 */
[----:B---3--:R-:W-:Y:S04]  /*45090*/  STL.64 [R1+0x3860], R22 ;  /* 0x0038601601007387 */ /* 0x008fe80000100a00 */
[----:B------:R4:W-:Y:S04]  /*450a0*/  STL.64 [R1+0x3858], R20 ;  /* 0x0038581401007387 */ /* 0x0009e80000100a00 */
[----:B------:R-:W2:Y:S04]  /*450b0*/  LDL.LU R11, [R1+0x38fc] ;  /* 0x0038fc00010b7983 */ /* 0x000ea80000300800 */
[----:B------:R-:W3:Y:S01]  /*450c0*/  LDL.LU R10, [R1+0x38f8] ;  /* 0x0038f800010a7983 */ /* 0x000ee20000300800 */
[----:B----4-:R-:W-:-:S02]  /*450d0*/  MOV R20, R8 ;  /* 0x0000000800147202 */ /* 0x010fc40000000f00 */
[----:B------:R-:W-:Y:S01]  /*450e0*/  MOV R21, R9 ;  /* 0x0000000900157202 */ /* 0x000fe20000000f00 */
[----:B------:R0:W-:Y:S04]  /*450f0*/  STL.64 [R1+0x3868], R4 ;  /* 0x0038680401007387 */ /* 0x0001e80000100a00 */
[----:B------:R-:W4:Y:S04]  /*45100*/  LDL.LU R8, [R1+0x38f4] ;  /* 0x0038f40001087983 */ /* 0x000f280000300800 */
[----:B------:R-:W4:Y:S04]  /*45110*/  LDL.LU R9, [R1+0x38f0] ;  /* 0x0038f00001097983 */ /* 0x000f280000300800 */
[----:B------:R2:W-:Y:S04]  /*45120*/  STL.64 [R1+0x3870], R20 ;  /* 0x0038701401007387 */ /* 0x0005e80000100a00 */
[----:B0-----:R-:W4:Y:S04]  /*45130*/  LDL.LU R4, [R1+0x130] ;  /* 0x0001300001047983 */ /* 0x001f280000300800 */
[----:B------:R-:W4:Y:S04]  /*45140*/  LDL.LU R5, [R1+0x134] ;  /* 0x0001340001057983 */ /* 0x000f280000300800 */
[----:B------:R-:W4:Y:S04]  /*45150*/  LDL.LU R6, [R1+0x138] ;  /* 0x0001380001067983 */ /* 0x000f280000300800 */
[----:B------:R-:W4:Y:S01]  /*45160*/  LDL.LU R7, [R1+0x13c] ;  /* 0x00013c0001077983 */ /* 0x000f220000300800 */
[----:B--2---:R-:W-:Y:S01]  /*45170*/  MOV R21, R11 ;  /* 0x0000000b00157202 */ /* 0x004fe20000000f00 */
[----:B---3--:R-:W-:-:S02]  /*45180*/  IMAD.MOV.U32 R20, RZ, RZ, R10 ;  /* 0x000000ffff147224 */ /* 0x008fc400078e000a */
[----:B----4-:R-:W-:Y:S04]  /*45190*/  STL.64 [R1+0x3880], R6 ;  /* 0x0038800601007387 */ /* 0x010fe80000100a00 */
[----:B------:R-:W-:Y:S04]  /*451a0*/  STL.64 [R1+0x3878], R4 ;  /* 0x0038780401007387 */ /* 0x000fe80000100a00 */
[----:B------:R-:W2:Y:S04]  /*451b0*/  LDL.LU R10, [R1+0x38ec] ;  /* 0x0038ec00010a7983 */ /* 0x000ea80000300800 */
[----:B------:R-:W2:Y:S04]  /*451c0*/  LDL.LU R11, [R1+0x38e8] ;  /* 0x0038e800010b7983 */ /* 0x000ea80000300800 */
[----:B------:R0:W-:Y:S02]  /*451d0*/  STL.64 [R1+0x3888], R20 ;  /* 0x0038881401007387 */ /* 0x0001e40000100a00 */
[----:B0-----:R-:W-:-:S02]  /*451e0*/  MOV R20, R9 ;  /* 0x0000000900147202 */ /* 0x001fc40000000f00 */
[----:B------:R-:W-:Y:S01]  /*451f0*/  MOV R21, R8 ;  /* 0x0000000800157202 */ /* 0x000fe20000000f00 */
[----:B------:R-:W3:Y:S04]  /*45200*/  LDL R9, [R1+0x1a4] ;  /* 0x0001a40001097983 */ /* 0x000ee80000100800 */
[----:B------:R-:W3:Y:S04]  /*45210*/  LDL R8, [R1+0x1a0] ;  /* 0x0001a00001087983 */ /* 0x000ee80000100800 */
[----:B------:R-:W4:Y:S04]  /*45220*/  LDL.LU R16, [R1+0x3c0] ;  /* 0x0003c00001107983 */ /* 0x000f280000300800 */
[----:B------:R-:W4:Y:S04]  /*45230*/  LDL.LU R17, [R1+0x3c4] ;  /* 0x0003c40001117983 */ /* 0x000f280000300800 */
[----:B------:R-:W4:Y:S04]  /*45240*/  LDL.LU R18, [R1+0x3c8] ;  /* 0x0003c80001127983 */ /* 0x000f280000300800 */
[----:B------:R-:W4:Y:S04]  /*45250*/  LDL.LU R19, [R1+0x3cc] ;  /* 0x0003cc0001137983 */ /* 0x000f280000300800 */
[----:B--2---:R-:W-:Y:S04]  /*45260*/  STL.64 [R1+0x38d8], R10 ;  /* 0x0038d80a01007387 */ /* 0x004fe80000100a00 */
[----:B---3--:R0:W-:Y:S04]  /*45270*/  STL.64 [R1+0x38d0], R8 ;  /* 0x0038d00801007387 */ /* 0x0081e80000100a00 */
[----:B0-----:R-:W4:Y:S04]  /*45280*/  LDL.LU.64 R8, [R1+0x180] ;  /* 0x0001800001087983 */ /* 0x001f280000300a00 */
[----:B------:R0:W-:Y:S04]  /*45290*/  STL.64 [R1+0x38a0], R20 ;  /* 0x0038a01401007387 */ /* 0x0001e80000100a00 */
[----:B------:R-:W2:Y:S04]  /*452a0*/  LDL.LU R4, [R1+0x140] ;  /* 0x0001400001047983 */ /* 0x000ea80000300800 */
[----:B------:R-:W2:Y:S04]  /*452b0*/  LDL.LU R5, [R1+0x144] ;  /* 0x0001440001057983 */ /* 0x000ea80000300800 */
[----:B------:R-:W3:Y:S04]  /*452c0*/  LDL.LU R6, [R1+0x148] ;  /* 0x0001480001067983 */ /* 0x000ee80000300800 */
[----:B------:R-:W3:Y:S04]  /*452d0*/  LDL.LU R7, [R1+0x14c] ;  /* 0x00014c0001077983 */ /* 0x000ee80000300800 */
[----:B0-----:R-:W2:Y:S04]  /*452e0*/  LDL.LU R20, [R1+0x90] ;  /* 0x0000900001147983 */ /* 0x001ea80000300800 */
[----:B------:R-:W2:Y:S04]  /*452f0*/  LDL.LU R21, [R1+0x94] ;  /* 0x0000940001157983 */ /* 0x000ea80000300800 */
[----:B--2---:R0:W-:Y:S04]  /*45300*/  STL.64 [R1+0x38c8], R20 ;  /* 0x0038c81401007387 */ /* 0x0041e80000100a00 */
[----:B0-----:R-:W2:Y:S04]  /*45310*/  LDL.LU R20, [R1+0x320] ;  /* 0x0003200001147983 */ /* 0x001ea80000300800 */
[----:B------:R-:W2:Y:S04]  /*45320*/  LDL.LU R21, [R1+0x324] ;  /* 0x0003240001157983 */ /* 0x000ea80000300800 */
[----:B------:R-:W2:Y:S04]  /*45330*/  LDL.LU R22, [R1+0x328] ;  /* 0x0003280001167983 */ /* 0x000ea80000300800 */
[----:B------:R-:W2:Y:S04]  /*45340*/  LDL.LU R23, [R1+0x32c] ;  /* 0x00032c0001177983 */ /* 0x000ea80000300800 */
[----:B---3--:R-:W-:Y:S04]  /*45350*/  STL.64 [R1+0x3898], R6 ;  /* 0x0038980601007387 */ /* 0x008fe80000100a00 */
[----:B------:R0:W-:Y:S04]  /*45360*/  STL.64 [R1+0x3890], R4 ;  /* 0x0038900401007387 */ /* 0x0001e80000100a00 */
[----:B0-----:R-:W3:Y:S04]  /*45370*/  LDL.LU R4, [R1+0x150] ;  /* 0x0001500001047983 */ /* 0x001ee80000300800 */
[----:B------:R-:W3:Y:S04]  /*45380*/  LDL.LU R5, [R1+0x154] ;  /* 0x0001540001057983 */ /* 0x000ee80000300800 */
[----:B------:R-:W2:Y:S04]  /*45390*/  LDL.LU R6, [R1+0x158] ;  /* 0x0001580001067983 */ /* 0x000ea80000300800 */
[----:B------:R-:W2:Y:S01]  /*453a0*/  LDL.LU R7, [R1+0x15c] ;  /* 0x00015c0001077983 */ /* 0x000ea20000300800 */
[----:B----4-:R-:W-:Y:S03]  /*453b0*/  HMMA.16816.F32.BF16 R16, R12, R8, R16 ;  /* 0x000000080c10723c */ /* 0x010fe60000041810 */
[----:B--2---:R-:W-:Y:S04]  /*453c0*/  STL.64 [R1+0x38b0], R6 ;  /* 0x0038b00601007387 */ /* 0x004fe80000100a00 */
[----:B---3--:R0:W-:Y:S04]  /*453d0*/  STL.64 [R1+0x38a8], R4 ;  /* 0x0038a80401007387 */ /* 0x0081e80000100a00 */
[----:B0-----:R-:W2:Y:S04]  /*453e0*/  LDL.LU R4, [R1+0x310] ;  /* 0x0003100001047983 */ /* 0x001ea80000300800 */
[----:B------:R-:W2:Y:S04]  /*453f0*/  LDL.LU R5, [R1+0x314] ;  /* 0x0003140001057983 */ /* 0x000ea80000300800 */
[----:B------:R-:W2:Y:S04]  /*45400*/  LDL.LU R6, [R1+0x318] ;  /* 0x0003180001067983 */ /* 0x000ea80000300800 */
[----:B------:R-:W2:Y:S04]  /*45410*/  LDL.LU R7, [R1+0x31c] ;  /* 0x00031c0001077983 */ /* 0x000ea80000300800 */
[----:B------:R-:W3:Y:S04]  /*45420*/  LDL.LU R24, [R1+0x120] ;  /* 0x0001200001187983 */ /* 0x000ee80000300800 */
[----:B------:R-:W3:Y:S04]  /*45430*/  LDL.LU R25, [R1+0x124] ;  /* 0x0001240001197983 */ /* 0x000ee80000300800 */
[----:B------:R-:W3:Y:S04]  /*45440*/  LDL.LU R26, [R1+0x128] ;  /* 0x00012800011a7983 */ /* 0x000ee80000300800 */
[----:B------:R-:W3:Y:S04]  /*45450*/  LDL.LU R27, [R1+0x12c] ;  /* 0x00012c00011b7983 */ /* 0x000ee80000300800 */
[----:B------:R0:W-:Y:S04]  /*45460*/  STL.64 [R1+0x1b0], R16 ;  /* 0x0001b01001007387 */ /* 0x0001e80000100a00 */
[----:B------:R1:W-:Y:S04]  /*45470*/  STL.64 [R1+0x1b8], R18 ;  /* 0x0001b81201007387 */ /* 0x0003e80000100a00 */
[----:B0-----:R-:W4:Y:S01]  /*45480*/  LDL.LU.64 R16, [R1+0x38e0] ;  /* 0x0038e00001107983 */ /* 0x001f220000300a00 */
[----:B-1----:R-:W-:Y:S01]  /*45490*/  MOV R19, R8 ;  /* 0x0000000800137202 */ /* 0x002fe20000000f00 */
[----:B------:R-:W-:-:S02]  /*454a0*/  IMAD.MOV.U32 R18, RZ, RZ, R9 ;  /* 0x000000ffff127224 */ /* 0x000fc400078e0009 */
[----:B------:R-:W2:Y:S04]  /*454b0*/  LDL.LU.64 R10, [R1+0x38d8] ;  /* 0x0038d800010a7983 */ /* 0x000ea80000300a00 */
[----:B------:R-:W2:Y:S04]  /*454c0*/  LDL.LU.64 R8, [R1+0x38d0] ;  /* 0x0038d00001087983 */ /* 0x000ea80000300a00 */
[----:B------:R-:W-:Y:S01]  /*454d0*/  STL.64 [R1+0x3838], R18 ;  /* 0x0038381201007387 */ /* 0x000fe20000100a00 */
[----:B--2---:R-:W-:Y:S03]  /*454e0*/  HMMA.16816.F32.BF16 R12, R12, R8, R20 ;  /* 0x000000080c0c723c */ /* 0x004fe60000041814 */
[----:B----4-:R0:W-:Y:S04]  /*454f0*/  STL.64 [R1+0x3830], R16 ;  /* 0x0038301001007387 */ /* 0x0101e80000100a00 */
[----:B------:R-:W2:Y:S01]  /*45500*/  LDL.LU.64 R20, [R1+0x38c8] ;  /* 0x0038c80001147983 */ /* 0x000ea20000300a00 */
[----:B0-----:R-:W-:-:S02]  /*45510*/  MOV R16, R11 ;  /* 0x0000000b00107202 */ /* 0x001fc40000000f00 */
[----:B------:R-:W-:Y:S02]  /*45520*/  MOV R17, R10 ;  /* 0x0000000a00117202 */ /* 0x000fe40000000f00 */
[----:B------:R-:W2:Y:S04]  /*45530*/  LDL.LU.64 R10, [R1+0x38c0] ;  /* 0x0038c000010a7983 */ /* 0x000ea80000300a00 */
[----:B------:R-:W2:Y:S07]  /*45540*/  LDL.LU.64 R8, [R1+0x38b8] ;  /* 0x0038b80001087983 */ /* 0x000eae0000300a00 */
[----:B------:R-:W-:Y:S04]  /*45550*/  STL.64 [R1+0x190], R12 ;  /* 0x0001900c01007387 */ /* 0x000fe80000100a00 */
[----:B------:R-:W-:Y:S04]  /*45560*/  STL.64 [R1+0x198], R14 ;  /* 0x0001980e01007387 */ /* 0x000fe80000100a00 */
[----:B------:R-:W0:Y:S04]  /*45570*/  LDSM.16.M88.4 R12, [R3+0x29000] ;  /* 0x02900000030c783b */ /* 0x000e280000000200 */
[----:B0-----:R-:W-:Y:S04]  /*45580*/  STL.64 [R1+0x3640], R14 ;  /* 0x0036400e01007387 */ /* 0x001fe80000100a00 */
[----:B------:R0:W-:Y:S04]  /*45590*/  STL.64 [R1+0x3638], R12 ;  /* 0x0036380c01007387 */ /* 0x0001e80000100a00 */
[----:B0-----:R-:W4:Y:S04]  /*455a0*/  LDL.LU.64 R12, [R1+0x1a0] ;  /* 0x0001a000010c7983 */ /* 0x001f280000300a00 */
[----:B------:R-:W3:Y:S01]  /*455b0*/  LDL.LU.64 R14, [R1+0x1a8] ;  /* 0x0001a800010e7983 */ /* 0x000ee20000300a00 */
[----:B--2---:R-:W-:Y:S03]  /*455c0*/  HMMA.16816.F32.BF16 R20, R8, R20, R4 ;  /* 0x000000140814723c */ /* 0x004fe60000041804 */
[----:B---3--:R-:W-:Y:S04]  /*455d0*/  STL.64 [R1+0x3790], R14 ;  /* 0x0037900e01007387 */ /* 0x008fe80000100a00 */
[----:B----4-:R0:W-:Y:S04]  /*455e0*/  STL.64 [R1+0x3788], R12 ;  /* 0x0037880c01007387 */ /* 0x0101e80000100a00 */
[----:B0-----:R-:W2:Y:S04]  /*455f0*/  LDL.LU R12, [R1+0x2f0] ;  /* 0x0002f000010c7983 */ /* 0x001ea80000300800 */
[----:B------:R-:W2:Y:S04]  /*45600*/  LDL.LU R13, [R1+0x2f4] ;  /* 0x0002f400010d7983 */ /* 0x000ea80000300800 */
[----:B------:R-:W2:Y:S04]  /*45610*/  LDL.LU R14, [R1+0x2f8] ;  /* 0x0002f800010e7983 */ /* 0x000ea80000300800 */
[----:B------:R-:W2:Y:S04]  /*45620*/  LDL.LU R15, [R1+0x2fc] ;  /* 0x0002fc00010f7983 */ /* 0x000ea80000300800 */
[----:B------:R-:W-:Y:S04]  /*45630*/  STL [R1+0x2f98], R3 ;  /* 0x002f980301007387 */ /* 0x000fe80000100800 */
[----:B------:R-:W3:Y:S04]  /*45640*/  LDL.LU.64 R6, [R1+0x38b0] ;  /* 0x0038b00001067983 */ /* 0x000ee80000300a00 */
[----:B------:R-:W3:Y:S04]  /*45650*/  LDL.LU.64 R4, [R1+0x38a8] ;  /* 0x0038a80001047983 */ /* 0x000ee80000300a00 */
[----:B------:R0:W-:Y:S04]  /*45660*/  STL.64 [R1+0x170], R20 ;  /* 0x0001701401007387 */ /* 0x0001e80000100a00 */
[----:B------:R3:W-:Y:S04]  /*45670*/  STL [R1+0x178], R22 ;  /* 0x0001781601007387 */ /* 0x0007e80000100800 */
[----:B0-----:R-:W3:Y:S01]  /*45680*/  LDL.LU.64 R20, [R1+0x38a0] ;  /* 0x0038a00001147983 */ /* 0x001ee20000300a00 */
[----:B------:R-:W-:-:S05]  /*45690*/  MOV R3, R23 ;  /* 0x0000001700037202 */ /* 0x000fca0000000f00 */
[----:B------:R-:W-:Y:S01]  /*456a0*/  STL [R1+0x3670], R3 ;  /* 0x0036700301007387 */ /* 0x000fe20000100800 */
[C---:B--2---:R-:W-:Y:S03]  /*456b0*/  HMMA.16816.F32.BF16 R16, R8.reuse, R16, R12 ;  /* 0x000000100810723c */ /* 0x044fe6000004180c */
[----:B------:R-:W2:Y:S05]  /*456c0*/  LDL.LU R12, [R1+0x20] ;  /* 0x00002000010c7983 */ /* 0x000eaa0000300800 */
[----:B---3--:R-:W-:Y:S11]  /*456d0*/  HMMA.16816.F32.BF16 R20, R8, R20, R4 ;  /* 0x000000140814723c */ /* 0x008ff60000041804 */
[----:B------:R-:W-:Y:S04]  /*456e0*/  @!UPT UIADD3 URZ, URZ, URZ, URZ ;  /* 0x0000003f3f3ff290 */ /* 0x000fe8000fffe03f */
[----:B------:R0:W-:Y:S04]  /*456f0*/  STL.64 [R1+0x160], R16 ;  /* 0x0001601001007387 */ /* 0x0001e80000100a00 */
[----:B------:R1:W-:Y:S04]  /*45700*/  STL.64 [R1+0x168], R18 ;  /* 0x0001681201007387 */ /* 0x0003e80000100a00 */
[----:B------:R-:W2:Y:S04]  /*45710*/  LDL.LU R13, [R1+0x24] ;  /* 0x00002400010d7983 */ /* 0x000ea80000300800 */
[----:B0-----:R-:W2:Y:S04]  /*45720*/  LDL.LU R16, [R1+0x2e0] ;  /* 0x0002e00001107983 */ /* 0x001ea80000300800 */
[----:B------:R-:W2:Y:S04]  /*45730*/  LDL.LU R17, [R1+0x2e4] ;  /* 0x0002e40001117983 */ /* 0x000ea80000300800 */
[----:B-1----:R-:W2:Y:S04]  /*45740*/  LDL.LU R18, [R1+0x2e8] ;  /* 0x0002e80001127983 */ /* 0x002ea80000300800 */
[----:B------:R-:W2:Y:S04]  /*45750*/  LDL.LU R19, [R1+0x2ec] ;  /* 0x0002ec0001137983 */ /* 0x000ea80000300800 */
[----:B------:R-:W3:Y:S04]  /*45760*/  LDL.LU.64 R6, [R1+0x3898] ;  /* 0x0038980001067983 */ /* 0x000ee80000300a00 */
[----:B------:R-:W3:Y:S04]  /*45770*/  LDL.LU.64 R4, [R1+0x3890] ;  /* 0x0038900001047983 */ /* 0x000ee80000300a00 */
[----:B------:R0:W-:Y:S04]  /*45780*/  STL.64 [R1+0x150], R20 ;  /* 0x0001501401007387 */ /* 0x0001e80000100a00 */
[----:B------:R3:W-:Y:S04]  /*45790*/  STL [R1+0x158], R22 ;  /* 0x0001581601007387 */ /* 0x0007e80000100800 */
[----:B0-----:R-:W3:Y:S01]  /*457a0*/  LDL.LU.64 R20, [R1+0x3888] ;  /* 0x0038880001147983 */ /* 0x001ee20000300a00 */
[----:B------:R-:W-:-:S05]  /*457b0*/  MOV R3, R23 ;  /* 0x0000001700037202 */ /* 0x000fca0000000f00 */
[----:B------:R-:W-:Y:S01]  /*457c0*/  STL [R1+0x3674], R3 ;  /* 0x0036740301007387 */ /* 0x000fe20000100800 */
[C---:B---3--:R-:W-:Y:S03]  /*457d0*/  HMMA.16816.F32.BF16 R20, R8.reuse, R20, R4 ;  /* 0x000000140814723c */ /* 0x048fe60000041804 */
[----:B------:R-:W3:Y:S04]  /*457e0*/  LDL.LU.64 R6, [R1+0x3880] ;  /* 0x0038800001067983 */ /* 0x000ee80000300a00 */
[----:B------:R-:W3:Y:S11]  /*457f0*/  LDL.LU.64 R4, [R1+0x3878] ;  /* 0x0038780001047983 */ /* 0x000ef60000300a00 */
[----:B------:R-:W-:Y:S05]  /*45800*/  @!UPT UIADD3 URZ, URZ, URZ, URZ ;  /* 0x0000003f3f3ff290 */ /* 0x000fea000fffe03f */
[----:B------:R0:W-:Y:S04]  /*45810*/  STL.64 [R1+0x140], R20 ;  /* 0x0001401401007387 */ /* 0x0001e80000100a00 */
[----:B------:R3:W-:Y:S04]  /*45820*/  STL.64 [R1+0x148], R22 ;  /* 0x0001481601007387 */ /* 0x0007e80000100a00 */
[----:B0-----:R-:W3:Y:S02]  /*45830*/  LDL.LU.64 R20, [R1+0x3870] ;  /* 0x0038700001147983 */ /* 0x001ee40000300a00 */
[----:B---3--:R-:W-:Y:S02]  /*45840*/  HMMA.16816.F32.BF16 R20, R8, R20, R4 ;  /* 0x000000140814723c */ /* 0x008fe40000041804 */
[----:B------:R-:W3:Y:S11]  /*45850*/  LDL.LU.64 R4, [R1+0x3868] ;  /* 0x0038680001047983 */ /* 0x000ef60000300a00 */
[----:B------:R-:W-:Y:S10]  /*45860*/  @!UPT UIADD3 URZ, URZ, URZ, URZ ;  /* 0x0000003f3f3ff290 */ /* 0x000ff4000fffe03f */
[----:B------:R-:W-:Y:S01]  /*45870*/  STL.64 [R1+0x130], R20 ;  /* 0x0001301401007387 */ /* 0x000fe20000100a00 */
[----:B------:R-:W-:-:S03]  /*45880*/  IMAD.MOV.U32 R3, RZ, RZ, R23 ;  /* 0x000000ffff037224 */ /* 0x000fc600078e0017 */
[----:B------:R0:W-:Y:S04]  /*45890*/  STL [R1+0x138], R22 ;  /* 0x0001381601007387 */ /* 0x0001e80000100800 */
[----:B0-----:R-:W4:Y:S04]  /*458a0*/  LDL.LU.64 R22, [R1+0x3860] ;  /* 0x0038600001167983 */ /* 0x001f280000300a00 */
[----:B------:R-:W4:Y:S04]  /*458b0*/  LDL.LU.64 R20, [R1+0x3858] ;  /* 0x0038580001147983 */ /* 0x000f280000300a00 */
[----:B------:R-:W-:Y:S01]  /*458c0*/  STL [R1+0x3678], R3 ;  /* 0x0036780301007387 */ /* 0x000fe20000100800 */
[C---:B---3--:R-:W-:Y:S03]  /*458d0*/  HMMA.16816.F32.BF16 R4, R8.reuse, R4, R24 ;  /* 0x000000040804723c */ /* 0x048fe60000041818 */
[----:B------:R-:W4:Y:S11]  /*458e0*/  LDL.LU.64 R24, [R1+0x3850] ;  /* 0x0038500001187983 */ /* 0x000f360000300a00 */
[----:B------:R-:W-:Y:S09]  /*458f0*/  @!UPT UIADD3 URZ, URZ, URZ, URZ ;  /* 0x0000003f3f3ff290 */ /* 0x000ff2000fffe03f */
[----:B------:R-:W-:Y:S04]  /*45900*/  STL.64 [R1+0x120], R4 ;  /* 0x0001200401007387 */ /* 0x000fe80000100a00 */
[----:B------:R4:W-:Y:S02]  /*45910*/  STL.64 [R1+0x128], R6 ;  /* 0x0001280601007387 */ /* 0x0009e40000100a00 */
[----:B----4-:R-:W-:Y:S07]  /*45920*/  HMMA.16816.F32.BF16 R4, R8, R24, R20 ;  /* 0x000000180804723c */ /* 0x010fee0000041814 */
[----:B------:R-:W-:-:S02]  /*45930*/  MOV R24, R0 ;  /* 0x0000000000187202 */ /* 0x000fc40000000f00 */
[----:B------:R-:W-:Y:S11]  /*45940*/  MOV R25, R29 ;  /* 0x0000001d00197202 */ /* 0x000ff60000000f00 */
[----:B------:R-:W-:Y:S03]  /*45950*/  @!UPT UIADD3 URZ, URZ, URZ, URZ ;  /* 0x0000003f3f3ff290 */ /* 0x000fe6000fffe03f */
[----:B------:R0:W-:Y:S04]  /*45960*/  STL.64 [R1+0x110], R4 ;  /* 0x0001100401007387 */ /* 0x0001e80000100a00 */
[----:B------:R1:W-:Y:S04]  /*45970*/  STL [R1+0x118], R6 ;  /* 0x0001180601007387 */ /* 0x0003e80000100800 */
[----:B------:R-:W3:Y:S04]  /*45980*/  LDL.LU R0, [R1+0x384c] ;  /* 0x00384c0001007983 */ /* 0x000ee80000300800 */
[----:B------:R-:W4:Y:S01]  /*45990*/  LDL.LU R29, [R1+0x3848] ;  /* 0x00384800011d7983 */ /* 0x000f220000300800 */
[----:B------:R-:W-:-:S03]  /*459a0*/  MOV R3, R7 ;  /* 0x0000000700037202 */ /* 0x000fc60000000f00 */
[----:B------:R1:W-:Y:S04]  /*459b0*/  STL.64 [R1+0x37f8], R24 ;  /* 0x0037f81801007387 */ /* 0x0003e80000100a00 */
[----:B0-----:R-:W3:Y:S04]  /*459c0*/  LDL.LU R4, [R1+0xe0] ;  /* 0x0000e00001047983 */ /* 0x001ee80000300800 */
[----:B------:R-:W3:Y:S04]  /*459d0*/  LDL.LU R5, [R1+0xe4] ;  /* 0x0000e40001057983 */ /* 0x000ee80000300800 */
[----:B-1----:R-:W3:Y:S04]  /*459e0*/  LDL.LU R6, [R1+0xe8] ;  /* 0x0000e80001067983 */ /* 0x002ee80000300800 */
[----:B------:R-:W3:Y:S01]  /*459f0*/  LDL.LU R7, [R1+0xec] ;  /* 0x0000ec0001077983 */ /* 0x000ee20000300800 */
[----:B------:R-:W-:Y:S01]  /*45a00*/  MOV R24, R28 ;  /* 0x0000001c00187202 */ /* 0x000fe20000000f00 */
[----:B------:R-:W-:Y:S01]  /*45a10*/  IMAD.MOV.U32 R25, RZ, RZ, R2 ;  /* 0x000000ffff197224 */ /* 0x000fe200078e0002 */
[----:B--2---:R-:W-:Y:S01]  /*45a20*/  HMMA.16816.F32.BF16 R12, R8, R12, R16 ;  /* 0x0000000c080c723c */ /* 0x004fe20000041810 */
[----:B---3--:R-:W-:Y:S04]  /*45a30*/  STL.64 [R1+0x3808], R6 ;  /* 0x0038080601007387 */ /* 0x008fe80000100a00 */
[----:B------:R0:W-:Y:S04]  /*45a40*/  STL.64 [R1+0x3800], R4 ;  /* 0x0038000401007387 */ /* 0x0001e80000100a00 */
[----:B------:R-:W2:Y:S04]  /*45a50*/  LDL.LU R28, [R1+0x3844] ;  /* 0x00384400011c7983 */ /* 0x000ea80000300800 */
[----:B------:R-:W3:Y:S04]  /*45a60*/  LDL.LU R2, [R1+0x3840] ;  /* 0x0038400001027983 */ /* 0x000ee80000300800 */
        /* <DEDUP_REMOVED lines=8> */
[----:B------:R-:W-:Y:S04]  /*45af0*/  STL [R1+0x3680], R3 ;  /* 0x0036800301007387 */ /* 0x000fe80000100800 */
[----:B------:R-:W2:Y:S04]  /*45b00*/  LDL.LU.64 R18, [R1+0x3838] ;  /* 0x0038380001127983 */ /* 0x000ea80000300a00 */
[----:B------:R-:W3:Y:S04]  /*45b10*/  LDL.LU.64 R16, [R1+0x3830] ;  /* 0x0038300001107983 */ /* 0x000ee80000300a00 */
[----:B------:R2:W-:Y:S04]  /*45b20*/  STL.64 [R1+0x100], R12 ;  /* 0x0001000c01007387 */ /* 0x0005e80000100a00 */
[----:B------:R-:W-:Y:S01]  /*45b30*/  STL.64 [R1+0x108], R14 ;  /* 0x0001080e01007387 */ /* 0x000fe20000100a00 */
[----:B--2---:R-:W-:-:S02]  /*45b40*/  MOV R12, R19 ;  /* 0x00000013000c7202 */ /* 0x004fc40000000f00 */
[----:B------:R-:W-:-:S05]  /*45b50*/  MOV R13, R18 ;  /* 0x00000012000d7202 */ /* 0x000fca0000000f00 */
[----:B------:R3:W-:Y:S02]  /*45b60*/  STL.64 [R1+0x37a8], R12 ;  /* 0x0037a80c01007387 */ /* 0x0007e40000100a00 */
[----:B---3--:R-:W-:Y:S02]  /*45b70*/  MOV R12, R17 ;  /* 0x00000011000c7202 */ /* 0x008fe40000000f00 */
[----:B------:R-:W-:-:S05]  /*45b80*/  MOV R13, R16 ;  /* 0x00000010000d7202 */ /* 0x000fca0000000f00 */
[----:B------:R0:W-:Y:S04]  /*45b90*/  STL.64 [R1+0x37c0], R12 ;  /* 0x0037c00c01007387 */ /* 0x0001e80000100a00 */
[----:B0-----:R-:W2:Y:S04]  /*45ba0*/  LDL.LU R12, [R1+0x2d0] ;  /* 0x0002d000010c7983 */ /* 0x001ea80000300800 */
[----:B------:R-:W2:Y:S04]  /*45bb0*/  LDL.LU R13, [R1+0x2d4] ;  /* 0x0002d400010d7983 */ /* 0x000ea80000300800 */
[----:B------:R-:W2:Y:S04]  /*45bc0*/  LDL.LU R14, [R1+0x2d8] ;  /* 0x0002d800010e7983 */ /* 0x000ea80000300800 */
[----:B------:R-:W2:Y:S04]  /*45bd0*/  LDL.LU R15, [R1+0x2dc] ;  /* 0x0002dc00010f7983 */ /* 0x000ea80000300800 */
[----:B------:R-:W3:Y:S04]  /*45be0*/  LDL.LU R16, [R1+0x2a0] ;  /* 0x0002a00001107983 */ /* 0x000ee80000300800 */
[----:B------:R-:W3:Y:S04]  /*45bf0*/  LDL.LU R17, [R1+0x2a4] ;  /* 0x0002a40001117983 */ /* 0x000ee80000300800 */
[----:B------:R-:W2:Y:S01]  /*45c00*/  LDL.LU R18, [R1+0x2a8] ;  /* 0x0002a80001127983 */ /* 0x000ea20000300800 */
[----:B------:R-:W-:-:S03]  /*45c10*/  IMAD.MOV.U32 R19, RZ, RZ, R0 ;  /* 0x000000ffff137224 */ /* 0x000fc600078e0000 */
[----:B------:R-:W3:Y:S01]  /*45c20*/  LDL.LU R0, [R1+0x382c] ;  /* 0x00382c0001007983 */ /* 0x000ee20000300800 */
[----:B------:R-:W-:Y:S03]  /*45c30*/  HMMA.16816.F32.BF16 R24, R8, R24, R4 ;  /* 0x000000180818723c */ /* 0x000fe60000041804 */
[----:B--2---:R4:W-:Y:S04]  /*45c40*/  STL.64 [R1+0x37a0], R18 ;  /* 0x0037a01201007387 */ /* 0x0049e80000100a00 */
[----:B---3--:R0:W-:Y:S01]  /*45c50*/  STL.64 [R1+0x3798], R16 ;  /* 0x0037981001007387 */ /* 0x0081e20000100a00 */
[----:B----4-:R-:W-:Y:S02]  /*45c60*/  MOV R18, R29 ;  /* 0x0000001d00127202 */ /* 0x010fe40000000f00 */
[----:B0-----:R-:W-:-:S02]  /*45c70*/  MOV R16, R2 ;  /* 0x0000000200107202 */ /* 0x001fc40000000f00 */
[----:B------:R-:W2:Y:S01]  /*45c80*/  LDL.LU R2, [R1+0x3828] ;  /* 0x0038280001027983 */ /* 0x000ea20000300800 */
[----:B------:R-:W-:-:S03]  /*45c90*/  MOV R17, R28 ;  /* 0x0000001c00117202 */ /* 0x000fc60000000f00 */
[----:B------:R-:W3:Y:S04]  /*45ca0*/  LDL.LU R28, [R1+0x3824] ;  /* 0x00382400011c7983 */ /* 0x000ee80000300800 */
[----:B------:R-:W4:Y:S04]  /*45cb0*/  LDL.LU R29, [R1+0x3820] ;  /* 0x00382000011d7983 */ /* 0x000f280000300800 */
[----:B------:R-:W2:Y:S04]  /*45cc0*/  LDL.LU R19, [R1+0x2bc] ;  /* 0x0002bc0001137983 */ /* 0x000ea80000300800 */
[----:B--2---:R3:W-:Y:S04]  /*45cd0*/  STL.64 [R1+0x37b8], R18 ;  /* 0x0037b81201007387 */ /* 0x0047e80000100a00 */
[----:B------:R0:W-:Y:S01]  /*45ce0*/  STL.64 [R1+0x37b0], R16 ;  /* 0x0037b01001007387 */ /* 0x0001e20000100a00 */
[----:B---3--:R-:W-:-:S02]  /*45cf0*/  MOV R18, R28 ;  /* 0x0000001c00127202 */ /* 0x008fc40000000f00 */
[----:B0-----:R-:W-:Y:S01]  /*45d00*/  MOV R16, R0 ;  /* 0x0000000000107202 */ /* 0x001fe20000000f00 */
[----:B------:R-:W-:Y:S01]  /*45d10*/  IMAD.MOV.U32 R17, RZ, RZ, R2 ;  /* 0x000000ffff117224 */ /* 0x000fe200078e0002 */
[----:B------:R-:W2:Y:S01]  /*45d20*/  LDL.LU R0, [R1+0x381c] ;  /* 0x00381c0001007983 */ /* 0x000ea20000300800 */
[----:B----4-:R-:W-:-:S03]  /*45d30*/  MOV R19, R29 ;  /* 0x0000001d00137202 */ /* 0x010fc60000000f00 */
[----:B------:R-:W3:Y:S04]  /*45d40*/  LDL.LU R2, [R1+0x3818] ;  /* 0x0038180001027983 */ /* 0x000ee80000300800 */
[----:B------:R-:W4:Y:S04]  /*45d50*/  LDL.LU R28, [R1+0x3814] ;  /* 0x00381400011c7983 */ /* 0x000f280000300800 */
[----:B------:R-:W2:Y:S04]  /*45d60*/  LDL.LU R29, [R1+0x3810] ;  /* 0x00381000011d7983 */ /* 0x000ea80000300800 */
[----:B------:R-:W2:Y:S04]  /*45d70*/  LDL.LU.64 R6, [R1+0x3808] ;  /* 0x0038080001067983 */ /* 0x000ea80000300a00 */
[----:B------:R-:W2:Y:S04]  /*45d80*/  LDL.LU.64 R4, [R1+0x3800] ;  /* 0x0038000001047983 */ /* 0x000ea80000300a00 */
[----:B------:R0:W-:Y:S04]  /*45d90*/  STL.64 [R1+0xf0], R24 ;  /* 0x0000f01801007387 */ /* 0x0001e80000100a00 */
        /* <DEDUP_REMOVED lines=9> */
[----:B------:R-:W2:Y:S02]  /*45e30*/  LDL.LU.64 R24, [R1+0x37d8] ;  /* 0x0037d80001187983 */ /* 0x000ea40000300a00 */
[----:B--2---:R-:W-:Y:S11]  /*45e40*/  HMMA.16816.F32.BF16 R20, R8, R24, R20 ;  /* 0x000000180814723c */ /* 0x004ff60000041814 */
[----:B------:R-:W-:Y:S11]  /*45e50*/  @!UPT UIADD3 URZ, URZ, URZ, URZ ;  /* 0x0000003f3f3ff290 */ /* 0x000ff6000fffe03f */
[----:B------:R-:W-:Y:S01]  /*45e60*/  @!UPT UIADD3 URZ, URZ, URZ, URZ ;  /* 0x0000003f3f3ff290 */ /* 0x000fe2000fffe03f */
[----:B------:R-:W-:Y:S04]  /*45e70*/  STL.64 [R1+0xd0], R20 ;  /* 0x0000d01401007387 */ /* 0x000fe80000100a00 */
[----:B------:R0:W-:Y:S04]  /*45e80*/  STL.64 [R1+0xd8], R22 ;  /* 0x0000d81601007387 */ /* 0x0001e80000100a00 */
[----:B0-----:R-:W2:Y:S04]  /*45e90*/  LDL.LU.64 R22, [R1+0x37d0] ;  /* 0x0037d00001167983 */ /* 0x001ea80000300a00 */
[----:B------:R-:W2:Y:S01]  /*45ea0*/  LDL.LU.64 R20, [R1+0x37c8] ;  /* 0x0037c80001147983 */ /* 0x000ea20000300a00 */
[----:B------:R-:W-:-:S02]  /*45eb0*/  MOV R24, R29 ;  /* 0x0000001d00187202 */ /* 0x000fc40000000f00 */
[----:B----4-:R-:W-:Y:S01]  /*45ec0*/  MOV R25, R28 ;  /* 0x0000001c00197202 */ /* 0x010fe20000000f00 */
[----:B------:R3:W-:Y:S01]  /*45ed0*/  STL.64 [R1+0x3770], R26 ;  /* 0x0037701a01007387 */ /* 0x0007e20000100a00 */
[C---:B------:R-:W-:Y:S01]  /*45ee0*/  HMMA.16816.F32.BF16 R12, R8.reuse, R4, R12 ;  /* 0x00000004080c723c */ /* 0x040fe2000004180c */
[----:B---3--:R-:W-:Y:S01]  /*45ef0*/  IMAD.MOV.U32 R26, RZ, RZ, R2 ;  /* 0x000000ffff1a7224 */ /* 0x008fe200078e0002 */
[----:B------:R-:W-:Y:S11]  /*45f00*/  MOV R27, R0 ;  /* 0x00000000001b7202 */ /* 0x000ff60000000f00 */
[----:B------:R-:W-:Y:S11]  /*45f10*/  @!UPT UIADD3 URZ, URZ, URZ, URZ ;  /* 0x0000003f3f3ff290 */ /* 0x000ff6000fffe03f */
[----:B------:R-:W-:Y:S02]  /*45f20*/  MOV R0, R12 ;  /* 0x0000000c00007202 */ /* 0x000fe40000000f00 */
[----:B------:R-:W-:Y:S01]  /*45f30*/  MOV R2, R13 ;  /* 0x0000000d00027202 */ /* 0x000fe20000000f00 */
[----:B--2---:R-:W-:Y:S11]  /*45f40*/  HMMA.16816.F32.BF16 R24, R8, R20, R24 ;  /* 0x000000140818723c */ /* 0x004ff60000041818 */
[----:B------:R-:W-:Y:S11]  /*45f50*/  @!UPT UIADD3 URZ, URZ, URZ, URZ ;  /* 0x0000003f3f3ff290 */ /* 0x000ff6000fffe03f */
[----:B------:R-:W-:Y:S01]  /*45f60*/  @!UPT UIADD3 URZ, URZ, URZ, URZ ;  /* 0x0000003f3f3ff290 */ /* 0x000fe2000fffe03f */
[----:B------:R-:W-:Y:S04]  /*45f70*/  STL.64 [R1+0xc0], R24 ;  /* 0x0000c01801007387 */ /* 0x000fe80000100a00 */
[----:B------:R0:W-:Y:S04]  /*45f80*/  STL.64 [R1+0xc8], R26 ;  /* 0x0000c81a01007387 */ /* 0x0001e80000100a00 */
[----:B0-----:R-:W2:Y:S04]  /*45f90*/  LDL.LU.64 R26, [R1+0x88] ;  /* 0x00008800011a7983 */ /* 0x001ea80000300a00 */
[----:B------:R-:W3:Y:S01]  /*45fa0*/  LDL.LU.64 R12, [R1+0x37c0] ;  /* 0x0037c000010c7983 */ /* 0x000ee20000300a00 */
[----:B------:R-:W-:Y:S01]  /*45fb0*/  MOV R29, R14 ;  /* 0x0000000e001d7202 */ /* 0x000fe20000000f00 */
[----:B------:R-:W-:-:S05]  /*45fc0*/  IMAD.MOV.U32 R28, RZ, RZ, R15 ;  /* 0x000000ffff1c7224 */ /* 0x000fca00078e000f */
[----:B------:R-:W-:Y:S04]  /*45fd0*/  STL [R1+0x368c], R28 ;  /* 0x00368c1c01007387 */ /* 0x000fe80000100800 */
[----:B------:R-:W-:Y:S04]  /*45fe0*/  STL [R1+0x3688], R29 ;  /* 0x0036881d01007387 */ /* 0x000fe80000100800 */
[----:B------:R-:W-:Y:S04]  /*45ff0*/  STL [R1+0x3684], R2 ;  /* 0x0036840201007387 */ /* 0x000fe80000100800 */
[----:B------:R-:W-:Y:S01]  /*46000*/  STL [R1+0x367c], R0 ;  /* 0x00367c0001007387 */ /* 0x000fe20000100800 */
[C---:B---3--:R-:W-:Y:S03]  /*46010*/  HMMA.16816.F32.BF16 R12, R8.reuse, R12, R16 ;  /* 0x0000000c080c723c */ /* 0x048fe60000041810 */
[----:B------:R-:W3:Y:S04]  /*46020*/  LDL.LU.64 R18, [R1+0x37b8] ;  /* 0x0037b80001127983 */ /* 0x000ee80000300a00 */
[----:B------:R-:W3:Y:S11]  /*46030*/  LDL.LU.64 R16, [R1+0x37b0] ;  /* 0x0037b00001107983 */ /* 0x000ef60000300a00 */
[----:B------:R-:W-:Y:S06]  /*46040*/  @!UPT UIADD3 URZ, URZ, URZ, URZ ;  /* 0x0000003f3f3ff290 */ /* 0x000fec000fffe03f */
[----:B------:R-:W-:Y:S02]  /*46050*/  MOV R20, R12 ;  /* 0x0000000c00147202 */ /* 0x000fe40000000f00 */
[----:B------:R-:W-:Y:S02]  /*46060*/  MOV R21, R13 ;  /* 0x0000000d00157202 */ /* 0x000fe40000000f00 */
[----:B------:R-:W3:Y:S01]  /*46070*/  LDL.LU.64 R12, [R1+0x37a8] ;  /* 0x0037a800010c7983 */ /* 0x000ee20000300a00 */
[----:B------:R-:W-:Y:S02]  /*46080*/  MOV R5, R14 ;  /* 0x0000000e00057202 */ /* 0x000fe40000000f00 */
[----:B------:R-:W-:Y:S01]  /*46090*/  MOV R4, R15 ;  /* 0x0000000f00047202 */ /* 0x000fe20000000f00 */
[----:B------:R-:W-:Y:S04]  /*460a0*/  STL.64 [R1+0x36c0], R22 ;  /* 0x0036c01601007387 */ /* 0x000fe80000100a00 */
[----:B------:R0:W-:Y:S04]  /*460b0*/  STL.64 [R1+0x36b8], R20 ;  /* 0x0036b81401007387 */ /* 0x0001e80000100a00 */
[----:B0-----:R-:W2:Y:S04]  /*460c0*/  LDL.LU R20, [R1+0x280] ;  /* 0x0002800001147983 */ /* 0x001ea80000300800 */
[----:B------:R-:W2:Y:S04]  /*460d0*/  LDL.LU R21, [R1+0x284] ;  /* 0x0002840001157983 */ /* 0x000ea80000300800 */
[----:B------:R-:W2:Y:S04]  /*460e0*/  LDL.LU R22, [R1+0x288] ;  /* 0x0002880001167983 */ /* 0x000ea80000300800 */
[----:B------:R-:W2:Y:S04]  /*460f0*/  LDL.LU R23, [R1+0x28c] ;  /* 0x00028c0001177983 */ /* 0x000ea80000300800 */
[----:B------:R0:W-:Y:S04]  /*46100*/  STL.64 [R1+0x36b0], R6 ;  /* 0x0036b00601007387 */ /* 0x0001e80000100a00 */
[----:B------:R-:W-:Y:S04]  /*46110*/  STL.64 [R1+0x36a8], R4 ;  /* 0x0036a80401007387 */ /* 0x000fe80000100a00 */
[----:B0-----:R-:W4:Y:S01]  /*46120*/  LDL.LU.64 R6, [R1+0x98] ;  /* 0x0000980001067983 */ /* 0x001f220000300a00 */
[C---:B---3--:R-:W-:Y:S03]  /*46130*/  HMMA.16816.F32.BF16 R12, R8.reuse, R12, R16 ;  /* 0x0000000c080c723c */ /* 0x048fe60000041810 */
[----:B------:R-:W3:Y:S04]  /*46140*/  LDL.LU.64 R18, [R1+0x37a0] ;  /* 0x0037a00001127983 */ /* 0x000ee80000300a00 */
[----:B------:R-:W3:Y:S11]  /*46150*/  LDL.LU.64 R16, [R1+0x3798] ;  /* 0x0037980001107983 */ /* 0x000ef60000300a00 */
[----:B------:R-:W-:Y:S05]  /*46160*/  @!UPT UIADD3 URZ, URZ, URZ, URZ ;  /* 0x0000003f3f3ff290 */ /* 0x000fea000fffe03f */
[----:B------:R-:W-:Y:S04]  /*46170*/  STL.64 [R1+0x2b0], R12 ;  /* 0x0002b00c01007387 */ /* 0x000fe80000100a00 */
[----:B------:R0:W-:Y:S04]  /*46180*/  STL.64 [R1+0x2b8], R14 ;  /* 0x0002b80e01007387 */ /* 0x0001e80000100a00 */
[----:B0-----:R-:W2:Y:S04]  /*46190*/  LDL.LU.64 R14, [R1+0x3790] ;  /* 0x00379000010e7983 */ /* 0x001ea80000300a00 */
[----:B------:R-:W3:Y:S02]  /*461a0*/  LDL.LU.64 R12, [R1+0x3788] ;  /* 0x00378800010c7983 */ /* 0x000ee40000300a00 */
[----:B---3--:R-:W-:Y:S11]  /*461b0*/  HMMA.16816.F32.BF16 R16, R8, R12, R16 ;  /* 0x0000000c0810723c */ /* 0x008ff60000041810 */
[----:B------:R-:W-:Y:S11]  /*461c0*/  @!UPT UIADD3 URZ, URZ, URZ, URZ ;  /* 0x0000003f3f3ff290 */ /* 0x000ff6000fffe03f */
[----:B------:R-:W-:Y:S01]  /*461d0*/  @!UPT UIADD3 URZ, URZ, URZ, URZ ;  /* 0x0000003f3f3ff290 */ /* 0x000fe2000fffe03f */
[----:B------:R0:W-:Y:S01]  /*461e0*/  STL.64 [R1+0x2a0], R16 ;  /* 0x0002a01001007387 */ /* 0x0001e20000100a00 */
[----:B------:R-:W-:Y:S01]  /*461f0*/  IMAD.MOV.U32 R9, RZ, RZ, R18 ;  /* 0x000000ffff097224 */ /* 0x000fe200078e0012 */
[----:B------:R-:W-:Y:S02]  /*46200*/  MOV R8, R19 ;  /* 0x0000001300087202 */ /* 0x000fe40000000f00 */
[----:B------:R-:W4:Y:S04]  /*46210*/  LDL.LU.64 R18, [R1+0x3780] ;  /* 0x0037800001127983 */ /* 0x000f280000300a00 */
[----:B0-----:R-:W4:Y:S04]  /*46220*/  LDL.LU.64 R16, [R1+0x3778] ;  /* 0x0037780001107983 */ /* 0x001f280000300a00 */
[----:B--2---:R0:W-:Y:S04]  /*46230*/  STL.64 [R1+0x3650], R14 ;  /* 0x0036500e01007387 */ /* 0x0041e80000100a00 */
[----:B------:R-:W4:Y:S04]  /*46240*/  LDL.LU R12, [R1+0x290] ;  /* 0x00029000010c7983 */ /* 0x000f280000300800 */
[----:B------:R-:W4:Y:S04]  /*46250*/  LDL.LU R13, [R1+0x294] ;  /* 0x00029400010d7983 */ /* 0x000f280000300800 */
[----:B0-----:R-:W4:Y:S04]  /*46260*/  LDL.LU R14, [R1+0x298] ;  /* 0x00029800010e7983 */ /* 0x001f280000300800 */
[----:B------:R-:W4:Y:S04]  /*46270*/  LDL.LU R15, [R1+0x29c] ;  /* 0x00029c00010f7983 */ /* 0x000f280000300800 */
[----:B------:R-:W-:Y:S04]  /*46280*/  STL [R1+0x350c], R8 ;  /* 0x00350c0801007387 */ /* 0x000fe80000100800 */
[----:B------:R-:W-:Y:S04]  /*46290*/  STL [R1+0x3508], R9 ;  /* 0x0035080901007387 */ /* 0x000fe80000100800 */
[----:B------:R-:W2:Y:S04]  /*462a0*/  LDL.LU R10, [R1+0x188] ;  /* 0x00018800010a7983 */ /* 0x000ea80000300800 */
[----:B------:R-:W2:Y:S01]  /*462b0*/  LDL.LU R11, [R1+0x18c] ;  /* 0x00018c00010b7983 */ /* 0x000ea20000300800 */
[C---:B----4-:R-:W-:Y:S11]  /*462c0*/  HMMA.16816.F32.BF16 R12, R16.reuse, R6, R12 ;  /* 0x00000006100c723c */ /* 0x050ff6000004180c */
[----:B------:R-:W-:Y:S11]  /*462d0*/  @!UPT UIADD3 URZ, URZ, URZ, URZ ;  /* 0x0000003f3f3ff290 */ /* 0x000ff6000fffe03f */
[----:B------:R-:W-:Y:S01]  /*462e0*/  @!UPT UIADD3 URZ, URZ, URZ, URZ ;  /* 0x0000003f3f3ff290 */ /* 0x000fe2000fffe03f */
[----:B------:R0:W-:Y:S02]  /*462f0*/  STL.64 [R1+0x290], R12 ;  /* 0x0002900c01007387 */ /* 0x0001e40000100a00 */
[----:B0-----:R-:W-:Y:S02]  /*46300*/  MOV R13, R6 ;  /* 0x00000006000d7202 */ /* 0x001fe40000000f00 */
[----:B------:R-:W-:Y:S02]  /*46310*/  MOV R12, R7 ;  /* 0x00000007000c7202 */ /* 0x000fe40000000f00 */
[----:B------:R-:W-:Y:S01]  /*46320*/  HMMA.16816.F32.BF16 R4, R16, R26, R20 ;  /* 0x0000001a1004723c */ /* 0x000fe20000041814 */
[----:B------:R-:W-:Y:S04]  /*46330*/  STL.64 [R1+0x298], R14 ;  /* 0x0002980e01007387 */ /* 0x000fe80000100a00 */
[----:B------:R-:W-:Y:S04]  /*46340*/  STL [R1+0x3694], R12 ;  /* 0x0036940c01007387 */ /* 0x000fe80000100800 */
[----:B------:R-:W-:Y:S11]  /*46350*/  STL [R1+0x3690], R13 ;  /* 0x0036900d01007387 */ /* 0x000ff60000100800 */
[----:B------:R-:W-:Y:S03]  /*46360*/  @!UPT UIADD3 URZ, URZ, URZ, URZ ;  /* 0x0000003f3f3ff290 */ /* 0x000fe6000fffe03f */
[----:B------:R0:W-:Y:S01]  /*46370*/  STL.64 [R1+0x280], R4 ;  /* 0x0002800401007387 */ /* 0x0001e20000100a00 */
[----:B------:R-:W-:Y:S02]  /*46380*/  MOV R8, R6 ;  /* 0x0000000600087202 */ /* 0x000fe40000000f00 */
[----:B------:R-:W-:Y:S01]  /*46390*/  MOV R9, R7 ;  /* 0x0000000700097202 */ /* 0x000fe20000000f00 */
[----:B0-----:R-:W3:Y:S04]  /*463a0*/  LDL.LU R4, [R1+0x1e0] ;  /* 0x0001e00001047983 */ /* 0x001ee80000300800 */
[----:B------:R-:W3:Y:S04]  /*463b0*/  LDL.LU R5, [R1+0x1e4] ;  /* 0x0001e40001057983 */ /* 0x000ee80000300800 */
[----:B------:R-:W4:Y:S04]  /*463c0*/  LDL.LU R6, [R1+0x1e8] ;  /* 0x0001e80001067983 */ /* 0x000f280000300800 */
[----:B------:R-:W4:Y:S04]  /*463d0*/  LDL.LU R7, [R1+0x1ec] ;  /* 0x0001ec0001077983 */ /* 0x000f280000300800 */
[----:B----4-:R-:W-:Y:S04]  /*463e0*/  STL.64 [R1+0x36d0], R6 ;  /* 0x0036d00601007387 */ /* 0x010fe80000100a00 */
[----:B---3--:R-:W-:Y:S04]  /*463f0*/  STL.64 [R1+0x36c8], R4 ;  /* 0x0036c80401007387 */ /* 0x008fe80000100a00 */
[----:B------:R-:W3:Y:S04]  /*46400*/  LDL.LU R20, [R1+0x1f0] ;  /* 0x0001f00001147983 */ /* 0x000ee80000300800 */
[----:B------:R-:W3:Y:S04]  /*46410*/  LDL.LU R21, [R1+0x1f4] ;  /* 0x0001f40001157983 */ /* 0x000ee80000300800 */
[----:B------:R-:W4:Y:S04]  /*46420*/  LDL.LU R22, [R1+0x1f8] ;  /* 0x0001f80001167983 */ /* 0x000f280000300800 */
[----:B------:R-:W4:Y:S04]  /*46430*/  LDL.LU R23, [R1+0x1fc] ;  /* 0x0001fc0001177983 */ /* 0x000f280000300800 */
[----:B----4-:R-:W-:Y:S04]  /*46440*/  STL.64 [R1+0x36e0], R22 ;  /* 0x0036e01601007387 */ /* 0x010fe80000100a00 */
[----:B---3--:R0:W-:Y:S04]  /*46450*/  STL.64 [R1+0x36d8], R20 ;  /* 0x0036d81401007387 */ /* 0x0081e80000100a00 */
[----:B0-----:R-:W3:Y:S04]  /*46460*/  LDL.LU R20, [R1+0x200] ;  /* 0x0002000001147983 */ /* 0x001ee80000300800 */
[----:B------:R-:W3:Y:S04]  /*46470*/  LDL.LU R21, [R1+0x204] ;  /* 0x0002040001157983 */ /* 0x000ee80000300800 */
[----:B------:R-:W4:Y:S04]  /*46480*/  LDL.LU R22, [R1+0x208] ;  /* 0x0002080001167983 */ /* 0x000f280000300800 */
[----:B------:R-:W4:Y:S04]  /*46490*/  LDL.LU R23, [R1+0x20c] ;  /* 0x00020c0001177983 */ /* 0x000f280000300800 */
[----:B----4-:R0:W-:Y:S04]  /*464a0*/  STL.64 [R1+0x36f0], R22 ;  /* 0x0036f01601007387 */ /* 0x0101e80000100a00 */
[----:B---3--:R-:W-:Y:S04]  /*464b0*/  STL.64 [R1+0x36e8], R20 ;  /* 0x0036e81401007387 */ /* 0x008fe80000100a00 */
[----:B0-----:R-:W3:Y:S04]  /*464c0*/  LDL.LU.64 R22, [R1+0x18] ;  /* 0x0000180001167983 */ /* 0x001ee80000300a00 */
[----:B---3--:R0:W-:Y:S04]  /*464d0*/  STL.64 [R1+0x3700], R22 ;  /* 0x0037001601007387 */ /* 0x0081e80000100a00 */
[----:B0-----:R-:W3:Y:S04]  /*464e0*/  LDL.LU.64 R22, [R1+0x28] ;  /* 0x0000280001167983 */ /* 0x001ee80000300a00 */
[----:B---3--:R0:W-:Y:S04]  /*464f0*/  STL.64 [R1+0x3708], R22 ;  /* 0x0037081601007387 */ /* 0x0081e80000100a00 */
[----:B0-----:R-:W3:Y:S04]  /*46500*/  LDL.LU.64 R22, [R1+0x38] ;  /* 0x0000380001167983 */ /* 0x001ee80000300a00 */
[----:B---3--:R0:W-:Y:S04]  /*46510*/  STL.64 [R1+0x3720], R22 ;  /* 0x0037201601007387 */ /* 0x0081e80000100a00 */
[----:B0-----:R-:W3:Y:S04]  /*46520*/  LDL.LU.64 R22, [R1+0x48] ;  /* 0x0000480001167983 */ /* 0x001ee80000300a00 */
[----:B---3--:R-:W-:Y:S04]  /*46530*/  STL.64 [R1+0x3738], R22 ;  /* 0x0037381601007387 */ /* 0x008fe80000100a00 */
[----:B------:R-:W3:Y:S01]  /*46540*/  LDL.LU.64 R6, [R1+0x8] ;  /* 0x0000080001067983 */ /* 0x000ee20000300a00 */
[----:B------:R-:W-:Y:S01]  /*46550*/  MOV R15, R26 ;  /* 0x0000001a000f7202 */ /* 0x000fe20000000f00 */
[----:B------:R-:W-:-:S02]  /*46560*/  IMAD.MOV.U32 R14, RZ, RZ, R27 ;  /* 0x000000ffff0e7224 */ /* 0x000fc400078e001b */
[----:B---3--:R0:W-:Y:S04]  /*46570*/  STL.64 [R1+0x36f8], R6 ;  /* 0x0036f80601007387 */ /* 0x0081e80000100a00 */
[----:B------:R-:W3:Y:S04]  /*46580*/  LDL.LU R4, [R1+0x210] ;  /* 0x0002100001047983 */ /* 0x000ee80000300800 */
[----:B------:R-:W3:Y:S04]  /*46590*/  LDL.LU R5, [R1+0x214] ;  /* 0x0002140001057983 */ /* 0x000ee80000300800 */
[----:B0-----:R-:W4:Y:S04]  /*465a0*/  LDL.LU R6, [R1+0x218] ;  /* 0x0002180001067983 */ /* 0x001f280000300800 */
[----:B------:R-:W4:Y:S04]  /*465b0*/  LDL.LU R7, [R1+0x21c] ;  /* 0x00021c0001077983 */ /* 0x000f280000300800 */
[----:B------:R-:W2:Y:S04]  /*465c0*/  LDL.LU R24, [R1+0x270] ;  /* 0x0002700001187983 */ /* 0x000ea80000300800 */
[----:B------:R-:W2:Y:S04]  /*465d0*/  LDL.LU R25, [R1+0x274] ;  /* 0x0002740001197983 */ /* 0x000ea80000300800 */
[----:B------:R-:W2:Y:S04]  /*465e0*/  LDL.LU R26, [R1+0x278] ;  /* 0x00027800011a7983 */ /* 0x000ea80000300800 */
[----:B------:R-:W2:Y:S04]  /*465f0*/  LDL.LU R27, [R1+0x27c] ;  /* 0x00027c00011b7983 */ /* 0x000ea80000300800 */
[----:B------:R-:W2:Y:S04]  /*46600*/  LDL.LU.64 R22, [R1+0x58] ;  /* 0x0000580001167983 */ /* 0x000ea80000300a00 */
[----:B--2---:R0:W-:Y:S04]  /*46610*/  STL.64 [R1+0x3748], R22 ;  /* 0x0037481601007387 */ /* 0x0041e80000100a00 */
[----:B------:R-:W2:Y:S04]  /*46620*/  LDL.LU R20, [R1+0x260] ;  /* 0x0002600001147983 */ /* 0x000ea80000300800 */
[----:B------:R-:W2:Y:S04]  /*46630*/  LDL.LU R21, [R1+0x264] ;  /* 0x0002640001157983 */ /* 0x000ea80000300800 */
[----:B0-----:R-:W2:Y:S04]  /*46640*/  LDL.LU R22, [R1+0x268] ;  /* 0x0002680001167983 */ /* 0x001ea80000300800 */
[----:B------:R-:W2:Y:S04]  /*46650*/  LDL.LU R23, [R1+0x26c] ;  /* 0x00026c0001177983 */ /* 0x000ea80000300800 */
[----:B--2---:R0:W-:Y:S04]  /*46660*/  STL.64 [R1+0x3768], R22 ;  /* 0x0037681601007387 */ /* 0x0041e80000100a00 */
[----:B------:R-:W-:Y:S04]  /*46670*/  STL.64 [R1+0x3760], R20 ;  /* 0x0037601401007387 */ /* 0x000fe80000100a00 */
[----:B0-----:R-:W2:Y:S04]  /*46680*/  LDL.LU.64 R22, [R1+0x78] ;  /* 0x0000780001167983 */ /* 0x001ea80000300a00 */
[----:B----4-:R-:W-:Y:S04]  /*46690*/  STL.64 [R1+0x3718], R6 ;  /* 0x0037180601007387 */ /* 0x010fe80000100a00 */
[----:B---3--:R0:W-:Y:S04]  /*466a0*/  STL.64 [R1+0x3710], R4 ;  /* 0x0037100401007387 */ /* 0x0081e80000100a00 */
[----:B0-----:R-:W3:Y:S04]  /*466b0*/  LDL.LU R4, [R1+0x230] ;  /* 0x0002300001047983 */ /* 0x001ee80000300800 */
        /* <DEDUP_REMOVED lines=8> */
[----:B------:R-:W4:Y:S01]  /*46740*/  LDL.LU R7, [R1+0x24c] ;  /* 0x00024c0001077983 */ /* 0x000f220000300800 */
[----:B--2---:R-:W-:Y:S03]  /*46750*/  HMMA.16816.F32.BF16 R24, R16, R22, R24 ;  /* 0x000000161018723c */ /* 0x004fe60000041818 */
[----:B----4-:R0:W-:Y:S04]  /*46760*/  STL.64 [R1+0x3758], R6 ;  /* 0x0037580601007387 */ /* 0x0101e80000100a00 */
[----:B---3--:R-:W-:Y:S04]  /*46770*/  STL.64 [R1+0x3750], R4 ;  /* 0x0037500401007387 */ /* 0x008fe80000100a00 */
[----:B0-----:R-:W2:Y:S04]  /*46780*/  LDL.LU.64 R6, [R1+0x68] ;  /* 0x0000680001067983 */ /* 0x001ea80000300a00 */
[----:B------:R0:W-:Y:S04]  /*46790*/  STL [R1+0x369c], R14 ;  /* 0x00369c0e01007387 */ /* 0x0001e80000100800 */
[----:B------:R1:W-:Y:S04]  /*467a0*/  STL [R1+0x3698], R15 ;  /* 0x0036980f01007387 */ /* 0x0003e80000100800 */
[----:B------:R-:W3:Y:S04]  /*467b0*/  LDL.LU R12, [R1+0x220] ;  /* 0x00022000010c7983 */ /* 0x000ee80000300800 */
[----:B------:R-:W3:Y:S04]  /*467c0*/  LDL.LU R13, [R1+0x224] ;  /* 0x00022400010d7983 */ /* 0x000ee80000300800 */
[----:B0-----:R-:W3:Y:S04]  /*467d0*/  LDL.LU R14, [R1+0x228] ;  /* 0x00022800010e7983 */ /* 0x001ee80000300800 */
[----:B-1----:R-:W3:Y:S04]  /*467e0*/  LDL.LU R15, [R1+0x22c] ;  /* 0x00022c00010f7983 */ /* 0x002ee80000300800 */
[----:B------:R-:W-:Y:S04]  /*467f0*/  STL [R1+0x3514], R8 ;  /* 0x0035140801007387 */ /* 0x000fe80000100800 */
[----:B------:R-:W-:Y:S04]  /*46800*/  STL [R1+0x3510], R9 ;  /* 0x0035100901007387 */ /* 0x000fe80000100800 */
[----:B------:R0:W-:Y:S04]  /*46810*/  STL.64 [R1+0x270], R24 ;  /* 0x0002701801007387 */ /* 0x0001e80000100a00 */
[----:B------:R1:W-:Y:S01]  /*46820*/  STL.64 [R1+0x278], R26 ;  /* 0x0002781a01007387 */ /* 0x0003e20000100a00 */
[----:B0-----:R-:W-:-:S02]  /*46830*/  MOV R25, R22 ;  /* 0x0000001600197202 */ /* 0x001fc40000000f00 */
[----:B------:R-:W-:Y:S01]  /*46840*/  MOV R24, R23 ;  /* 0x0000001700187202 */ /* 0x000fe20000000f00 */
[----:B-1----:R-:W4:Y:S04]  /*46850*/  LDL.LU.64 R26, [R1+0x3770] ;  /* 0x00377000011a7983 */ /* 0x002f280000300a00 */
[----:B------:R-:W3:Y:S04]  /*46860*/  LDL.LU.64 R22, [R1+0x3768] ;  /* 0x0037680001167983 */ /* 0x000ee80000300a00 */
[----:B------:R-:W3:Y:S04]  /*46870*/  LDL.LU.64 R20, [R1+0x3760] ;  /* 0x0037600001147983 */ /* 0x000ee80000300a00 */
[----:B------:R-:W-:Y:S01]  /*46880*/  STL [R1+0x36a0], R25 ;  /* 0x0036a01901007387 */ /* 0x000fe20000100800 */
[----:B--2---:R-:W-:Y:S01]  /*46890*/  IMAD.MOV.U32 R3, RZ, RZ, R6 ;  /* 0x000000ffff037224 */ /* 0x004fe200078e0006 */
[----:B------:R-:W-:Y:S01]  /*468a0*/  MOV R0, R7 ;  /* 0x0000000700007202 */ /* 0x000fe20000000f00 */
[----:B---3--:R-:W-:Y:S01]  /*468b0*/  HMMA.16816.F32.BF16 R20, R16, R6, R20 ;  /* 0x000000061014723c */ /* 0x008fe20000041814 */
[----:B------:R-:W2:Y:S04]  /*468c0*/  LDL.LU.64 R6, [R1+0x3758] ;  /* 0x0037580001067983 */ /* 0x000ea80000300a00 */
[----:B------:R-:W2:Y:S11]  /*468d0*/  LDL.LU.64 R4, [R1+0x3750] ;  /* 0x0037500001047983 */ /* 0x000eb60000300a00 */
[----:B------:R-:W-:Y:S07]  /*468e0*/  @!UPT UIADD3 URZ, URZ, URZ, URZ ;  /* 0x0000003f3f3ff290 */ /* 0x000fee000fffe03f */
[----:B------:R-:W-:Y:S01]  /*468f0*/  STL [R1+0x260], R20 ;  /* 0x0002601401007387 */ /* 0x000fe20000100800 */
[----:B------:R-:W-:Y:S02]  /*46900*/  MOV R8, R21 ;  /* 0x0000001500087202 */ /* 0x000fe40000000f00 */
[----:B------:R-:W-:Y:S01]  /*46910*/  MOV R9, R22 ;  /* 0x0000001600097202 */ /* 0x000fe20000000f00 */
[----:B------:R0:W-:Y:S04]  /*46920*/  STL [R1+0x26c], R23 ;  /* 0x00026c1701007387 */ /* 0x0001e80000100800 */
[----:B0-----:R-:W3:Y:S04]  /*46930*/  LDL.LU.64 R22, [R1+0x3748] ;  /* 0x0037480001167983 */ /* 0x001ee80000300a00 */
[----:B------:R-:W-:Y:S04]  /*46940*/  STL.64 [R1+0x3660], R10 ;  /* 0x0036600a01007387 */ /* 0x000fe80000100a00 */
[----:B------:R0:W-:Y:S04]  /*46950*/  STL.64 [R1+0x3658], R8 ;  /* 0x0036580801007387 */ /* 0x0001e80000100a00 */
[----:B0-----:R-:W3:Y:S04]  /*46960*/  LDL.LU R8, [R1+0x250] ;  /* 0x0002500001087983 */ /* 0x001ee80000300800 */
[----:B------:R-:W3:Y:S01]  /*46970*/  LDL.LU R9, [R1+0x254] ;  /* 0x0002540001097983 */ /* 0x000ee20000300800 */
[----:B----4-:R-:W-:Y:S01]  /*46980*/  MOV R10, R26 ;  /* 0x0000001a000a7202 */ /* 0x010fe20000000f00 */
[----:B------:R-:W-:-:S02]  /*46990*/  IMAD.MOV.U32 R11, RZ, RZ, R27 ;  /* 0x000000ffff0b7224 */ /* 0x000fc400078e001b */
[----:B------:R-:W4:Y:S04]  /*469a0*/  LDL.LU R26, [R1+0x3744] ;  /* 0x00374400011a7983 */ /* 0x000f280000300800 */
[----:B------:R-:W4:Y:S01]  /*469b0*/  LDL.LU R27, [R1+0x3740] ;  /* 0x00374000011b7983 */ /* 0x000f220000300800 */
[C---:B---3--:R-:W-:Y:S11]  /*469c0*/  HMMA.16816.F32.BF16 R8, R16.reuse, R22, R8 ;  /* 0x000000161008723c */ /* 0x048ff60000041808 */
[----:B------:R-:W-:Y:S11]  /*469d0*/  @!UPT UIADD3 URZ, URZ, URZ, URZ ;  /* 0x0000003f3f3ff290 */ /* 0x000ff6000fffe03f */
[----:B------:R-:W-:Y:S01]  /*469e0*/  @!UPT UIADD3 URZ, URZ, URZ, URZ ;  /* 0x0000003f3f3ff290 */ /* 0x000fe2000fffe03f */
[----:B------:R0:W-:Y:S04]  /*469f0*/  STL.64 [R1+0x250], R8 ;  /* 0x0002500801007387 */ /* 0x0001e80000100a00 */
[----:B------:R1:W-:Y:S01]  /*46a00*/  STL.64 [R1+0x258], R10 ;  /* 0x0002580a01007387 */ /* 0x0003e20000100a00 */
[----:B0-----:R-:W-:Y:S02]  /*46a10*/  MOV R9, R22 ;  /* 0x0000001600097202 */ /* 0x001fe40000000f00 */
[----:B------:R-:W-:Y:S02]  /*46a20*/  MOV R8, R23 ;  /* 0x0000001700087202 */ /* 0x000fe40000000f00 */
        /* <DEDUP_REMOVED lines=18> */
[----:B------:R-:W3:Y:S02]  /*46b50*/  LDL.LU.64 R22, [R1+0x3708] ;  /* 0x0037080001167983 */ /* 0x000ee40000300a00 */
[----:B---3--:R-:W-:Y:S01]  /*46b60*/  HMMA.16816.F32.BF16 R12, R16, R22, R12 ;  /* 0x00000016100c723c */ /* 0x008fe2000004180c */
[----:B------:R-:W-:Y:S11]  /*46b70*/  MOV R28, R23 ;  /* 0x00000017001c7202 */ /* 0x000ff60000000f00 */
[----:B------:R-:W-:Y:S11]  /*46b80*/  @!UPT UIADD3 URZ, URZ, URZ, URZ ;  /* 0x0000003f3f3ff290 */ /* 0x000ff6000fffe03f */
[----:B------:R0:W-:Y:S04]  /*46b90*/  STL.64 [R1+0x220], R12 ;  /* 0x0002200c01007387 */ /* 0x0001e80000100a00 */
[----:B------:R1:W-:Y:S01]  /*46ba0*/  STL.64 [R1+0x228], R14 ;  /* 0x0002280e01007387 */ /* 0x0003e20000100a00 */
[----:B0-----:R-:W-:-:S03]  /*46bb0*/  MOV R13, R22 ;  /* 0x00000016000d7202 */ /* 0x001fc60000000f00 */
[----:B------:R-:W2:Y:S02]  /*46bc0*/  LDL.LU.64 R22, [R1+0x3700] ;  /* 0x0037000001167983 */ /* 0x000ea40000300a00 */
[C---:B--2---:R-:W-:Y:S01]  /*46bd0*/  HMMA.16816.F32.BF16 R4, R16.reuse, R22, R4 ;  /* 0x000000161004723c */ /* 0x044fe20000041804 */
[----:B-1----:R-:W-:Y:S01]  /*46be0*/  MOV R15, R22 ;  /* 0x00000016000f7202 */ /* 0x002fe20000000f00 */
[----:B------:R-:W-:Y:S11]  /*46bf0*/  IMAD.MOV.U32 R12, RZ, RZ, R23 ;  /* 0x000000ffff0c7224 */ /* 0x000ff600078e0017 */
[----:B------:R-:W-:Y:S10]  /*46c00*/  @!UPT UIADD3 URZ, URZ, URZ, URZ ;  /* 0x0000003f3f3ff290 */ /* 0x000ff4000fffe03f */
[----:B------:R-:W-:Y:S04]  /*46c10*/  STL.64 [R1+0x370], R4 ;  /* 0x0003700401007387 */ /* 0x000fe80000100a00 */
[----:B------:R0:W-:Y:S04]  /*46c20*/  STL.64 [R1+0x378], R6 ;  /* 0x0003780601007387 */ /* 0x0001e80000100a00 */
[----:B0-----:R-:W2:Y:S04]  /*46c30*/  LDL.LU.64 R6, [R1+0x36f8] ;  /* 0x0036f80001067983 */ /* 0x001ea80000300a00 */
[----:B------:R-:W2:Y:S04]  /*46c40*/  LDL.LU.64 R22, [R1+0x36f0] ;  /* 0x0036f00001167983 */ /* 0x000ea80000300a00 */
[----:B------:R-:W2:Y:S02]  /*46c50*/  LDL.LU.64 R20, [R1+0x36e8] ;  /* 0x0036e80001147983 */ /* 0x000ea40000300a00 */
[----:B--2---:R-:W-:Y:S11]  /*46c60*/  HMMA.16816.F32.BF16 R20, R16, R6, R20 ;  /* 0x000000061014723c */ /* 0x004ff60000041814 */
[----:B------:R-:W-:Y:S11]  /*46c70*/  @!UPT UIADD3 URZ, URZ, URZ, URZ ;  /* 0x0000003f3f3ff290 */ /* 0x000ff6000fffe03f */
[----:B------:R-:W-:Y:S01]  /*46c80*/  @!UPT UIADD3 URZ, URZ, URZ, URZ ;  /* 0x0000003f3f3ff290 */ /* 0x000fe2000fffe03f */
[----:B------:R-:W-:Y:S04]  /*46c90*/  STL.64 [R1+0x360], R20 ;  /* 0x0003601401007387 */ /* 0x000fe80000100a00 */
[----:B------:R0:W-:Y:S04]  /*46ca0*/  STL.64 [R1+0x368], R22 ;  /* 0x0003681601007387 */ /* 0x0001e80000100a00 */
[----:B0-----:R-:W4:Y:S04]  /*46cb0*/  LDL.LU.64 R22, [R1+0x36e0] ;  /* 0x0036e00001167983 */ /* 0x001f280000300a00 */
[----:B------:R-:W4:Y:S01]  /*46cc0*/  LDL.LU.64 R20, [R1+0x36d8] ;  /* 0x0036d80001147983 */ /* 0x000f220000300a00 */
[----:B------:R-:W-:-:S02]  /*46cd0*/  MOV R25, R6 ;  /* 0x0000000600197202 */ /* 0x000fc40000000f00 */
[----:B------:R-:W-:Y:S02]  /*46ce0*/  MOV R14, R7 ;  /* 0x00000007000e7202 */ /* 0x000fe40000000f00 */
[----:B------:R-:W2:Y:S04]  /*46cf0*/  LDL.LU.64 R6, [R1+0x36d0] ;  /* 0x0036d00001067983 */ /* 0x000ea80000300a00 */
[----:B------:R-:W2:Y:S01]  /*46d00*/  LDL.LU.64 R4, [R1+0x36c8] ;  /* 0x0036c80001047983 */ /* 0x000ea20000300a00 */
[C---:B----4-:R-:W-:Y:S11]  /*46d10*/  HMMA.16816.F32.BF16 R20, R16.reuse, R26, R20 ;  /* 0x0000001a1014723c */ /* 0x050ff60000041814 */
[----:B------:R-:W-:Y:S11]  /*46d20*/  @!UPT UIADD3 URZ, URZ, URZ, URZ ;  /* 0x0000003f3f3ff290 */ /* 0x000ff6000fffe03f */
[----:B------:R-:W-:Y:S01]  /*46d30*/  @!UPT UIADD3 URZ, URZ, URZ, URZ ;  /* 0x0000003f3f3ff290 */ /* 0x000fe2000fffe03f */
[----:B------:R-:W-:Y:S04]  /*46d40*/  STL.64 [R1+0x350], R20 ;  /* 0x0003501401007387 */ /* 0x000fe80000100a00 */
[----:B------:R0:W-:Y:S04]  /*46d50*/  STL.64 [R1+0x358], R22 ;  /* 0x0003581601007387 */ /* 0x0001e80000100a00 */
[----:B0-----:R-:W2:Y:S04]  /*46d60*/  LDL.LU.64 R22, [R1+0x36c0] ;  /* 0x0036c00001167983 */ /* 0x001ea80000300a00 */
[----:B------:R-:W3:Y:S04]  /*46d70*/  LDL.LU.64 R20, [R1+0x36b8] ;  /* 0x0036b80001147983 */ /* 0x000ee80000300a00 */
[----:B------:R-:W-:Y:S01]  /*46d80*/  STL.64 [R1+0x3668], R26 ;  /* 0x0036681a01007387 */ /* 0x000fe20000100a00 */
[C---:B--2---:R-:W-:Y:S11]  /*46d90*/  HMMA.16816.F32.BF16 R4, R16.reuse, R22, R4 ;  /* 0x000000161004723c */ /* 0x044ff60000041804 */
[----:B------:R-:W-:Y:S11]  /*46da0*/  @!UPT UIADD3 URZ, URZ, URZ, URZ ;  /* 0x0000003f3f3ff290 */ /* 0x000ff6000fffe03f */
[----:B------:R-:W-:Y:S01]  /*46db0*/  @!UPT UIADD3 URZ, URZ, URZ, URZ ;  /* 0x0000003f3f3ff290 */ /* 0x000fe2000fffe03f */
[----:B------:R-:W-:Y:S04]  /*46dc0*/  STL.64 [R1+0x340], R4 ;  /* 0x0003400401007387 */ /* 0x000fe80000100a00 */
[----:B------:R0:W-:Y:S04]  /*46dd0*/  STL.64 [R1+0x348], R6 ;  /* 0x0003480601007387 */ /* 0x0001e80000100a00 */
[----:B0-----:R-:W2:Y:S04]  /*46de0*/  LDL.LU.64 R6, [R1+0x36b0] ;  /* 0x0036b00001067983 */ /* 0x001ea80000300a00 */
[----:B------:R-:W4:Y:S04]  /*46df0*/  LDL.LU.64 R4, [R1+0x36a8] ;  /* 0x0036a80001047983 */ /* 0x000f280000300a00 */
[----:B------:R-:W-:Y:S04]  /*46e00*/  STL.64 [R1+0x3530], R22 ;  /* 0x0035301601007387 */ /* 0x000fe80000100a00 */
[----:B---3--:R0:W-:Y:S04]  /*46e10*/  STL.64 [R1+0x3528], R20 ;  /* 0x0035281401007387 */ /* 0x0081e80000100a00 */
[----:B0-----:R-:W2:Y:S04]  /*46e20*/  LDL.LU R20, [R1+0x1d0] ;  /* 0x0001d00001147983 */ /* 0x001ea80000300800 */
[----:B------:R-:W2:Y:S04]  /*46e30*/  LDL.LU R21, [R1+0x1d4] ;  /* 0x0001d40001157983 */ /* 0x000ea80000300800 */
[----:B------:R-:W2:Y:S04]  /*46e40*/  LDL.LU R22, [R1+0x1d8] ;  /* 0x0001d80001167983 */ /* 0x000ea80000300800 */
[----:B------:R-:W2:Y:S02]  /*46e50*/  LDL.LU R23, [R1+0x1dc] ;  /* 0x0001dc0001177983 */ /* 0x000ea40000300800 */
[----:B--2---:R-:W-:Y:S11]  /*46e60*/  HMMA.16816.F32.BF16 R20, R16, R6, R20 ;  /* 0x000000061014723c */ /* 0x004ff60000041814 */
[----:B------:R-:W-:Y:S11]  /*46e70*/  @!UPT UIADD3 URZ, URZ, URZ, URZ ;  /* 0x0000003f3f3ff290 */ /* 0x000ff6000fffe03f */
[----:B------:R-:W-:Y:S01]  /*46e80*/  @!UPT UIADD3 URZ, URZ, URZ, URZ ;  /* 0x0000003f3f3ff290 */ /* 0x000fe2000fffe03f */
[----:B------:R0:W-:Y:S04]  /*46e90*/  STL.64 [R1+0x330], R20 ;  /* 0x0003301401007387 */ /* 0x0001e80000100a00 */
[----:B------:R1:W-:Y:S04]  /*46ea0*/  STL.64 [R1+0x338], R22 ;  /* 0x0003381601007387 */ /* 0x0003e80000100a00 */
[----:B0-----:R-:W2:Y:S04]  /*46eb0*/  LDL.LU R20, [R1+0xd0] ;  /* 0x0000d00001147983 */ /* 0x001ea80000300800 */
[----:B------:R-:W2:Y:S04]  /*46ec0*/  LDL.LU R21, [R1+0xd4] ;  /* 0x0000d40001157983 */ /* 0x000ea80000300800 */
[----:B-1----:R-:W3:Y:S04]  /*46ed0*/  LDL.LU R22, [R1+0xd8] ;  /* 0x0000d80001167983 */ /* 0x002ee80000300800 */
[----:B------:R-:W3:Y:S04]  /*46ee0*/  LDL.LU R23, [R1+0xdc] ;  /* 0x0000dc0001177983 */ /* 0x000ee80000300800 */
[----:B---3--:R0:W-:Y:S04]  /*46ef0*/  STL.64 [R1+0x3540], R22 ;  /* 0x0035401601007387 */ /* 0x0081e80000100a00 */
[----:B--2---:R-:W-:Y:S01]  /*46f00*/  STL.64 [R1+0x3538], R20 ;  /* 0x0035381401007387 */ /* 0x004fe20000100a00 */
[----:B0-----:R-:W-:-:S02]  /*46f10*/  MOV R22, R25 ;  /* 0x0000001900167202 */ /* 0x001fc40000000f00 */
[----:B------:R-:W-:Y:S01]  /*46f20*/  MOV R23, R14 ;  /* 0x0000000e00177202 */ /* 0x000fe20000000f00 */
[----:B------:R-:W2:Y:S04]  /*46f30*/  LDL.LU R25, [R1+0x36a0] ;  /* 0x0036a00001197983 */ /* 0x000ea80000300800 */
[----:B------:R-:W3:Y:S04]  /*46f40*/  LDL.LU R14, [R1+0x369c] ;  /* 0x00369c00010e7983 */ /* 0x000ee80000300800 */
[----:B------:R-:W-:Y:S04]  /*46f50*/  STL.64 [R1+0x3558], R22 ;  /* 0x0035581601007387 */ /* 0x000fe80000100a00 */
[----:B------:R-:W-:Y:S04]  /*46f60*/  STL.64 [R1+0x3520], R6 ;  /* 0x0035200601007387 */ /* 0x000fe80000100a00 */
[----:B----4-:R0:W-:Y:S04]  /*46f70*/  STL.64 [R1+0x3518], R4 ;  /* 0x0035180401007387 */ /* 0x0101e80000100a00 */
[----:B0-----:R-:W4:Y:S04]  /*46f80*/  LDL.LU R4, [R1+0xc0] ;  /* 0x0000c00001047983 */ /* 0x001f280000300800 */
[----:B------:R-:W4:Y:S04]  /*46f90*/  LDL.LU R5, [R1+0xc4] ;  /* 0x0000c40001057983 */ /* 0x000f280000300800 */
[----:B------:R-:W2:Y:S04]  /*46fa0*/  LDL.LU R6, [R1+0xc8] ;  /* 0x0000c80001067983 */ /* 0x000ea80000300800 */
[----:B------:R-:W2:Y:S01]  /*46fb0*/  LDL.LU R7, [R1+0xcc] ;  /* 0x0000cc0001077983 */ /* 0x000ea20000300800 */
[----:B------:R-:W-:Y:S01]  /*46fc0*/  IMAD.MOV.U32 R22, RZ, RZ, R15 ;  /* 0x000000ffff167224 */ /* 0x000fe200078e000f */
[----:B------:R-:W-:-:S02]  /*46fd0*/  MOV R23, R12 ;  /* 0x0000000c00177202 */ /* 0x000fc40000000f00 */
[----:B------:R-:W3:Y:S04]  /*46fe0*/  LDL.LU R15, [R1+0x3698] ;  /* 0x00369800010f7983 */ /* 0x000ee80000300800 */
[----:B------:R-:W3:Y:S04]  /*46ff0*/  LDL.LU R12, [R1+0x3694] ;  /* 0x00369400010c7983 */ /* 0x000ee80000300800 */
[----:B------:R-:W-:Y:S04]  /*47000*/  STL.64 [R1+0x3570], R22 ;  /* 0x0035701601007387 */ /* 0x000fe80000100a00 */
[----:B--2---:R-:W-:Y:S04]  /*47010*/  STL.64 [R1+0x3550], R6 ;  /* 0x0035500601007387 */ /* 0x004fe80000100a00 */
[----:B----4-:R0:W-:Y:S04]  /*47020*/  STL.64 [R1+0x3548], R4 ;  /* 0x0035480401007387 */ /* 0x0101e80000100a00 */
[----:B0-----:R-:W2:Y:S04]  /*47030*/  LDL.LU R4, [R1+0xe0] ;  /* 0x0000e00001047983 */ /* 0x001ea80000300800 */
[----:B------:R-:W2:Y:S04]  /*47040*/  LDL.LU R5, [R1+0xe4] ;  /* 0x0000e40001057983 */ /* 0x000ea80000300800 */
[----:B------:R-:W4:Y:S04]  /*47050*/  LDL.LU R6, [R1+0xe8] ;  /* 0x0000e80001067983 */ /* 0x000f280000300800 */
[----:B------:R-:W4:Y:S01]  /*47060*/  LDL.LU R7, [R1+0xec] ;  /* 0x0000ec0001077983 */ /* 0x000f220000300800 */
[----:B------:R-:W-:-:S02]  /*47070*/  MOV R22, R13 ;  /* 0x0000000d00167202 */ /* 0x000fc40000000f00 */
[----:B------:R-:W-:Y:S01]  /*47080*/  MOV R23, R28 ;  /* 0x0000001c00177202 */ /* 0x000fe20000000f00 */
[----:B------:R-:W2:Y:S04]  /*47090*/  LDL.LU R13, [R1+0x3690] ;  /* 0x00369000010d7983 */ /* 0x000ea80000300800 */
[----:B------:R-:W3:Y:S04]  /*470a0*/  LDL.LU R28, [R1+0x368c] ;  /* 0x00368c00011c7983 */ /* 0x000ee80000300800 */
[----:B------:R-:W-:Y:S04]  /*470b0*/  STL.64 [R1+0x3588], R22 ;  /* 0x0035881601007387 */ /* 0x000fe80000100a00 */
[----:B----4-:R-:W-:Y:S04]  /*470c0*/  STL.64 [R1+0x3568], R6 ;  /* 0x0035680601007387 */ /* 0x010fe80000100a00 */
[----:B--2---:R0:W-:Y:S04]  /*470d0*/  STL.64 [R1+0x3560], R4 ;  /* 0x0035600401007387 */ /* 0x0041e80000100a00 */
[----:B0-----:R-:W2:Y:S04]  /*470e0*/  LDL.LU R4, [R1+0xf0] ;  /* 0x0000f00001047983 */ /* 0x001ea80000300800 */
[----:B------:R-:W2:Y:S04]  /*470f0*/  LDL.LU R5, [R1+0xf4] ;  /* 0x0000f40001057983 */ /* 0x000ea80000300800 */
[----:B------:R-:W4:Y:S04]  /*47100*/  LDL.LU R6, [R1+0xf8] ;  /* 0x0000f80001067983 */ /* 0x000f280000300800 */
[----:B------:R-:W4:Y:S01]  /*47110*/  LDL.LU R7, [R1+0xfc] ;  /* 0x0000fc0001077983 */ /* 0x000f220000300800 */
[----:B------:R-:W-:Y:S01]  /*47120*/  MOV R22, R29 ;  /* 0x0000001d00167202 */ /* 0x000fe20000000f00 */
[----:B------:R-:W-:-:S02]  /*47130*/  IMAD.MOV.U32 R23, RZ, RZ, R2 ;  /* 0x000000ffff177224 */ /* 0x000fc400078e0002 */
[----:B------:R-:W2:Y:S04]  /*47140*/  LDL.LU R29, [R1+0x3688] ;  /* 0x00368800011d7983 */ /* 0x000ea80000300800 */
[----:B------:R-:W3:Y:S04]  /*47150*/  LDL.LU R2, [R1+0x3684] ;  /* 0x0036840001027983 */ /* 0x000ee80000300800 */
[----:B------:R0:W-:Y:S02]  /*47160*/  STL.64 [R1+0x35a0], R22 ;  /* 0x0035a01601007387 */ /* 0x0001e40000100a00 */
[----:B0-----:R-:W-:-:S02]  /*47170*/  MOV R22, R11 ;  /* 0x0000000b00167202 */ /* 0x001fc40000000f00 */
[----:B------:R-:W-:-:S05]  /*47180*/  MOV R23, R10 ;  /* 0x0000000a00177202 */ /* 0x000fca0000000f00 */
[----:B------:R-:W-:Y:S04]  /*47190*/  STL.64 [R1+0x35b8], R22 ;  /* 0x0035b81601007387 */ /* 0x000fe80000100a00 */
[----:B----4-:R-:W-:Y:S04]  /*471a0*/  STL.64 [R1+0x3580], R6 ;  /* 0x0035800601007387 */ /* 0x010fe80000100a00 */
[----:B--2---:R0:W-:Y:S04]  /*471b0*/  STL.64 [R1+0x3578], R4 ;  /* 0x0035780401007387 */ /* 0x0041e80000100a00 */
[----:B0-----:R-:W2:Y:S04]  /*471c0*/  LDL.LU R4, [R1+0x100] ;  /* 0x0001000001047983 */ /* 0x001ea80000300800 */
[----:B------:R-:W2:Y:S04]  /*471d0*/  LDL.LU R5, [R1+0x104] ;  /* 0x0001040001057983 */ /* 0x000ea80000300800 */
[----:B------:R-:W4:Y:S04]  /*471e0*/  LDL.LU R6, [R1+0x108] ;  /* 0x0001080001067983 */ /* 0x000f280000300800 */
[----:B------:R-:W4:Y:S01]  /*471f0*/  LDL.LU R7, [R1+0x10c] ;  /* 0x00010c0001077983 */ /* 0x000f220000300800 */
[----:B------:R-:W-:-:S02]  /*47200*/  MOV R22, R9 ;  /* 0x0000000900167202 */ /* 0x000fc40000000f00 */
[----:B------:R-:W-:-:S05]  /*47210*/  MOV R23, R8 ;  /* 0x0000000800177202 */ /* 0x000fca0000000f00 */
[----:B------:R0:W-:Y:S02]  /*47220*/  STL.64 [R1+0x35d0], R22 ;  /* 0x0035d01601007387 */ /* 0x0001e40000100a00 */
[----:B0-----:R-:W-:Y:S01]  /*47230*/  IMAD.MOV.U32 R22, RZ, RZ, R3 ;  /* 0x000000ffff167224 */ /* 0x001fe200078e0003 */
[----:B------:R-:W-:Y:S01]  /*47240*/  MOV R23, R0 ;  /* 0x0000000000177202 */ /* 0x000fe20000000f00 */
[----:B------:R-:W3:Y:S04]  /*47250*/  LDL.LU R3, [R1+0x3680] ;  /* 0x0036800001037983 */ /* 0x000ee80000300800 */
[----:B------:R-:W3:Y:S04]  /*47260*/  LDL.LU R0, [R1+0x367c] ;  /* 0x00367c0001007983 */ /* 0x000ee80000300800 */
[----:B------:R-:W-:Y:S04]  /*47270*/  STL.64 [R1+0x35e8], R22 ;  /* 0x0035e81601007387 */ /* 0x000fe80000100a00 */
[----:B----4-:R-:W-:Y:S04]  /*47280*/  STL.64 [R1+0x3598], R6 ;  /* 0x0035980601007387 */ /* 0x010fe80000100a00 */
[----:B--2---:R0:W-:Y:S04]  /*47290*/  STL.64 [R1+0x3590], R4 ;  /* 0x0035900401007387 */ /* 0x0041e80000100a00 */
[----:B0-----:R-:W2:Y:S04]  /*472a0*/  LDL.LU R4, [R1+0x110] ;  /* 0x0001100001047983 */ /* 0x001ea80000300800 */
[----:B------:R-:W2:Y:S04]  /*472b0*/  LDL.LU R5, [R1+0x114] ;  /* 0x0001140001057983 */ /* 0x000ea80000300800 */
[----:B------:R-:W4:Y:S01]  /*472c0*/  LDL.LU R6, [R1+0x118] ;  /* 0x0001180001067983 */ /* 0x000f220000300800 */
[----:B------:R-:W-:-:S02]  /*472d0*/  MOV R22, R25 ;  /* 0x0000001900167202 */ /* 0x000fc40000000f00 */
[----:B------:R-:W-:Y:S02]  /*472e0*/  MOV R23, R24 ;  /* 0x0000001800177202 */ /* 0x000fe40000000f00 */
[----:B---3--:R-:W-:Y:S02]  /*472f0*/  MOV R7, R3 ;  /* 0x0000000300077202 */ /* 0x008fe40000000f00 */
        /* <DEDUP_REMOVED lines=8> */
[----:B------:R-:W-:Y:S01]  /*47380*/  IMAD.MOV.U32 R22, RZ, RZ, R15 ;  /* 0x000000ffff167224 */ /* 0x000fe200078e000f */
[----:B------:R-:W-:-:S05]  /*47390*/  MOV R23, R14 ;  /* 0x0000000e00177202 */ /* 0x000fca0000000f00 */
[----:B------:R-:W-:Y:S04]  /*473a0*/  STL.64 [R1+0x3618], R22 ;  /* 0x0036181601007387 */ /* 0x000fe80000100a00 */
[----:B----4-:R-:W-:Y:S04]  /*473b0*/  STL.64 [R1+0x35c8], R6 ;  /* 0x0035c80601007387 */ /* 0x010fe80000100a00 */
[----:B--2---:R0:W-:Y:S04]  /*473c0*/  STL.64 [R1+0x35c0], R4 ;  /* 0x0035c00401007387 */ /* 0x0041e80000100a00 */
[----:B0-----:R-:W2:Y:S04]  /*473d0*/  LDL.LU R4, [R1+0x130] ;  /* 0x0001300001047983 */ /* 0x001ea80000300800 */
[----:B------:R-:W2:Y:S04]  /*473e0*/  LDL.LU R5, [R1+0x134] ;  /* 0x0001340001057983 */ /* 0x000ea80000300800 */
[----:B------:R-:W4:Y:S01]  /*473f0*/  LDL.LU R6, [R1+0x138] ;  /* 0x0001380001067983 */ /* 0x000f220000300800 */
[----:B---3--:R-:W-:-:S03]  /*47400*/  MOV R7, R3 ;  /* 0x0000000300077202 */ /* 0x008fc60000000f00 */
[----:B------:R-:W3:Y:S04]  /*47410*/  LDL.LU R3, [R1+0x3674] ;  /* 0x0036740001037983 */ /* 0x000ee80000300800 */
[----:B------:R-:W3:Y:S01]  /*47420*/  LDL.LU R24, [R1+0x1c0] ;  /* 0x0001c00001187983 */ /* 0x000ee20000300800 */
[----:B------:R-:W-:-:S03]  /*47430*/  MOV R22, R13 ;  /* 0x0000000d00167202 */ /* 0x000fc60000000f00 */
        /* <DEDUP_REMOVED lines=9> */
[----:B------:R0:W-:Y:S04]  /*474d0*/  STL.64 [R1+0x3648], R22 ;  /* 0x0036481601007387 */ /* 0x0001e80000100a00 */
[----:B------:R-:W3:Y:S04]  /*474e0*/  LDL.LU R20, [R1+0x190] ;  /* 0x0001900001147983 */ /* 0x000ee80000300800 */
[----:B------:R-:W3:Y:S04]  /*474f0*/  LDL.LU R21, [R1+0x194] ;  /* 0x0001940001157983 */ /* 0x000ee80000300800 */
[----:B0-----:R-:W3:Y:S04]  /*47500*/  LDL.LU R22, [R1+0x198] ;  /* 0x0001980001167983 */ /* 0x001ee80000300800 */
        /* <DEDUP_REMOVED lines=11> */
[----:B------:R-:W4:Y:S01]  /*475c0*/  LDL.LU R6, [R1+0x158] ;  /* 0x0001580001067983 */ /* 0x000f220000300800 */
[----:B---3--:R-:W-:-:S03]  /*475d0*/  IMAD.MOV.U32 R7, RZ, RZ, R3 ;  /* 0x000000ffff077224 */ /* 0x008fc600078e0003 */
[----:B------:R-:W3:Y:S01]  /*475e0*/  LDL.LU R3, [R1+0x3670] ;  /* 0x0036700001037983 */ /* 0x000ee20000300800 */
[----:B------:R-:W-:Y:S03]  /*475f0*/  HMMA.16816.F32.BF16 R24, R16, R10, R24 ;  /* 0x0000000a1018723c */ /* 0x000fe60000041818 */
        /* <DEDUP_REMOVED lines=10> */
[----:B------:R-:W2:Y:S04]  /*476a0*/  LDL.LU R6, [R1+0x178] ;  /* 0x0001780001067983 */ /* 0x000ea80000300800 */
[----:B------:R0:W-:Y:S04]  /*476b0*/  STL.64 [R1+0x320], R24 ;  /* 0x0003201801007387 */ /* 0x0001e80000100a00 */
[----:B------:R1:W-:Y:S01]  /*476c0*/  STL.64 [R1+0x328], R26 ;  /* 0x0003281a01007387 */ /* 0x0003e20000100a00 */
[----:B0-----:R-:W-:-:S02]  /*476d0*/  MOV R25, R10 ;  /* 0x0000000a00197202 */ /* 0x001fc40000000f00 */
[----:B------:R-:W-:Y:S01]  /*476e0*/  MOV R24, R11 ;  /* 0x0000000b00187202 */ /* 0x000fe20000000f00 */
[----:B-1----:R-:W4:Y:S04]  /*476f0*/  LDL.LU.64 R26, [R1+0x3668] ;  /* 0x00366800011a7983 */ /* 0x002f280000300a00 */
[----:B------:R-:W2:Y:S01]  /*47700*/  LDL.LU.64 R10, [R1+0x3660] ;  /* 0x00366000010a7983 */ /* 0x000ea20000300a00 */
[----:B---3--:R-:W-:-:S03]  /*47710*/  MOV R7, R3 ;  /* 0x0000000300077202 */ /* 0x008fc60000000f00 */
[----:B------:R-:W3:Y:S01]  /*47720*/  LDL.LU.64 R8, [R1+0x3658] ;  /* 0x0036580001087983 */ /* 0x000ee20000300a00 */
[----:B--2---:R-:W-:Y:S11]  /*47730*/  HMMA.16816.F32.BF16 R12, R16, R10, R12 ;  /* 0x0000000a100c723c */ /* 0x004ff6000004180c */
[----:B------:R-:W-:Y:S11]  /*47740*/  @!UPT UIADD3 URZ, URZ, URZ, URZ ;  /* 0x0000003f3f3ff290 */ /* 0x000ff6000fffe03f */
[----:B------:R-:W-:Y:S01]  /*47750*/  @!UPT UIADD3 URZ, URZ, URZ, URZ ;  /* 0x0000003f3f3ff290 */ /* 0x000fe2000fffe03f */
[----:B------:R-:W-:Y:S01]  /*47760*/  STL.64 [R1+0x310], R12 ;  /* 0x0003100c01007387 */ /* 0x000fe20000100a00 */
[----:B------:R-:W-:-:S03]  /*47770*/  MOV R3, R15 ;  /* 0x0000000f00037202 */ /* 0x000fc60000000f00 */
[----:B------:R0:W-:Y:S04]  /*47780*/  STL [R1+0x318], R14 ;  /* 0x0003180e01007387 */ /* 0x0001e80000100800 */
[----:B0-----:R-:W2:Y:S04]  /*47790*/  LDL.LU.64 R14, [R1+0x3650] ;  /* 0x00365000010e7983 */ /* 0x001ea80000300a00 */
[----:B------:R0:W-:Y:S04]  /*477a0*/  STL.64 [R1+0x3500], R10 ;  /* 0x0035000a01007387 */ /* 0x0001e80000100a00 */
[----:B------:R-:W-:Y:S01]  /*477b0*/  STL [R1+0x34a8], R3 ;  /* 0x0034a80301007387 */ /* 0x000fe20000100800 */
[----:B--2---:R-:W-:Y:S03]  /*477c0*/  HMMA.16816.F32.BF16 R16, R16, R14, R20 ;  /* 0x0000000e1010723c */ /* 0x004fe60000041814 */
[----:B------:R-:W2:Y:S01]  /*477d0*/  LDL.LU.64 R22, [R1+0x3648] ;  /* 0x0036480001167983 */ /* 0x000ea20000300a00 */
[----:B0-----:R-:W-:Y:S01]  /*477e0*/  IMAD.MOV.U32 R11, RZ, RZ, R14 ;  /* 0x000000ffff0b7224 */ /* 0x001fe200078e000e */
[----:B------:R-:W-:Y:S11]  /*477f0*/  MOV R10, R15 ;  /* 0x0000000f000a7202 */ /* 0x000ff60000000f00 */
[----:B------:R-:W-:Y:S07]  /*47800*/  @!UPT UIADD3 URZ, URZ, URZ, URZ ;  /* 0x0000003f3f3ff290 */ /* 0x000fee000fffe03f */
[----:B------:R0:W-:Y:S04]  /*47810*/  STL.64 [R1+0x2f0], R16 ;  /* 0x0002f01001007387 */ /* 0x0001e80000100a00 */
[----:B------:R-:W-:Y:S04]  /*47820*/  STL.64 [R1+0x2f8], R18 ;  /* 0x0002f81201007387 */ /* 0x000fe80000100a00 */
[----:B------:R-:W2:Y:S04]  /*47830*/  LDL.LU.64 R14, [R1+0x3640] ;  /* 0x00364000010e7983 */ /* 0x000ea80000300a00 */
[----:B------:R-:W2:Y:S01]  /*47840*/  LDL.LU.64 R12, [R1+0x3638] ;  /* 0x00363800010c7983 */ /* 0x000ea20000300a00 */
[----:B0-----:R-:W-:-:S02]  /*47850*/  MOV R16, R0 ;  /* 0x0000000000107202 */ /* 0x001fc40000000f00 */
[----:B------:R-:W-:Y:S01]  /*47860*/  MOV R17, R2 ;  /* 0x0000000200117202 */ /* 0x000fe20000000f00 */
[----:B------:R-:W3:Y:S04]  /*47870*/  LDL.LU R0, [R1+0x3634] ;  /* 0x0036340001007983 */ /* 0x000ee80000300800 */
[----:B------:R-:W3:Y:S01]  /*47880*/  LDL.LU R2, [R1+0x3630] ;  /* 0x0036300001027983 */ /* 0x000ee20000300800 */
        /* <DEDUP_REMOVED lines=34> */
[----:B0-----:R-:W2:Y:S01]  /*47ab0*/  LDL.LU.64 R22, [R1+0x35b8] ;  /* 0x0035b80001167983 */ /* 0x001ea20000300a00 */
[----:B------:R-:W-:Y:S01]  /*47ac0*/  MOV R18, R29 ;  /* 0x0000001d00127202 */ /* 0x000fe20000000f00 */
[----:B------:R-:W-:Y:S01]  /*47ad0*/  IMAD.MOV.U32 R19, RZ, RZ, R28 ;  /* 0x000000ffff137224 */ /* 0x000fe200078e001c */
[C---:B--2---:R-:W-:Y:S01]  /*47ae0*/  HMMA.16816.F32.BF16 R20, R12.reuse, R22, R4 ;  /* 0x000000160c14723c */ /* 0x044fe20000041804 */
[----:B------:R-:W2:Y:S04]  /*47af0*/  LDL.LU.64 R6, [R1+0x35b0] ;  /* 0x0035b00001067983 */ /* 0x000ea80000300a00 */
[----:B------:R-:W2:Y:S11]  /*47b00*/  LDL.LU.64 R4, [R1+0x35a8] ;  /* 0x0035a80001047983 */ /* 0x000eb60000300a00 */
[----:B------:R-:W-:Y:S07]  /*47b10*/  @!UPT UIADD3 URZ, URZ, URZ, URZ ;  /* 0x0000003f3f3ff290 */ /* 0x000fee000fffe03f */
[----:B------:R2:W-:Y:S01]  /*47b20*/  STL.64 [R1+0x120], R20 ;  /* 0x0001201401007387 */ /* 0x0005e20000100a00 */
[----:B------:R-:W-:Y:S02]  /*47b30*/  MOV R29, R22 ;  /* 0x00000016001d7202 */ /* 0x000fe40000000f00 */
[----:B------:R-:W-:Y:S02]  /*47b40*/  MOV R28, R23 ;  /* 0x00000017001c7202 */ /* 0x000fe40000000f00 */
[----:B------:R-:W2:Y:S04]  /*47b50*/  LDL.LU.64 R22, [R1+0x35a0] ;  /* 0x0035a00001167983 */ /* 0x000ea80000300a00 */
[----:B------:R-:W-:Y:S04]  /*47b60*/  STL [R1+0x33b4], R28 ;  /* 0x0033b41c01007387 */ /* 0x000fe80000100800 */
[----:B------:R-:W-:Y:S01]  /*47b70*/  STL [R1+0x33b0], R29 ;  /* 0x0033b01d01007387 */ /* 0x000fe20000100800 */
        /* <DEDUP_REMOVED lines=27> */
[----:B0-----:R-:W4:Y:S04]  /*47d30*/  LDL.LU.64 R22, [R1+0x3540] ;  /* 0x0035400001167983 */ /* 0x001f280000300a00 */
[----:B------:R-:W4:Y:S02]  /*47d40*/  LDL.LU.64 R20, [R1+0x3538] ;  /* 0x0035380001147983 */ /* 0x000f240000300a00 */
[C---:B----4-:R-:W-:Y:S11]  /*47d50*/  HMMA.16816.F32.BF16 R20, R12.reuse, R26, R20 ;  /* 0x0000001a0c14723c */ /* 0x050ff60000041814 */
[----:B------:R-:W-:Y:S11]  /*47d60*/  @!UPT UIADD3 URZ, URZ, URZ, URZ ;  /* 0x0000003f3f3ff290 */ /* 0x000ff6000fffe03f */
[----:B------:R-:W-:Y:S01]  /*47d70*/  @!UPT UIADD3 URZ, URZ, URZ, URZ ;  /* 0x0000003f3f3ff290 */ /* 0x000fe2000fffe03f */
[----:B------:R-:W-:Y:S04]  /*47d80*/  STL.64 [R1+0x2e0], R20 ;  /* 0x0002e01401007387 */ /* 0x000fe80000100a00 */
[----:B------:R0:W-:Y:S04]  /*47d90*/  STL.64 [R1+0x2e8], R22 ;  /* 0x0002e81601007387 */ /* 0x0001e80000100a00 */
[----:B0-----:R-:W2:Y:S04]  /*47da0*/  LDL.LU.64 R22, [R1+0x3530] ;  /* 0x0035300001167983 */ /* 0x001ea80000300a00 */
[----:B------:R-:W4:Y:S01]  /*47db0*/  LDL.LU.64 R20, [R1+0x3528] ;  /* 0x0035280001147983 */ /* 0x000f220000300a00 */
        /* <DEDUP_REMOVED lines=8> */
[----:B------:R-:W-:Y:S01]  /*47e40*/  MOV R27, R24 ;  /* 0x00000018001b7202 */ /* 0x000fe20000000f00 */
[----:B--2---:R-:W-:Y:S01]  /*47e50*/  IMAD.MOV.U32 R22, RZ, RZ, R5 ;  /* 0x000000ffff167224 */ /* 0x004fe200078e0005 */
[----:B------:R-:W-:Y:S02]  /*47e60*/  MOV R23, R4 ;  /* 0x0000000400177202 */ /* 0x000fe40000000f00 */
[C---:B------:R-:W-:Y:S01]  /*47e70*/  HMMA.16816.F32.BF16 R4, R12.reuse, R6, R16 ;  /* 0x000000060c04723c */ /* 0x040fe20000041810 */
[----:B---3--:R-:W0:Y:S04]  /*47e80*/  LDSM.16.M88.4 R16, [R0+0x28080] ;  /* 0x028080000010783b */ /* 0x008e280000000200 */
[----:B0-----:R-:W-:Y:S11]  /*47e90*/  STL.64 [R1+0x34e0], R18 ;  /* 0x0034e01201007387 */ /* 0x001ff60000100a00 */
[----:B------:R-:W-:Y:S07]  /*47ea0*/  @!UPT UIADD3 URZ, URZ, URZ, URZ ;  /* 0x0000003f3f3ff290 */ /* 0x000fee000fffe03f */
[----:B------:R-:W-:Y:S04]  /*47eb0*/  STL.64 [R1+0xa0], R4 ;  /* 0x0000a00401007387 */ /* 0x000fe80000100a00 */
[----:B------:R-:W-:Y:S04]  /*47ec0*/  STL.64 [R1+0xa8], R6 ;  /* 0x0000a80601007387 */ /* 0x000fe80000100a00 */
[----:B------:R-:W0:Y:S04]  /*47ed0*/  LDSM.16.M88.4 R4, [R2+0x80] ;  /* 0x000080000204783b */ /* 0x000e280000000200 */
[----:B------:R-:W-:Y:S04]  /*47ee0*/  STL.64 [R1+0x34d8], R16 ;  /* 0x0034d81001007387 */ /* 0x000fe80000100a00 */
[----:B------:R-:W1:Y:S04]  /*47ef0*/  LDSM.16.M88.4 R16, [R2+0x2080] ;  /* 0x002080000210783b */ /* 0x000e680000000200 */
[----:B0-----:R-:W-:Y:S04]  /*47f00*/  STL.64 [R1+0x90], R4 ;  /* 0x0000900401007387 */ /* 0x001fe80000100a00 */
[----:B------:R-:W-:Y:S04]  /*47f10*/  STL.64 [R1+0x98], R6 ;  /* 0x0000980601007387 */ /* 0x000fe80000100a00 */
[----:B------:R-:W0:Y:S04]  /*47f20*/  LDSM.16.M88.4 R4, [R2+0x4080] ;  /* 0x004080000204783b */ /* 0x000e280000000200 */
[----:B-1----:R-:W-:Y:S04]  /*47f30*/  STL.64 [R1+0x80], R16 ;  /* 0x0000801001007387 */ /* 0x002fe80000100a00 */
        /* <DEDUP_REMOVED lines=12> */
[----:B------:R4:W-:Y:S02]  /*48000*/  STL.64 [R1+0x48], R18 ;  /* 0x0000481201007387 */ /* 0x0009e40000100a00 */
[----:B----4-:R-:W-:Y:S02]  /*48010*/  HMMA.16816.F32.BF16 R16, R12, R26, R20 ;  /* 0x0000001a0c10723c */ /* 0x010fe40000041814 */
[----:B------:R-:W-:Y:S04]  /*48020*/  LDSM.16.M88.4 R24, [R2+0x14080] ;  /* 0x014080000218783b */ /* 0x000fe80000000200 */
[----:B------:R-:W-:Y:S04]  /*48030*/  LDSM.16.M88.4 R20, [R2+0x16080] ;  /* 0x016080000214783b */ /* 0x000fe80000000200 */
[----:B0-----:R-:W-:Y:S04]  /*48040*/  STL.64 [R1+0x30], R4 ;  /* 0x0000300401007387 */ /* 0x001fe80000100a00 */
[----:B------:R-:W-:Y:S04]  /*48050*/  STL.64 [R1+0x38], R6 ;  /* 0x0000380601007387 */ /* 0x000fe80000100a00 */
[----:B------:R-:W0:Y:S04]  /*48060*/  LDSM.16.M88.4 R4, [R2+0xe080] ;  /* 0x00e080000204783b */ /* 0x000e280000000200 */
[----:B0-----:R-:W-:Y:S01]  /*48070*/  STL.64 [R1+0x20], R4 ;  /* 0x0000200401007387 */ /* 0x001fe20000100a00 */
[----:B------:R-:W-:-:S03]  /*48080*/  MOV R3, R5 ;  /* 0x0000000500037202 */ /* 0x000fc60000000f00 */
[----:B------:R-:W-:Y:S04]  /*48090*/  STL.64 [R1+0x2c0], R16 ;  /* 0x0002c01001007387 */ /* 0x000fe80000100a00 */
[----:B------:R-:W-:Y:S04]  /*480a0*/  STL.64 [R1+0x2c8], R18 ;  /* 0x0002c81201007387 */ /* 0x000fe80000100a00 */
[----:B------:R-:W-:Y:S04]  /*480b0*/  STL.64 [R1+0x28], R6 ;  /* 0x0000280601007387 */ /* 0x000fe80000100a00 */
[----:B------:R-:W0:Y:S04]  /*480c0*/  LDSM.16.M88.4 R4, [R2+0x12080] ;  /* 0x012080000204783b */ /* 0x000e280000000200 */
[----:B------:R-:W1:Y:S04]  /*480d0*/  LDSM.16.M88.4 R16, [R2+0x10080] ;  /* 0x010080000210783b */ /* 0x000e680000000200 */
[----:B------:R2:W-:Y:S04]  /*480e0*/  STL [R1+0x34ac], R3 ;  /* 0x0034ac0301007387 */ /* 0x0005e80000100800 */
[----:B0-----:R-:W-:Y:S01]  /*480f0*/  STL.64 [R1], R4 ;  /* 0x0000000401007387 */ /* 0x001fe20000100a00 */
[----:B--2---:R-:W-:-:S03]  /*48100*/  MOV R3, R5 ;  /* 0x0000000500037202 */ /* 0x004fc60000000f00 */
[----:B-1----:R-:W-:Y:S04]  /*48110*/  STL.64 [R1+0x10], R16 ;  /* 0x0000101001007387 */ /* 0x002fe80000100a00 */
[----:B------:R-:W-:Y:S04]  /*48120*/  STL.64 [R1+0x18], R18 ;  /* 0x0000181201007387 */ /* 0x000fe80000100a00 */
[----:B------:R-:W-:Y:S04]  /*48130*/  STL.64 [R1+0x8], R6 ;  /* 0x0000080601007387 */ /* 0x000fe80000100a00 */
[----:B------:R-:W0:Y:S04]  /*48140*/  LDSM.16.M88.4 R4, [R2+0x18080] ;  /* 0x018080000204783b */ /* 0x000e280000000200 */
[----:B------:R-:W-:Y:S04]  /*48150*/  STL [R1+0x31fc], R26 ;  /* 0x0031fc1a01007387 */ /* 0x000fe80000100800 */
[----:B------:R-:W-:Y:S04]  /*48160*/  STL [R1+0x31f8], R27 ;  /* 0x0031f81b01007387 */ /* 0x000fe80000100800 */
[----:B------:R-:W-:Y:S04]  /*48170*/  STL.64 [R1+0x3428], R24 ;  /* 0x0034281801007387 */ /* 0x000fe80000100a00 */
[----:B------:R-:W-:Y:S04]  /*48180*/  STL [R1+0x31f4], R22 ;  /* 0x0031f41601007387 */ /* 0x000fe80000100800 */
[----:B------:R-:W-:Y:S04]  /*48190*/  STL [R1+0x31f0], R23 ;  /* 0x0031f01701007387 */ /* 0x000fe80000100800 */
[----:B------:R-:W-:Y:S04]  /*481a0*/  STL.64 [R1+0x3420], R20 ;  /* 0x0034201401007387 */ /* 0x000fe80000100a00 */
[----:B------:R-:W-:Y:S04]  /*481b0*/  LDSM.16.M88.4 R20, [R2+0x1c080] ;  /* 0x01c080000214783b */ /* 0x000fe80000000200 */
[----:B0-----:R-:W-:Y:S04]  /*481c0*/  STL.64 [R1+0x3418], R6 ;  /* 0x0034180601007387 */ /* 0x001fe80000100a00 */
[----:B------:R-:W-:Y:S04]  /*481d0*/  STL.64 [R1+0x3410], R4 ;  /* 0x0034100401007387 */ /* 0x000fe80000100a00 */
[----:B------:R-:W0:Y:S01]  /*481e0*/  LDSM.16.M88.4 R4, [R2+0x1a080] ;  /* 0x01a080000204783b */ /* 0x000e220000000200 */
[----:B------:R-:W-:Y:S01]  /*481f0*/  MOV R18, R11 ;  /* 0x0000000b00127202 */ /* 0x000fe20000000f00 */
[----:B------:R-:W-:-:S02]  /*48200*/  IMAD.MOV.U32 R19, RZ, RZ, R10 ;  /* 0x000000ffff137224 */ /* 0x000fc400078e000a */
[----:B0-----:R-:W-:Y:S04]  /*48210*/  STL.64 [R1+0xd0], R4 ;  /* 0x0000d00401007387 */ /* 0x001fe80000100a00 */
[----:B------:R-:W-:Y:S04]  /*48220*/  STL.64 [R1+0xd8], R6 ;  /* 0x0000d80601007387 */ /* 0x000fe80000100a00 */
[----:B------:R0:W-:Y:S04]  /*48230*/  STL.64 [R1+0x34f8], R18 ;  /* 0x0034f81201007387 */ /* 0x0001e80000100a00 */
[----:B------:R-:W2:Y:S04]  /*48240*/  LDL.LU R16, [R1+0x2b0] ;  /* 0x0002b00001107983 */ /* 0x000ea80000300800 */
[----:B------:R-:W2:Y:S04]  /*48250*/  LDL.LU R17, [R1+0x2b4] ;  /* 0x0002b40001117983 */ /* 0x000ea80000300800 */
[----:B0-----:R-:W2:Y:S01]  /*48260*/  LDL.LU R18, [R1+0x2b8] ;  /* 0x0002b80001127983 */ /* 0x001ea20000300800 */
[----:B------:R-:W-:-:S03]  /*48270*/  MOV R5, R8 ;  /* 0x0000000800057202 */ /* 0x000fc60000000f00 */
[----:B------:R-:W2:Y:S01]  /*48280*/  LDL.LU R19, [R1+0x2bc] ;  /* 0x0002bc0001137983 */ /* 0x000ea20000300800 */
[----:B------:R-:W-:-:S03]  /*48290*/  MOV R6, R9 ;  /* 0x0000000900067202 */ /* 0x000fc60000000f00 */
[----:B------:R-:W3:Y:S04]  /*482a0*/  LDL.LU R4, [R1+0x260] ;  /* 0x0002600001047983 */ /* 0x000ee80000300800 */
[----:B------:R-:W-:Y:S04]  /*482b0*/  STL.64 [R1+0x1e0], R20 ;  /* 0x0001e01401007387 */ /* 0x000fe80000100a00 */
[----:B------:R-:W-:Y:S04]  /*482c0*/  STL.64 [R1+0x1e8], R22 ;  /* 0x0001e81601007387 */ /* 0x000fe80000100a00 */
[----:B------:R-:W4:Y:S04]  /*482d0*/  LDL.LU R8, [R1+0x3514] ;  /* 0x0035140001087983 */ /* 0x000f280000300800 */
[----:B------:R-:W2:Y:S04]  /*482e0*/  LDL.LU R9, [R1+0x3510] ;  /* 0x0035100001097983 */ /* 0x000ea80000300800 */
[----:B------:R-:W2:Y:S04]  /*482f0*/  LDL.LU R7, [R1+0x26c] ;  /* 0x00026c0001077983 */ /* 0x000ea80000300800 */
[----:B--2---:R-:W-:Y:S04]  /*48300*/  STL.64 [R1+0x34b8], R6 ;  /* 0x0034b80601007387 */ /* 0x004fe80000100a00 */
[----:B---3--:R0:W-:Y:S04]  /*48310*/  STL.64 [R1+0x34b0], R4 ;  /* 0x0034b00401007387 */ /* 0x0081e80000100a00 */
[----:B0-----:R-:W2:Y:S04]  /*48320*/  LDL.LU R4, [R1+0x280] ;  /* 0x0002800001047983 */ /* 0x001ea80000300800 */
[----:B------:R-:W2:Y:S01]  /*48330*/  LDL.LU R5, [R1+0x284] ;  /* 0x0002840001057983 */ /* 0x000ea20000300800 */
[----:B----4-:R-:W-:-:S02]  /*48340*/  MOV R6, R8 ;  /* 0x0000000800067202 */ /* 0x010fc40000000f00 */
[----:B------:R-:W-:Y:S01]  /*48350*/  MOV R7, R9 ;  /* 0x0000000900077202 */ /* 0x000fe20000000f00 */
[----:B------:R-:W3:Y:S04]  /*48360*/  LDL.LU R8, [R1+0x350c] ;  /* 0x00350c0001087983 */ /* 0x000ee80000300800 */
[----:B------:R-:W4:Y:S04]  /*48370*/  LDL.LU R9, [R1+0x3508] ;  /* 0x0035080001097983 */ /* 0x000f280000300800 */
[----:B------:R-:W-:Y:S04]  /*48380*/  STL.64 [R1+0x34d0], R6 ;  /* 0x0034d00601007387 */ /* 0x000fe80000100a00 */
[----:B--2---:R0:W-:Y:S04]  /*48390*/  STL.64 [R1+0x34c8], R4 ;  /* 0x0034c80401007387 */ /* 0x0041e80000100a00 */
[----:B0-----:R-:W2:Y:S04]  /*483a0*/  LDL.LU R4, [R1+0x290] ;  /* 0x0002900001047983 */ /* 0x001ea80000300800 */
[----:B------:R-:W2:Y:S04]  /*483b0*/  LDL.LU R5, [R1+0x294] ;  /* 0x0002940001057983 */ /* 0x000ea80000300800 */
[----:B------:R-:W2:Y:S04]  /*483c0*/  LDL.LU R6, [R1+0x298] ;  /* 0x0002980001067983 */ /* 0x000ea80000300800 */
[----:B------:R-:W2:Y:S04]  /*483d0*/  LDL.LU R7, [R1+0x29c] ;  /* 0x00029c0001077983 */ /* 0x000ea80000300800 */
[----:B--2---:R-:W-:Y:S04]  /*483e0*/  STL.64 [R1+0x34f0], R6 ;  /* 0x0034f00601007387 */ /* 0x004fe80000100a00 */
[----:B------:R0:W-:Y:S04]  /*483f0*/  STL.64 [R1+0x34e8], R4 ;  /* 0x0034e80401007387 */ /* 0x0001e80000100a00 */
[----:B0-----:R-:W2:Y:S04]  /*48400*/  LDL.LU R4, [R1+0x2a0] ;  /* 0x0002a00001047983 */ /* 0x001ea80000300800 */
[----:B------:R-:W2:Y:S04]  /*48410*/  LDL.LU R5, [R1+0x2a4] ;  /* 0x0002a40001057983 */ /* 0x000ea80000300800 */
[----:B------:R-:W2:Y:S01]  /*48420*/  LDL.LU.64 R20, [R1+0x60] ;  /* 0x0000600001147983 */ /* 0x000ea20000300a00 */
[----:B----4-:R-:W-:Y:S01]  /*48430*/  IMAD.MOV.U32 R6, RZ, RZ, R9 ;  /* 0x000000ffff067224 */ /* 0x010fe200078e0009 */
[----:B---3--:R-:W-:-:S02]  /*48440*/  MOV R7, R8 ;  /* 0x0000000800077202 */ /* 0x008fc40000000f00 */
[----:B------:R-:W0:Y:S04]  /*48450*/  LDSM.16.M88.4 R8, [R2+0x1e080] ;  /* 0x01e080000208783b */ /* 0x000e280000000200 */
[----:B--2---:R1:W-:Y:S04]  /*48460*/  STL.64 [R1+0x34c0], R20 ;  /* 0x0034c01401007387 */ /* 0x0043e80000100a00 */
[----:B-1----:R-:W2:Y:S04]  /*48470*/  LDL.LU.64 R20, [R1+0x80] ;  /* 0x0000800001147983 */ /* 0x002ea80000300a00 */
[----:B0-----:R-:W-:Y:S04]  /*48480*/  STL.64 [R1+0x210], R8 ;  /* 0x0002100801007387 */ /* 0x001fe80000100a00 */
[----:B------:R0:W-:Y:S04]  /*48490*/  STL.64 [R1+0x218], R10 ;  /* 0x0002180a01007387 */ /* 0x0001e80000100a00 */
[----:B0-----:R-:W3:Y:S01]  /*484a0*/  LDL.LU.64 R10, [R1+0x3500] ;  /* 0x00350000010a7983 */ /* 0x001ee20000300a00 */
[----:B------:R-:W-:-:S02]  /*484b0*/  MOV R27, R8 ;  /* 0x00000008001b7202 */ /* 0x000fc40000000f00 */
[----:B------:R-:W-:Y:S02]  /*484c0*/  MOV R26, R9 ;  /* 0x00000009001a7202 */ /* 0x000fe40000000f00 */
[C---:B---3--:R-:W-:Y:S01]  /*484d0*/  HMMA.16816.F32.BF16 R8, R12.reuse, R10, R16 ;  /* 0x0000000a0c08723c */ /* 0x048fe20000041810 */
[----:B------:R-:W3:Y:S11]  /*484e0*/  LDL.LU.64 R18, [R1+0x34f8] ;  /* 0x0034f80001127983 */ /* 0x000ef60000300a00 */
[----:B------:R-:W-:Y:S11]  /*484f0*/  @!UPT UIADD3 URZ, URZ, URZ, URZ ;  /* 0x0000003f3f3ff290 */ /* 0x000ff6000fffe03f */
[----:B------:R-:W-:Y:S04]  /*48500*/  STL.64 [R1+0x2b0], R8 ;  /* 0x0002b00801007387 */ /* 0x000fe80000100a00 */
[----:B------:R-:W-:Y:S04]  /*48510*/  STL.64 [R1+0x2b8], R10 ;  /* 0x0002b80a01007387 */ /* 0x000fe80000100a00 */
[----:B------:R-:W0:Y:S04]  /*48520*/  LDSM.16.M88.4 R8, [R0+0x29080] ;  /* 0x029080000008783b */ /* 0x000e280000000200 */
[----:B0-----:R-:W-:Y:S04]  /*48530*/  STL [R1+0x33c4], R8 ;  /* 0x0033c40801007387 */ /* 0x001fe80000100800 */
[----:B------:R0:W-:Y:S04]  /*48540*/  STL [R1+0x33c0], R9 ;  /* 0x0033c00901007387 */ /* 0x0001e80000100800 */
[----:B------:R-:W-:Y:S04]  /*48550*/  STL [R1+0x33bc], R10 ;  /* 0x0033bc0a01007387 */ /* 0x000fe80000100800 */
[----:B------:R-:W-:Y:S04]  /*48560*/  STL [R1+0x33b8], R11 ;  /* 0x0033b80b01007387 */ /* 0x000fe80000100800 */
[----:B0-----:R-:W4:Y:S01]  /*48570*/  LDL.LU.64 R8, [R1+0x90] ;  /* 0x0000900001087983 */ /* 0x001f220000300a00 */
[----:B---3--:R-:W-:Y:S03]  /*48580*/  HMMA.16816.F32.BF16 R12, R12, R18, R4 ;  /* 0x000000120c0c723c */ /* 0x008fe60000041804 */
[----:B------:R-:W4:Y:S04]  /*48590*/  LDL.LU.64 R6, [R1+0x34f0] ;  /* 0x0034f00001067983 */ /* 0x000f280000300a00 */
[----:B------:R-:W4:Y:S04]  /*485a0*/  LDL.LU.64 R4, [R1+0x34e8] ;  /* 0x0034e80001047983 */ /* 0x000f280000300a00 */
[----:B------:R-:W4:Y:S04]  /*485b0*/  LDL.LU.64 R18, [R1+0x34e0] ;  /* 0x0034e00001127983 */ /* 0x000f280000300a00 */
[----:B------:R-:W4:Y:S08]  /*485c0*/  LDL.LU.64 R16, [R1+0x34d8] ;  /* 0x0034d80001107983 */ /* 0x000f300000300a00 */
[----:B------:R0:W-:Y:S04]  /*485d0*/  STL.64 [R1+0x2a0], R12 ;  /* 0x0002a00c01007387 */ /* 0x0001e80000100a00 */
[----:B------:R-:W-:Y:S04]  /*485e0*/  STL.64 [R1+0x2a8], R14 ;  /* 0x0002a80e01007387 */ /* 0x000fe80000100a00 */
[----:B0-----:R-:W3:Y:S01]  /*485f0*/  LDL.LU.64 R12, [R1+0x70] ;  /* 0x00007000010c7983 */ /* 0x001ee20000300a00 */
[----:B----4-:R-:W-:Y:S11]  /*48600*/  HMMA.16816.F32.BF16 R4, R16, R8, R4 ;  /* 0x000000081004723c */ /* 0x010ff60000041804 */
[----:B------:R-:W-:Y:S11]  /*48610*/  @!UPT UIADD3 URZ, URZ, URZ, URZ ;  /* 0x0000003f3f3ff290 */ /* 0x000ff6000fffe03f */
[----:B------:R-:W-:Y:S01]  /*48620*/  @!UPT UIADD3 URZ, URZ, URZ, URZ ;  /* 0x0000003f3f3ff290 */ /* 0x000fe2000fffe03f */
[----:B------:R-:W-:Y:S04]  /*48630*/  STL.64 [R1+0x290], R4 ;  /* 0x0002900401007387 */ /* 0x000fe80000100a00 */
[----:B------:R0:W-:Y:S04]  /*48640*/  STL.64 [R1+0x298], R6 ;  /* 0x0002980601007387 */ /* 0x0001e80000100a00 */
[----:B0-----:R-:W4:Y:S04]  /*48650*/  LDL.LU.64 R6, [R1+0x34d0] ;  /* 0x0034d00001067983 */ /* 0x001f280000300a00 */
[----:B------:R-:W4:Y:S01]  /*48660*/  LDL.LU.64 R4, [R1+0x34c8] ;  /* 0x0034c80001047983 */ /* 0x000f220000300a00 */
[----:B------:R-:W-:Y:S01]  /*48670*/  IMAD.MOV.U32 R29, RZ, RZ, R9 ;  /* 0x000000ffff1d7224 */ /* 0x000fe200078e0009 */
[----:B------:R-:W-:-:S02]  /*48680*/  MOV R28, R8 ;  /* 0x00000008001c7202 */ /* 0x000fc40000000f00 */
[----:B--2---:R-:W-:Y:S02]  /*48690*/  MOV R10, R20 ;  /* 0x00000014000a7202 */ /* 0x004fe40000000f00 */
[----:B------:R-:W-:Y:S01]  /*486a0*/  STL [R1+0x33cc], R29 ;  /* 0x0033cc1d01007387 */ /* 0x000fe20000100800 */
[----:B------:R-:W-:-:S03]  /*486b0*/  MOV R11, R21 ;  /* 0x00000015000b7202 */ /* 0x000fc60000000f00 */
[----:B------:R-:W-:Y:S01]  /*486c0*/  STL [R1+0x33c8], R28 ;  /* 0x0033c81c01007387 */ /* 0x000fe20000100800 */
[----:B----4-:R-:W-:Y:S03]  /*486d0*/  HMMA.16816.F32.BF16 R4, R16, R20, R4 ;  /* 0x000000141004723c */ /* 0x010fe60000041804 */
[----:B------:R-:W2:Y:S11]  /*486e0*/  LDL.LU.64 R20, [R1+0x34c0] ;  /* 0x0034c00001147983 */ /* 0x000eb60000300a00 */
[----:B------:R-:W-:Y:S09]  /*486f0*/  @!UPT UIADD3 URZ, URZ, URZ, URZ ;  /* 0x0000003f3f3ff290 */ /* 0x000ff2000fffe03f */
[----:B------:R0:W-:Y:S01]  /*48700*/  STL.64 [R1+0x280], R4 ;  /* 0x0002800401007387 */ /* 0x0001e20000100a00 */
[----:B------:R-:W-:Y:S02]  /*48710*/  MOV R2, R6 ;  /* 0x0000000600027202 */ /* 0x000fe40000000f00 */
[----:B------:R-:W-:Y:S02]  /*48720*/  MOV R0, R7 ;  /* 0x0000000700007202 */ /* 0x000fe40000000f00 */
[----:B------:R-:W2:Y:S04]  /*48730*/  LDL.LU.64 R6, [R1+0x34b8] ;  /* 0x0034b80001067983 */ /* 0x000ea80000300a00 */
[----:B0-----:R-:W2:Y:S04]  /*48740*/  LDL.LU.64 R4, [R1+0x34b0] ;  /* 0x0034b00001047983 */ /* 0x001ea80000300a00 */
[----:B------:R-:W-:Y:S04]  /*48750*/  STL [R1+0x33d4], R11 ;  /* 0x0033d40b01007387 */ /* 0x000fe80000100800 */
[----:B------:R0:W-:Y:S04]  /*48760*/  STL [R1+0x33d0], R10 ;  /* 0x0033d00a01007387 */ /* 0x0001e80000100800 */
[----:B------:R-:W4:Y:S04]  /*48770*/  LDL.LU R8, [R1+0x270] ;  /* 0x0002700001087983 */ /* 0x000f280000300800 */
[----:B------:R-:W4:Y:S04]  /*48780*/  LDL.LU R9, [R1+0x274] ;  /* 0x0002740001097983 */ /* 0x000f280000300800 */
[----:B0-----:R-:W4:Y:S04]  /*48790*/  LDL.LU R10, [R1+0x278] ;  /* 0x00027800010a7983 */ /* 0x001f280000300800 */
[----:B------:R-:W4:Y:S01]  /*487a0*/  LDL.LU R11, [R1+0x27c] ;  /* 0x00027c00010b7983 */ /* 0x000f220000300800 */
[----:B---3--:R-:W-:Y:S01]  /*487b0*/  IMAD.MOV.U32 R29, RZ, RZ, R12 ;  /* 0x000000ffff1d7224 */ /* 0x008fe200078e000c */
[----:B------:R-:W-:-:S02]  /*487c0*/  MOV R28, R13 ;  /* 0x0000000d001c7202 */ /* 0x000fc40000000f00 */
[----:B------:R-:W-:Y:S04]  /*487d0*/  STL [R1+0x334c], R0 ;  /* 0x00334c0001007387 */ /* 0x000fe80000100800 */
[----:B------:R-:W-:Y:S01]  /*487e0*/  STL [R1+0x3348], R2 ;  /* 0x0033480201007387 */ /* 0x000fe20000100800 */
[C---:B--2---:R-:W-:Y:S08]  /*487f0*/  HMMA.16816.F32.BF16 R4, R16.reuse, R20, R4 ;  /* 0x000000141004723c */ /* 0x044ff00000041804 */
[----:B----4-:R-:W-:Y:S11]  /*48800*/  HMMA.16816.F32.BF16 R8, R16, R12, R8 ;  /* 0x0000000c1008723c */ /* 0x010ff60000041808 */
[----:B------:R-:W-:Y:S11]  /*48810*/  @!UPT UIADD3 URZ, URZ, URZ, URZ ;  /* 0x0000003f3f3ff290 */ /* 0x000ff6000fffe03f */
[----:B------:R-:W-:Y:S01]  /*48820*/  @!UPT UIADD3 URZ, URZ, URZ, URZ ;  /* 0x0000003f3f3ff290 */ /* 0x000fe2000fffe03f */
[----:B------:R-:W-:Y:S04]  /*48830*/  STL.64 [R1+0x270], R8 ;  /* 0x0002700801007387 */ /* 0x000fe80000100a00 */
[----:B------:R0:W-:Y:S04]  /*48840*/  STL.64 [R1+0x278], R10 ;  /* 0x0002780a01007387 */ /* 0x0001e80000100a00 */
[----:B------:R1:W-:Y:S01]  /*48850*/  STL [R1+0x33dc], R29 ;  /* 0x0033dc1d01007387 */ /* 0x0003e20000100800 */
[----:B0-----:R-:W-:Y:S02]  /*48860*/  MOV R11, R20 ;  /* 0x00000014000b7202 */ /* 0x001fe40000000f00 */
[----:B------:R-:W-:Y:S01]  /*48870*/  MOV R10, R21 ;  /* 0x00000015000a7202 */ /* 0x000fe20000000f00 */
[----:B-1----:R-:W2:Y:S04]  /*48880*/  LDL R29, [R1+0x2a80] ;  /* 0x002a8000011d7983 */ /* 0x002ea80000100800 */
[----:B------:R-:W-:Y:S04]  /*48890*/  STL [R1+0x33d8], R28 ;  /* 0x0033d81c01007387 */ /* 0x000fe80000100800 */
[----:B------:R0:W-:Y:S04]  /*488a0*/  STL.64 [R1+0x260], R4 ;  /* 0x0002600401007387 */ /* 0x0001e80000100a00 */
[----:B------:R1:W-:Y:S04]  /*488b0*/  STL.64 [R1+0x268], R6 ;  /* 0x0002680601007387 */ /* 0x0003e80000100a00 */
[----:B------:R-:W-:Y:S04]  /*488c0*/  STL.64 [R1+0x34a0], R10 ;  /* 0x0034a00a01007387 */ /* 0x000fe80000100a00 */
[----:B0-----:R-:W3:Y:S04]  /*488d0*/  LDL.LU R4, [R1+0x340] ;  /* 0x0003400001047983 */ /* 0x001ee80000300800 */
[----:B------:R-:W3:Y:S04]  /*488e0*/  LDL.LU R5, [R1+0x344] ;  /* 0x0003440001057983 */ /* 0x000ee80000300800 */
[----:B-1----:R-:W4:Y:S04]  /*488f0*/  LDL.LU R6, [R1+0x348] ;  /* 0x0003480001067983 */ /* 0x002f280000300800 */
[----:B------:R-:W4:Y:S01]  /*48900*/  LDL.LU R7, [R1+0x34c] ;  /* 0x00034c0001077983 */ /* 0x000f220000300800 */
[----:B------:R-:W-:-:S03]  /*48910*/  MOV R25, R3 ;  /* 0x0000000300197202 */ /* 0x000fc60000000f00 */
[----:B----4-:R-:W-:Y:S04]  /*48920*/  STL.64 [R1+0x3438], R6 ;  /* 0x0034380601007387 */ /* 0x010fe80000100a00 */
[----:B---3--:R0:W-:Y:S04]  /*48930*/  STL.64 [R1+0x3430], R4 ;  /* 0x0034300401007387 */ /* 0x0081e80000100a00 */
[----:B------:R-:W3:Y:S04]  /*48940*/  LDL R24, [R1] ;  /* 0x0000000001187983 */ /* 0x000ee80000100800 */
[----:B------:R-:W4:Y:S04]  /*48950*/  LDL.LU R3, [R1+0x34ac] ;  /* 0x0034ac0001037983 */ /* 0x000f280000300800 */
[----:B---3--:R1:W-:Y:S04]  /*48960*/  STL.64 [R1+0x3440], R24 ;  /* 0x0034401801007387 */ /* 0x0083e80000100a00 */
[----:B0-----:R-:W3:Y:S04]  /*48970*/  LDL.LU R4, [R1+0x360] ;  /* 0x0003600001047983 */ /* 0x001ee80000300800 */
[----:B------:R-:W3:Y:S04]  /*48980*/  LDL.LU R5, [R1+0x364] ;  /* 0x0003640001057983 */ /* 0x000ee80000300800 */
[----:B------:R-:W2:Y:S04]  /*48990*/  LDL.LU R6, [R1+0x368] ;  /* 0x0003680001067983 */ /* 0x000ea80000300800 */
[----:B------:R-:W2:Y:S04]  /*489a0*/  LDL.LU R7, [R1+0x36c] ;  /* 0x00036c0001077983 */ /* 0x000ea80000300800 */
[----:B--2---:R-:W-:Y:S04]  /*489b0*/  STL.64 [R1+0x3450], R6 ;  /* 0x0034500601007387 */ /* 0x004fe80000100a00 */
[----:B---3--:R0:W-:Y:S04]  /*489c0*/  STL.64 [R1+0x3448], R4 ;  /* 0x0034480401007387 */ /* 0x0081e80000100a00 */
[----:B-1----:R-:W2:Y:S04]  /*489d0*/  LDL R24, [R1+0x10] ;  /* 0x0000100001187983 */ /* 0x002ea80000100800 */
[----:B------:R-:W2:Y:S04]  /*489e0*/  LDL R25, [R1+0x14] ;  /* 0x0000140001197983 */ /* 0x000ea80000100800 */
[----:B--2---:R4:W-:Y:S04]  /*489f0*/  STL.64 [R1+0x3458], R24 ;  /* 0x0034581801007387 */ /* 0x0049e80000100a00 */
[----:B0-----:R-:W2:Y:S04]  /*48a00*/  LDL.LU R4, [R1+0x370] ;  /* 0x0003700001047983 */ /* 0x001ea80000300800 */
[----:B------:R-:W2:Y:S04]  /*48a10*/  LDL.LU R5, [R1+0x374] ;  /* 0x0003740001057983 */ /* 0x000ea80000300800 */
[----:B------:R-:W3:Y:S04]  /*48a20*/  LDL.LU R6, [R1+0x378] ;  /* 0x0003780001067983 */ /* 0x000ee80000300800 */
[----:B------:R-:W3:Y:S04]  /*48a30*/  LDL.LU R7, [R1+0x37c] ;  /* 0x00037c0001077983 */ /* 0x000ee80000300800 */
[----:B------:R-:W2:Y:S04]  /*48a40*/  LDL.LU R8, [R1+0x250] ;  /* 0x0002500001087983 */ /* 0x000ea80000300800 */
[----:B------:R-:W2:Y:S04]  /*48a50*/  LDL.LU R9, [R1+0x254] ;  /* 0x0002540001097983 */ /* 0x000ea80000300800 */
[----:B------:R-:W2:Y:S04]  /*48a60*/  LDL.LU R10, [R1+0x258] ;  /* 0x00025800010a7983 */ /* 0x000ea80000300800 */
[----:B------:R-:W2:Y:S04]  /*48a70*/  LDL.LU R11, [R1+0x25c] ;  /* 0x00025c00010b7983 */ /* 0x000ea80000300800 */
[----:B------:R-:W2:Y:S04]  /*48a80*/  LDL R12, [R1+0x30] ;  /* 0x00003000010c7983 */ /* 0x000ea80000100800 */
[----:B------:R-:W2:Y:S01]  /*48a90*/  LDL R13, [R1+0x34] ;  /* 0x00003400010d7983 */ /* 0x000ea20000100800 */
[----:B----4-:R-:W-:-:S03]  /*48aa0*/  IMAD.MOV.U32 R25, RZ, RZ, R3 ;  /* 0x000000ffff197224 */ /* 0x010fc600078e0003 */
[----:B--2---:R0:W-:Y:S04]  /*48ab0*/  STL.64 [R1+0x3480], R12 ;  /* 0x0034800c01007387 */ /* 0x0041e80000100a00 */
[----:B---3--:R-:W-:Y:S04]  /*48ac0*/  STL.64 [R1+0x3468], R6 ;  /* 0x0034680601007387 */ /* 0x008fe80000100a00 */
[----:B------:R-:W-:Y:S04]  /*48ad0*/  STL.64 [R1+0x3460], R4 ;  /* 0x0034600401007387 */ /* 0x000fe80000100a00 */
[----:B------:R-:W2:Y:S04]  /*48ae0*/  LDL R24, [R1+0x20] ;  /* 0x0000200001187983 */ /* 0x000ea80000100800 */
[----:B------:R-:W3:Y:S04]  /*48af0*/  LDL.LU R3, [R1+0x34a8] ;  /* 0x0034a80001037983 */ /* 0x000ee80000300800 */
[----:B0-----:R-:W4:Y:S04]  /*48b00*/  LDL.64 R12, [R1+0x40] ;  /* 0x00004000010c7983 */ /* 0x001f280000100a00 */
[----:B----4-:R0:W-:Y:S04]  /*48b10*/  STL.64 [R1+0x3498], R12 ;  /* 0x0034980c01007387 */ /* 0x0101e80000100a00 */
[----:B0-----:R-:W4:Y:S04]  /*48b20*/  LDL.LU.64 R12, [R1+0x50] ;  /* 0x00005000010c7983 */ /* 0x001f280000300a00 */
[----:B------:R-:W-:Y:S04]  /*48b30*/  STL.64 [R1+0x3478], R26 ;  /* 0x0034781a01007387 */ /* 0x000fe80000100a00 */
[----:B--2---:R0:W-:Y:S04]  /*48b40*/  STL.64 [R1+0x3470], R24 ;  /* 0x0034701801007387 */ /* 0x0041e80000100a00 */
[----:B0-----:R-:W2:Y:S04]  /*48b50*/  LDL.LU R24, [R1+0x230] ;  /* 0x0002300001187983 */ /* 0x001ea80000300800 */
[----:B------:R-:W2:Y:S04]  /*48b60*/  LDL.LU R25, [R1+0x234] ;  /* 0x0002340001197983 */ /* 0x000ea80000300800 */
[----:B------:R-:W2:Y:S04]  /*48b70*/  LDL.LU R26, [R1+0x238] ;  /* 0x00023800011a7983 */ /* 0x000ea80000300800 */
[----:B------:R-:W2:Y:S01]  /*48b80*/  LDL.LU R27, [R1+0x23c] ;  /* 0x00023c00011b7983 */ /* 0x000ea20000300800 */
[----:B----4-:R-:W-:Y:S03]  /*48b90*/  HMMA.16816.F32.BF16 R8, R16, R12, R8 ;  /* 0x0000000c1008723c */ /* 0x010fe60000041808 */
[----:B--2---:R-:W-:Y:S04]  /*48ba0*/  STL.64 [R1+0x3490], R26 ;  /* 0x0034901a01007387 */ /* 0x004fe80000100a00 */
[----:B------:R0:W-:Y:S04]  /*48bb0*/  STL.64 [R1+0x3488], R24 ;  /* 0x0034881801007387 */ /* 0x0001e80000100a00 */
[----:B0-----:R-:W2:Y:S04]  /*48bc0*/  LDL.LU R24, [R1+0x240] ;  /* 0x0002400001187983 */ /* 0x001ea80000300800 */
[----:B------:R-:W2:Y:S04]  /*48bd0*/  LDL.LU R25, [R1+0x244] ;  /* 0x0002440001197983 */ /* 0x000ea80000300800 */
[----:B------:R-:W2:Y:S04]  /*48be0*/  LDL.LU R26, [R1+0x248] ;  /* 0x00024800011a7983 */ /* 0x000ea80000300800 */
[----:B------:R-:W2:Y:S04]  /*48bf0*/  LDL.LU R27, [R1+0x24c] ;  /* 0x00024c00011b7983 */ /* 0x000ea80000300800 */
[----:B------:R-:W4:Y:S04]  /*48c00*/  LDL.LU R4, [R1+0x220] ;  /* 0x0002200001047983 */ /* 0x000f280000300800 */
[----:B------:R-:W4:Y:S04]  /*48c10*/  LDL.LU R5, [R1+0x224] ;  /* 0x0002240001057983 */ /* 0x000f280000300800 */
[----:B------:R-:W4:Y:S04]  /*48c20*/  LDL.LU R6, [R1+0x228] ;  /* 0x0002280001067983 */ /* 0x000f280000300800 */
[----:B------:R-:W4:Y:S04]  /*48c30*/  LDL.LU R7, [R1+0x22c] ;  /* 0x00022c0001077983 */ /* 0x000f280000300800 */
[----:B------:R-:W2:Y:S04]  /*48c40*/  LDL.LU R20, [R1+0x350] ;  /* 0x0003500001147983 */ /* 0x000ea80000300800 */
[----:B------:R-:W2:Y:S04]  /*48c50*/  LDL.LU R21, [R1+0x354] ;  /* 0x0003540001157983 */ /* 0x000ea80000300800 */
[----:B------:R-:W2:Y:S04]  /*48c60*/  LDL.LU R22, [R1+0x358] ;  /* 0x0003580001167983 */ /* 0x000ea80000300800 */
[----:B------:R-:W2:Y:S04]  /*48c70*/  LDL.LU R23, [R1+0x35c] ;  /* 0x00035c0001177983 */ /* 0x000ea80000300800 */
[----:B------:R-:W-:Y:S04]  /*48c80*/  STL.64 [R1+0x250], R8 ;  /* 0x0002500801007387 */ /* 0x000fe80000100a00 */
[----:B------:R0:W-:Y:S04]  /*48c90*/  STL.64 [R1+0x258], R10 ;  /* 0x0002580a01007387 */ /* 0x0001e80000100a00 */
[----:B0-----:R-:W2:Y:S01]  /*48ca0*/  LDL.LU.64 R10, [R1+0x34a0] ;  /* 0x0034a000010a7983 */ /* 0x001ea20000300a00 */
[----:B------:R-:W-:-:S02]  /*48cb0*/  MOV R8, R12 ;  /* 0x0000000c00087202 */ /* 0x000fc40000000f00 */
[----:B------:R-:W-:Y:S02]  /*48cc0*/  MOV R9, R13 ;  /* 0x0000000d00097202 */ /* 0x000fe40000000f00 */
[----:B------:R-:W3:Y:S04]  /*48cd0*/  LDL.LU.64 R12, [R1+0x3498] ;  /* 0x00349800010c7983 */ /* 0x000ee80000300a00 */
[----:B--2---:R-:W-:Y:S04]  /*48ce0*/  STL.64 [R1+0x33e8], R10 ;  /* 0x0033e80a01007387 */ /* 0x004fe80000100a00 */
[----:B------:R0:W-:Y:S04]  /*48cf0*/  STL.64 [R1+0x33e0], R8 ;  /* 0x0033e00801007387 */ /* 0x0001e80000100a00 */
[----:B0-----:R-:W2:Y:S01]  /*48d00*/  LDL.LU.64 R8, [R1+0x1e0] ;  /* 0x0001e00001087983 */ /* 0x001ea20000300a00 */
[----:B---3--:R-:W-:Y:S03]  /*48d10*/  HMMA.16816.F32.BF16 R24, R16, R12, R24 ;  /* 0x0000000c1018723c */ /* 0x008fe60000041818 */
[----:B--2---:R0:W-:Y:S04]  /*48d20*/  STL.64 [R1+0x33f0], R8 ;  /* 0x0033f00801007387 */ /* 0x0041e80000100a00 */
[----:B0-----:R-:W2:Y:S04]  /*48d30*/  LDL.LU R8, [R1+0x320] ;  /* 0x0003200001087983 */ /* 0x001ea80000300800 */
[----:B------:R-:W2:Y:S04]  /*48d40*/  LDL.LU R9, [R1+0x324] ;  /* 0x0003240001097983 */ /* 0x000ea80000300800 */
[----:B------:R-:W3:Y:S04]  /*48d50*/  LDL.LU R10, [R1+0x328] ;  /* 0x00032800010a7983 */ /* 0x000ee80000300800 */
[----:B------:R-:W3:Y:S01]  /*48d60*/  LDL.LU R11, [R1+0x32c] ;  /* 0x00032c00010b7983 */ /* 0x000ee20000300800 */
[----:B------:R-:W-:-:S03]  /*48d70*/  MOV R28, R12 ;  /* 0x0000000c001c7202 */ /* 0x000fc60000000f00 */
[----:B---3--:R-:W-:Y:S04]  /*48d80*/  STL.64 [R1+0x3408], R10 ;  /* 0x0034080a01007387 */ /* 0x008fe80000100a00 */
[----:B--2---:R0:W-:Y:S04]  /*48d90*/  STL.64 [R1+0x3400], R8 ;  /* 0x0034000801007387 */ /* 0x0041e80000100a00 */
[----:B0-----:R-:W2:Y:S04]  /*48da0*/  LDL.LU R8, [R1+0x330] ;  /* 0x0003300001087983 */ /* 0x001ea80000300800 */
[----:B------:R-:W2:Y:S04]  /*48db0*/  LDL.LU R9, [R1+0x334] ;  /* 0x0003340001097983 */ /* 0x000ea80000300800 */
[----:B------:R-:W2:Y:S04]  /*48dc0*/  LDL.LU R10, [R1+0x338] ;  /* 0x00033800010a7983 */ /* 0x000ea80000300800 */
[----:B------:R-:W2:Y:S04]  /*48dd0*/  LDL.LU R11, [R1+0x33c] ;  /* 0x00033c00010b7983 */ /* 0x000ea80000300800 */
[----:B------:R-:W-:Y:S04]  /*48de0*/  STL.64 [R1+0x240], R24 ;  /* 0x0002401801007387 */ /* 0x000fe80000100a00 */
[----:B------:R0:W-:Y:S04]  /*48df0*/  STL.64 [R1+0x248], R26 ;  /* 0x0002481a01007387 */ /* 0x0001e80000100a00 */
[----:B0-----:R-:W3:Y:S04]  /*48e00*/  LDL.LU.64 R26, [R1+0x3490] ;  /* 0x00349000011a7983 */ /* 0x001ee80000300a00 */
[----:B------:R-:W3:Y:S04]  /*48e10*/  LDL.LU.64 R24, [R1+0x3488] ;  /* 0x0034880001187983 */ /* 0x000ee80000300a00 */
[----:B------:R-:W3:Y:S02]  /*48e20*/  LDL.LU.64 R12, [R1+0x3480] ;  /* 0x00348000010c7983 */ /* 0x000ee40000300a00 */
[----:B---3--:R-:W-:Y:S02]  /*48e30*/  HMMA.16816.F32.BF16 R12, R16, R12, R24 ;  /* 0x0000000c100c723c */ /* 0x008fe40000041818 */
[----:B------:R-:W3:Y:S04]  /*48e40*/  LDL.LU.64 R26, [R1+0x3478] ;  /* 0x00347800011a7983 */ /* 0x000ee80000300a00 */
[----:B------:R-:W4:Y:S11]  /*48e50*/  LDL.LU.64 R24, [R1+0x3470] ;  /* 0x0034700001187983 */ /* 0x000f360000300a00 */
[----:B------:R-:W-:Y:S06]  /*48e60*/  @!UPT UIADD3 URZ, URZ, URZ, URZ ;  /* 0x0000003f3f3ff290 */ /* 0x000fec000fffe03f */
[----:B------:R-:W-:Y:S04]  /*48e70*/  STL.64 [R1+0x230], R12 ;  /* 0x0002300c01007387 */ /* 0x000fe80000100a00 */
[----:B------:R-:W-:Y:S04]  /*48e80*/  STL.64 [R1+0x238], R14 ;  /* 0x0002380e01007387 */ /* 0x000fe80000100a00 */
[----:B------:R-:W0:Y:S04]  /*48e90*/  LDSM.16.M88.4 R12, [R29+0x28080] ;  /* 0x028080001d0c783b */ /* 0x000e280000000200 */
[----:B0-----:R-:W-:Y:S04]  /*48ea0*/  STL.64 [R1+0x3280], R14 ;  /* 0x0032800e01007387 */ /* 0x001fe80000100a00 */
[----:B------:R3:W-:Y:S02]  /*48eb0*/  STL.64 [R1+0x3278], R12 ;  /* 0x0032780c01007387 */ /* 0x0007e40000100a00 */
[----:B---3--:R-:W-:Y:S01]  /*48ec0*/  MOV R12, R27 ;  /* 0x0000001b000c7202 */ /* 0x008fe20000000f00 */
[----:B------:R-:W-:-:S02]  /*48ed0*/  IMAD.MOV.U32 R13, RZ, RZ, R26 ;  /* 0x000000ffff0d7224 */ /* 0x000fc400078e001a */
[C---:B----4-:R-:W-:Y:S03]  /*48ee0*/  HMMA.16816.F32.BF16 R24, R16.reuse, R24, R4 ;  /* 0x000000181018723c */ /* 0x050fe60000041804 */
[----:B------:R0:W-:Y:S04]  /*48ef0*/  STL.64 [R1+0x33f8], R12 ;  /* 0x0033f80c01007387 */ /* 0x0001e80000100a00 */
[----:B0-----:R-:W3:Y:S04]  /*48f00*/  LDL.LU.64 R12, [R1+0xd0] ;  /* 0x0000d000010c7983 */ /* 0x001ee80000300a00 */
[----:B------:R-:W4:Y:S04]  /*48f10*/  LDL.LU.64 R6, [R1+0x3468] ;  /* 0x0034680001067983 */ /* 0x000f280000300a00 */
[----:B------:R-:W4:Y:S08]  /*48f20*/  LDL.LU.64 R4, [R1+0x3460] ;  /* 0x0034600001047983 */ /* 0x000f300000300a00 */
[----:B------:R0:W-:Y:S04]  /*48f30*/  STL.64 [R1+0x220], R24 ;  /* 0x0002201801007387 */ /* 0x0001e80000100a00 */
[----:B------:R4:W-:Y:S04]  /*48f40*/  STL.64 [R1+0x228], R26 ;  /* 0x0002281a01007387 */ /* 0x0009e80000100a00 */
[----:B0-----:R-:W4:Y:S02]  /*48f50*/  LDL.LU.64 R24, [R1+0x3458] ;  /* 0x0034580001187983 */ /* 0x001f240000300a00 */
[C---:B----4-:R-:W-:Y:S02]  /*48f60*/  HMMA.16816.F32.BF16 R24, R16.reuse, R24, R4 ;  /* 0x000000181018723c */ /* 0x050fe40000041804 */
[----:B------:R-:W4:Y:S04]  /*48f70*/  LDL.LU.64 R6, [R1+0x3450] ;  /* 0x0034500001067983 */ /* 0x000f280000300a00 */
[----:B------:R-:W4:Y:S11]  /*48f80*/  LDL.LU.64 R4, [R1+0x3448] ;  /* 0x0034480001047983 */ /* 0x000f360000300a00 */
[----:B------:R-:W-:Y:S06]  /*48f90*/  @!UPT UIADD3 URZ, URZ, URZ, URZ ;  /* 0x0000003f3f3ff290 */ /* 0x000fec000fffe03f */
        /* <DEDUP_REMOVED lines=8> */
[----:B------:R-:W-:Y:S04]  /*49020*/  STL.64 [R1+0x1f8], R26 ;  /* 0x0001f81a01007387 */ /* 0x000fe80000100a00 */
[----:B0-----:R-:W2:Y:S02]  /*49030*/  LDL.LU.64 R24, [R1+0x3428] ;  /* 0x0034280001187983 */ /* 0x001ea40000300a00 */
[C---:B--2---:R-:W-:Y:S11]  /*49040*/  HMMA.16816.F32.BF16 R20, R16.reuse, R24, R20 ;  /* 0x000000181014723c */ /* 0x044ff60000041814 */
[----:B------:R-:W-:Y:S11]  /*49050*/  @!UPT UIADD3 URZ, URZ, URZ, URZ ;  /* 0x0000003f3f3ff290 */ /* 0x000ff6000fffe03f */
[----:B------:R-:W-:Y:S01]  /*49060*/  @!UPT UIADD3 URZ, URZ, URZ, URZ ;  /* 0x0000003f3f3ff290 */ /* 0x000fe2000fffe03f */
[----:B------:R0:W-:Y:S04]  /*49070*/  STL.64 [R1+0x1d0], R20 ;  /* 0x0001d01401007387 */ /* 0x0001e80000100a00 */
[----:B------:R-:W-:Y:S04]  /*49080*/  STL.64 [R1+0x1d8], R22 ;  /* 0x0001d81601007387 */ /* 0x000fe80000100a00 */
[----:B0-----:R-:W4:Y:S02]  /*49090*/  LDL.LU.64 R20, [R1+0x3420] ;  /* 0x0034200001147983 */ /* 0x001f240000300a00 */
[C---:B----4-:R-:W-:Y:S11]  /*490a0*/  HMMA.16816.F32.BF16 R4, R16.reuse, R20, R4 ;  /* 0x000000141004723c */ /* 0x050ff60000041804 */
[----:B------:R-:W-:Y:S11]  /*490b0*/  @!UPT UIADD3 URZ, URZ, URZ, URZ ;  /* 0x0000003f3f3ff290 */ /* 0x000ff6000fffe03f */
[----:B------:R-:W-:Y:S01]  /*490c0*/  @!UPT UIADD3 URZ, URZ, URZ, URZ ;  /* 0x0000003f3f3ff290 */ /* 0x000fe2000fffe03f */
[----:B------:R-:W-:Y:S04]  /*490d0*/  STL.64 [R1+0x1c0], R4 ;  /* 0x0001c00401007387 */ /* 0x000fe80000100a00 */
[----:B------:R0:W-:Y:S04]  /*490e0*/  STL.64 [R1+0x1c8], R6 ;  /* 0x0001c80601007387 */ /* 0x0001e80000100a00 */
[----:B0-----:R-:W2:Y:S04]  /*490f0*/  LDL.LU.64 R6, [R1+0x3418] ;  /* 0x0034180001067983 */ /* 0x001ea80000300a00 */
[----:B------:R-:W4:Y:S02]  /*49100*/  LDL.LU.64 R4, [R1+0x3410] ;  /* 0x0034100001047983 */ /* 0x000f240000300a00 */
[----:B----4-:R-:W-:Y:S11]  /*49110*/  HMMA.16816.F32.BF16 R8, R16, R4, R8 ;  /* 0x000000041008723c */ /* 0x010ff60000041808 */
[----:B------:R-:W-:Y:S11]  /*49120*/  @!UPT UIADD3 URZ, URZ, URZ, URZ ;  /* 0x0000003f3f3ff290 */ /* 0x000ff6000fffe03f */
[----:B------:R-:W-:Y:S01]  /*49130*/  @!UPT UIADD3 URZ, URZ, URZ, URZ ;  /* 0x0000003f3f3ff290 */ /* 0x000fe2000fffe03f */
[----:B------:R-:W-:Y:S01]  /*49140*/  STL [R1+0x1b0], R8 ;  /* 0x0001b00801007387 */ /* 0x000fe20000100800 */
[----:B------:R-:W-:Y:S02]  /*49150*/  MOV R23, R10 ;  /* 0x0000000a00177202 */ /* 0x000fe40000000f00 */
[----:B------:R-:W-:Y:S01]  /*49160*/  MOV R22, R9 ;  /* 0x0000000900167202 */ /* 0x000fe20000000f00 */
[----:B------:R0:W-:Y:S04]  /*49170*/  STL [R1+0x1bc], R11 ;  /* 0x0001bc0b01007387 */ /* 0x0001e80000100800 */
[----:B0-----:R-:W4:Y:S04]  /*49180*/  LDL.LU.64 R10, [R1+0x3408] ;  /* 0x00340800010a7983 */ /* 0x001f280000300a00 */
[----:B------:R-:W4:Y:S04]  /*49190*/  LDL.LU.64 R8, [R1+0x3400] ;  /* 0x0034000001087983 */ /* 0x000f280000300a00 */
[----:B------:R-:W-:Y:S04]  /*491a0*/  STL.64 [R1+0x32d8], R22 ;  /* 0x0032d81601007387 */ /* 0x000fe80000100a00 */
[----:B------:R0:W-:Y:S01]  /*491b0*/  STL.64 [R1+0x32d0], R20 ;  /* 0x0032d01401007387 */ /* 0x0001e20000100a00 */
[----:B---3--:R-:W-:Y:S01]  /*491c0*/  MOV R0, R12 ;  /* 0x0000000c00007202 */ /* 0x008fe20000000f00 */
[----:B------:R-:W-:-:S02]  /*491d0*/  IMAD.MOV.U32 R2, RZ, RZ, R13 ;  /* 0x000000ffff027224 */ /* 0x000fc400078e000d */
[----:B0-----:R-:W3:Y:S04]  /*491e0*/  LDL.LU R20, [R1+0x2f0] ;  /* 0x0002f00001147983 */ /* 0x001ee80000300800 */
[----:B------:R-:W3:Y:S04]  /*491f0*/  LDL.LU R21, [R1+0x2f4] ;  /* 0x0002f40001157983 */ /* 0x000ee80000300800 */
[----:B------:R-:W3:Y:S04]  /*49200*/  LDL.LU R22, [R1+0x2f8] ;  /* 0x0002f80001167983 */ /* 0x000ee80000300800 */
[----:B------:R-:W3:Y:S04]  /*49210*/  LDL.LU R23, [R1+0x2fc] ;  /* 0x0002fc0001177983 */ /* 0x000ee80000300800 */
[----:B--2---:R-:W-:Y:S04]  /*49220*/  STL.64 [R1+0x32c8], R6 ;  /* 0x0032c80601007387 */ /* 0x004fe80000100a00 */
[----:B------:R0:W-:Y:S04]  /*49230*/  STL.64 [R1+0x32c0], R4 ;  /* 0x0032c00401007387 */ /* 0x0001e80000100a00 */
[----:B0-----:R-:W2:Y:S04]  /*49240*/  LDL.LU R4, [R1+0x310] ;  /* 0x0003100001047983 */ /* 0x001ea80000300800 */
[----:B------:R-:W2:Y:S04]  /*49250*/  LDL.LU R5, [R1+0x314] ;  /* 0x0003140001057983 */ /* 0x000ea80000300800 */
[----:B------:R-:W2:Y:S01]  /*49260*/  LDL.LU R6, [R1+0x318] ;  /* 0x0003180001067983 */ /* 0x000ea20000300800 */
[----:B----4-:R-:W-:Y:S03]  /*49270*/  HMMA.16816.F32.BF16 R8, R16, R12, R8 ;  /* 0x0000000c1008723c */ /* 0x010fe60000041808 */
[----:B------:R-:W3:Y:S11]  /*49280*/  LDL.LU.64 R12, [R1+0x33f8] ;  /* 0x0033f800010c7983 */ /* 0x000ef60000300a00 */
[----:B------:R-:W-:Y:S09]  /*49290*/  @!UPT UIADD3 URZ, URZ, URZ, URZ ;  /* 0x0000003f3f3ff290 */ /* 0x000ff2000fffe03f */
[----:B------:R0:W-:Y:S04]  /*492a0*/  STL.64 [R1+0x1a0], R8 ;  /* 0x0001a00801007387 */ /* 0x0001e80000100a00 */
[----:B0-----:R-:W2:Y:S01]  /*492b0*/  LDL.LU.64 R8, [R1+0x33f0] ;  /* 0x0033f00001087983 */ /* 0x001ea20000300a00 */
[----:B------:R-:W-:Y:S02]  /*492c0*/  MOV R7, R3 ;  /* 0x0000000300077202 */ /* 0x000fe40000000f00 */
[----:B------:R-:W-:Y:S02]  /*492d0*/  MOV R26, R10 ;  /* 0x0000000a001a7202 */ /* 0x000fe40000000f00 */
[----:B------:R-:W-:-:S05]  /*492e0*/  MOV R27, R11 ;  /* 0x0000000b001b7202 */ /* 0x000fca0000000f00 */
[----:B------:R-:W-:Y:S04]  /*492f0*/  STL.64 [R1+0x32e8], R26 ;  /* 0x0032e81a01007387 */ /* 0x000fe80000100a00 */
[----:B------:R2:W-:Y:S04]  /*49300*/  STL.64 [R1+0x32e0], R24 ;  /* 0x0032e01801007387 */ /* 0x0005e80000100a00 */
[----:B------:R-:W4:Y:S01]  /*49310*/  LDL.LU.64 R10, [R1+0x33e8] ;  /* 0x0033e800010a7983 */ /* 0x000f220000300a00 */
[----:B--2---:R-:W-:Y:S07]  /*49320*/  HMMA.16816.F32.BF16 R24, R16, R8, R4 ;  /* 0x000000081018723c */ /* 0x004fee0000041804 */
[----:B------:R-:W-:-:S02]  /*49330*/  MOV R5, R8 ;  /* 0x0000000800057202 */ /* 0x000fc40000000f00 */
[----:B------:R-:W-:Y:S02]  /*49340*/  MOV R4, R9 ;  /* 0x0000000900047202 */ /* 0x000fe40000000f00 */
[----:B------:R-:W2:Y:S11]  /*49350*/  LDL.LU.64 R8, [R1+0x33e0] ;  /* 0x0033e00001087983 */ /* 0x000eb60000300a00 */
[----:B------:R-:W-:Y:S01]  /*49360*/  @!UPT UIADD3 URZ, URZ, URZ, URZ ;  /* 0x0000003f3f3ff290 */ /* 0x000fe2000fffe03f */
[----:B------:R-:W-:Y:S04]  /*49370*/  STL.64 [R1+0x190], R24 ;  /* 0x0001901801007387 */ /* 0x000fe80000100a00 */
[----:B------:R-:W-:Y:S04]  /*49380*/  STL [R1+0x198], R26 ;  /* 0x0001981a01007387 */ /* 0x000fe80000100800 */
[----:B------:R3:W-:Y:S02]  /*49390*/  STL.64 [R1+0x3350], R4 ;  /* 0x0033500401007387 */ /* 0x0007e40000100a00 */
[----:B---3--:R-:W-:Y:S01]  /*493a0*/  HMMA.16816.F32.BF16 R4, R16, R12, R20 ;  /* 0x0000000c1004723c */ /* 0x008fe20000041814 */
[----:B------:R-:W-:Y:S01]  /*493b0*/  IMAD.MOV.U32 R3, RZ, RZ, R27 ;  /* 0x000000ffff037224 */ /* 0x000fe200078e001b */
[----:B------:R0:W1:Y:S04]  /*493c0*/  LDSM.16.M88.4 R16, [R29+0x29080] ;  /* 0x029080001d10783b */ /* 0x0000680000000200 */
[----:B------:R-:W-:Y:S01]  /*493d0*/  STL [R1+0x31c0], R3 ;  /* 0x0031c00301007387 */ /* 0x000fe20000100800 */
[----:B------:R-:W-:-:S03]  /*493e0*/  MOV R12, R28 ;  /* 0x0000001c000c7202 */ /* 0x000fc60000000f00 */
[----:B0-----:R-:W3:Y:S11]  /*493f0*/  LDL.LU R29, [R1+0x33dc] ;  /* 0x0033dc00011d7983 */ /* 0x001ef60000300800 */
[----:B------:R-:W-:Y:S02]  /*49400*/  @!UPT UIADD3 URZ, URZ, URZ, URZ ;  /* 0x0000003f3f3ff290 */ /* 0x000fe4000fffe03f */
[----:B------:R-:W-:Y:S04]  /*49410*/  STL.64 [R1+0x180], R4 ;  /* 0x0001800401007387 */ /* 0x000fe80000100a00 */
[----:B------:R-:W-:Y:S04]  /*49420*/  STL.64 [R1+0x188], R6 ;  /* 0x0001880601007387 */ /* 0x000fe80000100a00 */
[----:B------:R-:W2:Y:S04]  /*49430*/  LDL.LU R28, [R1+0x33d8] ;  /* 0x0033d800011c7983 */ /* 0x000ea80000300800 */
[----:B------:R-:W2:Y:S04]  /*49440*/  LDL.LU R13, [R1+0x44] ;  /* 0x00004400010d7983 */ /* 0x000ea80000300800 */
[----:B--2---:R4:W-:Y:S02]  /*49450*/  STL.64 [R1+0x3358], R12 ;  /* 0x0033580c01007387 */ /* 0x0049e40000100a00 */
[----:B----4-:R-:W-:-:S02]  /*49460*/  MOV R12, R11 ;  /* 0x0000000b000c7202 */ /* 0x010fc40000000f00 */
[----:B------:R-:W-:Y:S01]  /*49470*/  MOV R13, R10 ;  /* 0x0000000a000d7202 */ /* 0x000fe20000000f00 */
[----:B------:R-:W2:Y:S04]  /*49480*/  LDL.LU R11, [R1+0x33d4] ;  /* 0x0033d400010b7983 */ /* 0x000ea80000300800 */
[----:B------:R-:W4:Y:S04]  /*49490*/  LDL.LU R10, [R1+0x33d0] ;  /* 0x0033d000010a7983 */ /* 0x000f280000300800 */
[----:B------:R3:W-:Y:S02]  /*494a0*/  STL.64 [R1+0x3368], R12 ;  /* 0x0033680c01007387 */ /* 0x0007e40000100a00 */
[----:B---3--:R-:W-:Y:S01]  /*494b0*/  MOV R12, R29 ;  /* 0x0000001d000c7202 */ /* 0x008fe20000000f00 */
[----:B------:R-:W-:Y:S01]  /*494c0*/  IMAD.MOV.U32 R13, RZ, RZ, R28 ;  /* 0x000000ffff0d7224 */ /* 0x000fe200078e001c */
[----:B------:R-:W3:Y:S04]  /*494d0*/  LDL.LU R29, [R1+0x33cc] ;  /* 0x0033cc00011d7983 */ /* 0x000ee80000300800 */
[----:B------:R-:W3:Y:S01]  /*494e0*/  LDL.LU R28, [R1+0x33c8] ;  /* 0x0033c800011c7983 */ /* 0x000ee20000300800 */
[----:B------:R-:W-:-:S03]  /*494f0*/  MOV R24, R8 ;  /* 0x0000000800187202 */ /* 0x000fc60000000f00 */
[----:B------:R2:W-:Y:S01]  /*49500*/  STL.64 [R1+0x3380], R12 ;  /* 0x0033800c01007387 */ /* 0x0005e20000100a00 */
[----:B------:R-:W-:-:S03]  /*49510*/  MOV R25, R9 ;  /* 0x0000000900197202 */ /* 0x000fc60000000f00 */
[----:B------:R-:W3:Y:S04]  /*49520*/  LDL.LU R8, [R1+0x33c4] ;  /* 0x0033c40001087983 */ /* 0x000ee80000300800 */
[----:B------:R-:W3:Y:S01]  /*49530*/  LDL.LU R9, [R1+0x33c0] ;  /* 0x0033c00001097983 */ /* 0x000ee20000300800 */
[----:B--2---:R-:W-:Y:S02]  /*49540*/  MOV R13, R11 ;  /* 0x0000000b000d7202 */ /* 0x004fe40000000f00 */
[----:B----4-:R-:W-:Y:S02]  /*49550*/  MOV R12, R10 ;  /* 0x0000000a000c7202 */ /* 0x010fe40000000f00 */
[----:B------:R-:W2:Y:S04]  /*49560*/  LDL.LU R10, [R1+0x33bc] ;  /* 0x0033bc00010a7983 */ /* 0x000ea80000300800 */
[----:B------:R-:W2:Y:S04]  /*49570*/  LDL.LU R11, [R1+0x33b8] ;  /* 0x0033b800010b7983 */ /* 0x000ea80000300800 */
[----:B------:R3:W-:Y:S02]  /*49580*/  STL.64 [R1+0x3398], R12 ;  /* 0x0033980c01007387 */ /* 0x0007e40000100a00 */
[----:B---3--:R-:W-:Y:S01]  /*49590*/  IMAD.MOV.U32 R12, RZ, RZ, R28 ;  /* 0x000000ffff0c7224 */ /* 0x008fe200078e001c */
[----:B------:R-:W-:Y:S01]  /*495a0*/  MOV R13, R29 ;  /* 0x0000001d000d7202 */ /* 0x000fe20000000f00 */
[----:B------:R-:W3:Y:S04]  /*495b0*/  LDL.LU R28, [R1+0x33b4] ;  /* 0x0033b400011c7983 */ /* 0x000ee80000300800 */
[----:B------:R-:W4:Y:S04]  /*495c0*/  LDL.LU R29, [R1+0x33b0] ;  /* 0x0033b000011d7983 */ /* 0x000f280000300800 */
[----:B------:R0:W-:Y:S04]  /*495d0*/  STL.64 [R1+0x3360], R24 ;  /* 0x0033601801007387 */ /* 0x0001e80000100a00 */
        /* <DEDUP_REMOVED lines=26> */
[----:B------:R-:W3:Y:S04]  /*49780*/  LDL.LU R20, [R1+0x120] ;  /* 0x0001200001147983 */ /* 0x000ee80000300800 */
[----:B------:R-:W3:Y:S04]  /*49790*/  LDL.LU R21, [R1+0x124] ;  /* 0x0001240001157983 */ /* 0x000ee80000300800 */
[----:B-1----:R-:W-:Y:S04]  /*497a0*/  STL.64 [R1+0x3130], R18 ;  /* 0x0031301201007387 */ /* 0x002fe80000100a00 */
[----:B------:R0:W-:Y:S04]  /*497b0*/  STL.64 [R1+0x3128], R16 ;  /* 0x0031281001007387 */ /* 0x0001e80000100a00 */
[----:B0-----:R-:W3:Y:S04]  /*497c0*/  LDL.LU.64 R16, [R1+0x210] ;  /* 0x0002100001107983 */ /* 0x001ee80000300a00 */
[----:B------:R-:W3:Y:S01]  /*497d0*/  LDL.LU.64 R18, [R1+0x218] ;  /* 0x0002180001127983 */ /* 0x000ee20000300a00 */
[----:B--2---:R-:W-:Y:S03]  /*497e0*/  HMMA.16816.F32.BF16 R12, R8, R12, R24 ;  /* 0x0000000c080c723c */ /* 0x004fe60000041818 */
[----:B---3--:R-:W-:Y:S04]  /*497f0*/  STL [R1+0x314c], R18 ;  /* 0x00314c1201007387 */ /* 0x008fe80000100800 */
[----:B------:R-:W-:Y:S04]  /*49800*/  STL [R1+0x3148], R19 ;  /* 0x0031481301007387 */ /* 0x000fe80000100800 */
[----:B------:R-:W2:Y:S04]  /*49810*/  LDL.LU.64 R26, [R1+0x33a8] ;  /* 0x0033a800011a7983 */ /* 0x000ea80000300a00 */
[----:B------:R-:W2:Y:S08]  /*49820*/  LDL.LU.64 R24, [R1+0x33a0] ;  /* 0x0033a00001187983 */ /* 0x000eb00000300a00 */
[----:B------:R0:W-:Y:S04]  /*49830*/  STL.64 [R1+0x170], R12 ;  /* 0x0001700c01007387 */ /* 0x0001e80000100a00 */
[----:B0-----:R-:W2:Y:S01]  /*49840*/  LDL.LU.64 R12, [R1+0x3398] ;  /* 0x00339800010c7983 */ /* 0x001ea20000300a00 */
[----:B----4-:R-:W-:-:S02]  /*49850*/  MOV R22, R29 ;  /* 0x0000001d00167202 */ /* 0x010fc40000000f00 */
[----:B------:R-:W-:Y:S01]  /*49860*/  MOV R23, R28 ;  /* 0x0000001c00177202 */ /* 0x000fe20000000f00 */
[----:B------:R-:W-:Y:S01]  /*49870*/  IMAD.MOV.U32 R28, RZ, RZ, R15 ;  /* 0x000000ffff1c7224 */ /* 0x000fe200078e000f */
[----:B------:R-:W-:-:S04]  /*49880*/  MOV R29, R14 ;  /* 0x0000000e001d7202 */ /* 0x000fc80000000f00 */
[----:B------:R-:W-:Y:S04]  /*49890*/  STL [R1+0x3154], R28 ;  /* 0x0031541c01007387 */ /* 0x000fe80000100800 */
[----:B------:R-:W-:Y:S01]  /*498a0*/  STL [R1+0x3150], R29 ;  /* 0x0031501d01007387 */ /* 0x000fe20000100800 */
[----:B--2---:R-:W-:Y:S03]  /*498b0*/  HMMA.16816.F32.BF16 R12, R8, R12, R24 ;  /* 0x0000000c080c723c */ /* 0x004fe60000041818 */
[----:B------:R-:W2:Y:S04]  /*498c0*/  LDL.LU.64 R26, [R1+0x3390] ;  /* 0x00339000011a7983 */ /* 0x000ea80000300a00 */
[----:B------:R-:W2:Y:S11]  /*498d0*/  LDL.LU.64 R24, [R1+0x3388] ;  /* 0x0033880001187983 */ /* 0x000eb60000300a00 */
[----:B------:R-:W-:Y:S05]  /*498e0*/  @!UPT UIADD3 URZ, URZ, URZ, URZ ;  /* 0x0000003f3f3ff290 */ /* 0x000fea000fffe03f */
[----:B------:R0:W-:Y:S01]  /*498f0*/  STL [R1+0x160], R12 ;  /* 0x0001600c01007387 */ /* 0x0001e20000100800 */
[----:B------:R-:W-:-:S03]  /*49900*/  MOV R18, R13 ;  /* 0x0000000d00127202 */ /* 0x000fc60000000f00 */
[----:B------:R2:W-:Y:S04]  /*49910*/  STL [R1+0x16c], R15 ;  /* 0x00016c0f01007387 */ /* 0x0005e80000100800 */
[----:B0-----:R-:W2:Y:S01]  /*49920*/  LDL.LU.64 R12, [R1+0x3380] ;  /* 0x00338000010c7983 */ /* 0x001ea20000300a00 */
[----:B------:R-:W-:-:S05]  /*49930*/  MOV R19, R14 ;  /* 0x0000000e00137202 */ /* 0x000fca0000000f00 */
[----:B------:R-:W-:Y:S04]  /*49940*/  STL [R1+0x315c], R19 ;  /* 0x00315c1301007387 */ /* 0x000fe80000100800 */
[----:B------:R-:W-:Y:S01]  /*49950*/  STL [R1+0x3158], R18 ;  /* 0x0031581201007387 */ /* 0x000fe20000100800 */
[----:B--2---:R-:W-:Y:S03]  /*49960*/  HMMA.16816.F32.BF16 R12, R8, R12, R24 ;  /* 0x0000000c080c723c */ /* 0x004fe60000041818 */
[----:B------:R-:W2:Y:S04]  /*49970*/  LDL.LU.64 R26, [R1+0x3378] ;  /* 0x00337800011a7983 */ /* 0x000ea80000300a00 */
[----:B------:R-:W2:Y:S11]  /*49980*/  LDL.LU.64 R24, [R1+0x3370] ;  /* 0x0033700001187983 */ /* 0x000eb60000300a00 */
[----:B------:R-:W-:Y:S05]  /*49990*/  @!UPT UIADD3 URZ, URZ, URZ, URZ ;  /* 0x0000003f3f3ff290 */ /* 0x000fea000fffe03f */
[----:B------:R0:W-:Y:S04]  /*499a0*/  STL.64 [R1+0x150], R12 ;  /* 0x0001500c01007387 */ /* 0x0001e80000100a00 */
[----:B0-----:R-:W2:Y:S01]  /*499b0*/  LDL.LU.64 R12, [R1+0x3368] ;  /* 0x00336800010c7983 */ /* 0x001ea20000300a00 */
[----:B------:R-:W-:Y:S02]  /*499c0*/  MOV R28, R14 ;  /* 0x0000000e001c7202 */ /* 0x000fe40000000f00 */
[----:B------:R-:W-:-:S05]  /*499d0*/  MOV R29, R15 ;  /* 0x0000000f001d7202 */ /* 0x000fca0000000f00 */
[----:B------:R-:W-:Y:S04]  /*499e0*/  STL [R1+0x3164], R29 ;  /* 0x0031641d01007387 */ /* 0x000fe80000100800 */
[----:B------:R-:W-:Y:S01]  /*499f0*/  STL [R1+0x3160], R28 ;  /* 0x0031601c01007387 */ /* 0x000fe20000100800 */
[----:B--2---:R-:W-:Y:S03]  /*49a00*/  HMMA.16816.F32.BF16 R12, R8, R12, R24 ;  /* 0x0000000c080c723c */ /* 0x004fe60000041818 */
[----:B------:R-:W2:Y:S11]  /*49a10*/  LDL.LU.64 R24, [R1+0x3360] ;  /* 0x0033600001187983 */ /* 0x000eb60000300a00 */
[----:B------:R-:W-:Y:S09]  /*49a20*/  @!UPT UIADD3 URZ, URZ, URZ, URZ ;  /* 0x0000003f3f3ff290 */ /* 0x000ff2000fffe03f */
[----:B------:R0:W-:Y:S04]  /*49a30*/  STL.64 [R1+0x140], R12 ;  /* 0x0001400c01007387 */ /* 0x0001e80000100a00 */
[----:B0-----:R-:W3:Y:S01]  /*49a40*/  LDL.LU.64 R12, [R1+0x3358] ;  /* 0x00335800010c7983 */ /* 0x001ee20000300a00 */
[----:B------:R-:W-:Y:S01]  /*49a50*/  IMAD.MOV.U32 R19, RZ, RZ, R14 ;  /* 0x000000ffff137224 */ /* 0x000fe200078e000e */
[----:B------:R-:W-:-:S05]  /*49a60*/  MOV R18, R15 ;  /* 0x0000000f00127202 */ /* 0x000fca0000000f00 */
[----:B------:R0:W-:Y:S04]  /*49a70*/  STL [R1+0x316c], R18 ;  /* 0x00316c1201007387 */ /* 0x0001e80000100800 */
[----:B------:R1:W-:Y:S01]  /*49a80*/  STL [R1+0x3168], R19 ;  /* 0x0031681301007387 */ /* 0x0003e20000100800 */
[C---:B--2---:R-:W-:Y:S03]  /*49a90*/  HMMA.16816.F32.BF16 R24, R8.reuse, R24, R4 ;  /* 0x000000180818723c */ /* 0x044fe60000041804 */
[----:B------:R-:W2:Y:S05]  /*49aa0*/  LDL.LU.64 R4, [R1+0x3350] ;  /* 0x0033500001047983 */ /* 0x000eaa0000300a00 */
[----:B---3--:R-:W-:Y:S11]  /*49ab0*/  HMMA.16816.F32.BF16 R12, R8, R12, R20 ;  /* 0x0000000c080c723c */ /* 0x008ff60000041814 */
[----:B------:R-:W-:Y:S05]  /*49ac0*/  @!UPT UIADD3 URZ, URZ, URZ, URZ ;  /* 0x0000003f3f3ff290 */ /* 0x000fea000fffe03f */
[----:B------:R-:W-:Y:S02]  /*49ad0*/  MOV R28, R27 ;  /* 0x0000001b001c7202 */ /* 0x000fe40000000f00 */
[----:B------:R-:W-:Y:S01]  /*49ae0*/  MOV R29, R26 ;  /* 0x0000001a001d7202 */ /* 0x000fe20000000f00 */
[----:B------:R-:W-:Y:S04]  /*49af0*/  STL.64 [R1+0x130], R24 ;  /* 0x0001301801007387 */ /* 0x000fe80000100a00 */
[----:B------:R-:W-:Y:S04]  /*49b00*/  STL [R1+0x3174], R28 ;  /* 0x0031741c01007387 */ /* 0x000fe80000100800 */
[----:B------:R-:W-:Y:S04]  /*49b10*/  STL [R1+0x3170], R29 ;  /* 0x0031701d01007387 */ /* 0x000fe80000100800 */
[----:B------:R3:W-:Y:S01]  /*49b20*/  STL.64 [R1+0x120], R12 ;  /* 0x0001200c01007387 */ /* 0x0007e20000100a00 */
[----:B0-----:R-:W-:Y:S01]  /*49b30*/  MOV R18, R14 ;  /* 0x0000000e00127202 */ /* 0x001fe20000000f00 */
[----:B-1----:R-:W-:-:S02]  /*49b40*/  IMAD.MOV.U32 R19, RZ, RZ, R15 ;  /* 0x000000ffff137224 */ /* 0x002fc400078e000f */
[----:B---3--:R-:W3:Y:S04]  /*49b50*/  LDL.LU R12, [R1+0x2a0] ;  /* 0x0002a000010c7983 */ /* 0x008ee80000300800 */
        /* <DEDUP_REMOVED lines=11> */
[----:B------:R-:W3:Y:S04]  /*49c10*/  LDL.LU R24, [R1] ;  /* 0x0000000001187983 */ /* 0x000ee80000300800 */
[----:B------:R-:W3:Y:S04]  /*49c20*/  LDL.LU R25, [R1+0x4] ;  /* 0x0000040001197983 */ /* 0x000ee80000300800 */
[----:B---3--:R1:W-:Y:S04]  /*49c30*/  STL.64 [R1+0x3300], R24 ;  /* 0x0033001801007387 */ /* 0x0083e80000100a00 */
[----:B0-----:R-:W3:Y:S04]  /*49c40*/  LDL.LU R20, [R1+0xe0] ;  /* 0x0000e00001147983 */ /* 0x001ee80000300800 */
[----:B------:R-:W3:Y:S04]  /*49c50*/  LDL.LU R21, [R1+0xe4] ;  /* 0x0000e40001157983 */ /* 0x000ee80000300800 */
[----:B------:R-:W4:Y:S04]  /*49c60*/  LDL.LU R22, [R1+0xe8] ;  /* 0x0000e80001167983 */ /* 0x000f280000300800 */
[----:B------:R-:W4:Y:S04]  /*49c70*/  LDL.LU R23, [R1+0xec] ;  /* 0x0000ec0001177983 */ /* 0x000f280000300800 */
[----:B----4-:R-:W-:Y:S04]  /*49c80*/  STL.64 [R1+0x3310], R22 ;  /* 0x0033101601007387 */ /* 0x010fe80000100a00 */
[----:B---3--:R0:W-:Y:S04]  /*49c90*/  STL.64 [R1+0x3308], R20 ;  /* 0x0033081401007387 */ /* 0x0081e80000100a00 */
[----:B-1----:R-:W3:Y:S04]  /*49ca0*/  LDL.LU R24, [R1+0x10] ;  /* 0x0000100001187983 */ /* 0x002ee80000300800 */
[----:B------:R-:W3:Y:S04]  /*49cb0*/  LDL.LU R25, [R1+0x14] ;  /* 0x0000140001197983 */ /* 0x000ee80000300800 */
[----:B---3--:R1:W-:Y:S04]  /*49cc0*/  STL.64 [R1+0x3318], R24 ;  /* 0x0033181801007387 */ /* 0x0083e80000100a00 */
[----:B0-----:R-:W3:Y:S04]  /*49cd0*/  LDL.LU R20, [R1+0xf0] ;  /* 0x0000f00001147983 */ /* 0x001ee80000300800 */
[----:B------:R-:W3:Y:S04]  /*49ce0*/  LDL.LU R21, [R1+0xf4] ;  /* 0x0000f40001157983 */ /* 0x000ee80000300800 */
[----:B------:R-:W4:Y:S04]  /*49cf0*/  LDL.LU R22, [R1+0xf8] ;  /* 0x0000f80001167983 */ /* 0x000f280000300800 */
[----:B------:R-:W4:Y:S04]  /*49d00*/  LDL.LU R23, [R1+0xfc] ;  /* 0x0000fc0001177983 */ /* 0x000f280000300800 */
[----:B----4-:R-:W-:Y:S04]  /*49d10*/  STL.64 [R1+0x3328], R22 ;  /* 0x0033281601007387 */ /* 0x010fe80000100a00 */
[----:B---3--:R-:W-:Y:S04]  /*49d20*/  STL.64 [R1+0x3320], R20 ;  /* 0x0033201401007387 */ /* 0x008fe80000100a00 */
[----:B-1----:R-:W3:Y:S04]  /*49d30*/  LDL.LU R24, [R1+0x20] ;  /* 0x0000200001187983 */ /* 0x002ee80000300800 */
[----:B------:R-:W3:Y:S04]  /*49d40*/  LDL.LU R25, [R1+0x24] ;  /* 0x0000240001197983 */ /* 0x000ee80000300800 */
[----:B---3--:R0:W-:Y:S04]  /*49d50*/  STL.64 [R1+0x3330], R24 ;  /* 0x0033301801007387 */ /* 0x0081e80000100a00 */
[----:B0-----:R-:W3:Y:S04]  /*49d60*/  LDL.LU R24, [R1+0x30] ;  /* 0x0000300001187983 */ /* 0x001ee80000300800 */
[----:B------:R-:W3:Y:S04]  /*49d70*/  LDL.LU R25, [R1+0x34] ;  /* 0x0000340001197983 */ /* 0x000ee80000300800 */
[----:B------:R-:W4:Y:S04]  /*49d80*/  LDL.LU R20, [R1+0x100] ;  /* 0x0001000001147983 */ /* 0x000f280000300800 */
[----:B------:R-:W4:Y:S04]  /*49d90*/  LDL.LU R21, [R1+0x104] ;  /* 0x0001040001157983 */ /* 0x000f280000300800 */
[----:B------:R-:W3:Y:S04]  /*49da0*/  LDL.LU R22, [R1+0x108] ;  /* 0x0001080001167983 */ /* 0x000ee80000300800 */
[----:B------:R-:W3:Y:S01]  /*49db0*/  LDL.LU R23, [R1+0x10c] ;  /* 0x00010c0001177983 */ /* 0x000ee20000300800 */
[----:B--2---:R-:W-:-:S02]  /*49dc0*/  MOV R12, R5 ;  /* 0x00000005000c7202 */ /* 0x004fc40000000f00 */
[----:B------:R-:W-:Y:S01]  /*49dd0*/  MOV R13, R4 ;  /* 0x00000004000d7202 */ /* 0x000fe20000000f00 */
[----:B---3--:R-:W-:Y:S04]  /*49de0*/  STL.64 [R1+0x3340], R22 ;  /* 0x0033401601007387 */ /* 0x008fe80000100a00 */
[----:B----4-:R0:W-:Y:S04]  /*49df0*/  STL.64 [R1+0x3338], R20 ;  /* 0x0033381401007387 */ /* 0x0101e80000100a00 */
        /* <DEDUP_REMOVED lines=8> */
[----:B------:R0:W-:Y:S02]  /*49e80*/  STL.64 [R1+0x32a0], R12 ;  /* 0x0032a00c01007387 */ /* 0x0001e40000100a00 */
[----:B0-----:R-:W-:-:S02]  /*49e90*/  MOV R12, R0 ;  /* 0x00000000000c7202 */ /* 0x001fc40000000f00 */
[----:B------:R-:W-:Y:S01]  /*49ea0*/  MOV R13, R2 ;  /* 0x00000002000d7202 */ /* 0x000fe20000000f00 */
[----:B------:R-:W4:Y:S04]  /*49eb0*/  LDL.LU R0, [R1+0x334c] ;  /* 0x00334c0001007983 */ /* 0x000f280000300800 */
[----:B------:R-:W3:Y:S04]  /*49ec0*/  LDL.LU R2, [R1+0x3348] ;  /* 0x0033480001027983 */ /* 0x000ee80000300800 */
[----:B------:R0:W-:Y:S04]  /*49ed0*/  STL.64 [R1+0x32b8], R12 ;  /* 0x0032b80c01007387 */ /* 0x0001e80000100a00 */
[----:B0-----:R-:W3:Y:S04]  /*49ee0*/  LDL.LU R12, [R1+0xa0] ;  /* 0x0000a000010c7983 */ /* 0x001ee80000300800 */
[----:B------:R-:W3:Y:S04]  /*49ef0*/  LDL.LU R13, [R1+0xa4] ;  /* 0x0000a400010d7983 */ /* 0x000ee80000300800 */
[----:B------:R-:W3:Y:S04]  /*49f00*/  LDL.LU R14, [R1+0xa8] ;  /* 0x0000a800010e7983 */ /* 0x000ee80000300800 */
[----:B------:R-:W3:Y:S04]  /*49f10*/  LDL.LU R15, [R1+0xac] ;  /* 0x0000ac00010f7983 */ /* 0x000ee80000300800 */
[----:B------:R-:W-:Y:S04]  /*49f20*/  STL [R1+0x317c], R19 ;  /* 0x00317c1301007387 */ /* 0x000fe80000100800 */
[----:B------:R-:W-:Y:S04]  /*49f30*/  STL [R1+0x3178], R18 ;  /* 0x0031781201007387 */ /* 0x000fe80000100800 */
[----:B------:R0:W-:Y:S04]  /*49f40*/  STL.64 [R1+0x3298], R16 ;  /* 0x0032981001007387 */ /* 0x0001e80000100a00 */
[----:B0-----:R-:W3:Y:S04]  /*49f50*/  LDL.LU R16, [R1+0x2b0] ;  /* 0x0002b00001107983 */ /* 0x001ee80000300800 */
[----:B------:R-:W3:Y:S04]  /*49f60*/  LDL.LU R17, [R1+0x2b4] ;  /* 0x0002b40001117983 */ /* 0x000ee80000300800 */
[----:B------:R-:W3:Y:S04]  /*49f70*/  LDL.LU R18, [R1+0x2b8] ;  /* 0x0002b80001127983 */ /* 0x000ee80000300800 */
[----:B------:R-:W3:Y:S01]  /*49f80*/  LDL.LU R19, [R1+0x2bc] ;  /* 0x0002bc0001137983 */ /* 0x000ee20000300800 */
[----:B--2---:R-:W-:Y:S03]  /*49f90*/  HMMA.16816.F32.BF16 R24, R8, R24, R20 ;  /* 0x000000180818723c */ /* 0x004fe60000041814 */
[----:B---3--:R-:W-:Y:S04]  /*49fa0*/  STL.64 [R1+0x32b0], R18 ;  /* 0x0032b01201007387 */ /* 0x008fe80000100a00 */
[----:B------:R0:W-:Y:S04]  /*49fb0*/  STL.64 [R1+0x32a8], R16 ;  /* 0x0032a81001007387 */ /* 0x0001e80000100a00 */
[----:B0-----:R-:W2:Y:S04]  /*49fc0*/  LDL.LU R16, [R1+0x2c0] ;  /* 0x0002c00001107983 */ /* 0x001ea80000300800 */
[----:B------:R-:W2:Y:S04]  /*49fd0*/  LDL.LU R17, [R1+0x2c4] ;  /* 0x0002c40001117983 */ /* 0x000ea80000300800 */
[----:B------:R-:W2:Y:S04]  /*49fe0*/  LDL.LU R18, [R1+0x2c8] ;  /* 0x0002c80001127983 */ /* 0x000ea80000300800 */
[----:B------:R-:W2:Y:S04]  /*49ff0*/  LDL.LU R19, [R1+0x2cc] ;  /* 0x0002cc0001137983 */ /* 0x000ea80000300800 */
[----:B------:R-:W3:Y:S04]  /*4a000*/  LDL.LU.64 R22, [R1+0x3340] ;  /* 0x0033400001167983 */ /* 0x000ee80000300a00 */
[----:B------:R-:W3:Y:S04]  /*4a010*/  LDL.LU.64 R20, [R1+0x3338] ;  /* 0x0033380001147983 */ /* 0x000ee80000300a00 */
[----:B------:R0:W-:Y:S04]  /*4a020*/  STL.64 [R1+0x110], R24 ;  /* 0x0001101801007387 */ /* 0x0001e80000100a00 */
[----:B0-----:R-:W3:Y:S01]  /*4a030*/  LDL.LU.64 R24, [R1+0x3330] ;  /* 0x0033300001187983 */ /* 0x001ee20000300a00 */
[----:B------:R-:W-:Y:S01]  /*4a040*/  IMAD.MOV.U32 R28, RZ, RZ, R26 ;  /* 0x000000ffff1c7224 */ /* 0x000fe200078e001a */
[----:B------:R-:W-:-:S05]  /*4a050*/  MOV R29, R27 ;  /* 0x0000001b001d7202 */ /* 0x000fca0000000f00 */
[----:B------:R-:W-:Y:S04]  /*4a060*/  STL [R1+0x3184], R29 ;  /* 0x0031841d01007387 */ /* 0x000fe80000100800 */
        /* <DEDUP_REMOVED lines=8> */
[C---:B---3--:R-:W-:Y:S02]  /*4a0f0*/  HMMA.16816.F32.BF16 R24, R8.reuse, R24, R20 ;  /* 0x000000180818723c */ /* 0x048fe40000041814 */
[----:B------:R-:W3:Y:S04]  /*4a100*/  LDL.LU.64 R22, [R1+0x3310] ;  /* 0x0033100001167983 */ /* 0x000ee80000300a00 */
[----:B------:R-:W3:Y:S11]  /*4a110*/  LDL.LU.64 R20, [R1+0x3308] ;  /* 0x0033080001147983 */ /* 0x000ef60000300a00 */
[----:B------:R-:W-:Y:S06]  /*4a120*/  @!UPT UIADD3 URZ, URZ, URZ, URZ ;  /* 0x0000003f3f3ff290 */ /* 0x000fec000fffe03f */
[----:B------:R0:W-:Y:S04]  /*4a130*/  STL.64 [R1+0xf0], R24 ;  /* 0x0000f01801007387 */ /* 0x0001e80000100a00 */
[----:B------:R3:W-:Y:S04]  /*4a140*/  STL.64 [R1+0xf8], R26 ;  /* 0x0000f81a01007387 */ /* 0x0007e80000100a00 */
[----:B0-----:R-:W3:Y:S02]  /*4a150*/  LDL.LU.64 R24, [R1+0x3300] ;  /* 0x0033000001187983 */ /* 0x001ee40000300a00 */
[C---:B---3--:R-:W-:Y:S02]  /*4a160*/  HMMA.16816.F32.BF16 R24, R8.reuse, R24, R20 ;  /* 0x000000180818723c */ /* 0x048fe40000041814 */
[----:B------:R-:W3:Y:S04]  /*4a170*/  LDL.LU.64 R22, [R1+0x32f8] ;  /* 0x0032f80001167983 */ /* 0x000ee80000300a00 */
[----:B------:R-:W3:Y:S11]  /*4a180*/  LDL.LU.64 R20, [R1+0x32f0] ;  /* 0x0032f00001147983 */ /* 0x000ef60000300a00 */
[----:B------:R-:W-:Y:S06]  /*4a190*/  @!UPT UIADD3 URZ, URZ, URZ, URZ ;  /* 0x0000003f3f3ff290 */ /* 0x000fec000fffe03f */
[----:B------:R-:W-:Y:S04]  /*4a1a0*/  STL.64 [R1+0xe0], R24 ;  /* 0x0000e01801007387 */ /* 0x000fe80000100a00 */
[----:B------:R0:W-:Y:S04]  /*4a1b0*/  STL.64 [R1+0xe8], R26 ;  /* 0x0000e81a01007387 */ /* 0x0001e80000100a00 */
[----:B0-----:R-:W2:Y:S04]  /*4a1c0*/  LDL.LU.64 R26, [R1+0x32e8] ;  /* 0x0032e800011a7983 */ /* 0x001ea80000300a00 */
[----:B------:R-:W3:Y:S02]  /*4a1d0*/  LDL.LU.64 R24, [R1+0x32e0] ;  /* 0x0032e00001187983 */ /* 0x000ee40000300a00 */
[C---:B---3--:R-:W-:Y:S11]  /*4a1e0*/  HMMA.16816.F32.BF16 R20, R8.reuse, R24, R20 ;  /* 0x000000180814723c */ /* 0x048ff60000041814 */
[----:B------:R-:W-:Y:S11]  /*4a1f0*/  @!UPT UIADD3 URZ, URZ, URZ, URZ ;  /* 0x0000003f3f3ff290 */ /* 0x000ff6000fffe03f */
[----:B------:R-:W-:Y:S01]  /*4a200*/  @!UPT UIADD3 URZ, URZ, URZ, URZ ;  /* 0x0000003f3f3ff290 */ /* 0x000fe2000fffe03f */
[----:B------:R-:W-:Y:S04]  /*4a210*/  STL.64 [R1+0xc0], R20 ;  /* 0x0000c01401007387 */ /* 0x000fe80000100a00 */
[----:B------:R0:W-:Y:S04]  /*4a220*/  STL.64 [R1+0xc8], R22 ;  /* 0x0000c81601007387 */ /* 0x0001e80000100a00 */
[----:B0-----:R-:W3:Y:S04]  /*4a230*/  LDL.LU.64 R22, [R1+0x32d8] ;  /* 0x0032d80001167983 */ /* 0x001ee80000300a00 */
[----:B------:R-:W2:Y:S02]  /*4a240*/  LDL.LU.64 R20, [R1+0x32d0] ;  /* 0x0032d00001147983 */ /* 0x000ea40000300a00 */
[C---:B--2---:R-:W-:Y:S11]  /*4a250*/  HMMA.16816.F32.BF16 R4, R8.reuse, R20, R4 ;  /* 0x000000140804723c */ /* 0x044ff60000041804 */
[----:B------:R-:W-:Y:S11]  /*4a260*/  @!UPT UIADD3 URZ, URZ, URZ, URZ ;  /* 0x0000003f3f3ff290 */ /* 0x000ff6000fffe03f */
[----:B------:R-:W-:Y:S01]  /*4a270*/  @!UPT UIADD3 URZ, URZ, URZ, URZ ;  /* 0x0000003f3f3ff290 */ /* 0x000fe2000fffe03f */
[----:B------:R-:W-:Y:S04]  /*4a280*/  STL.64 [R1+0xb0], R4 ;  /* 0x0000b00401007387 */ /* 0x000fe80000100a00 */
[----:B------:R0:W-:Y:S04]  /*4a290*/  STL.64 [R1+0xb8], R6 ;  /* 0x0000b80601007387 */ /* 0x0001e80000100a00 */
[----:B0-----:R-:W2:Y:S04]  /*4a2a0*/  LDL.LU.64 R6, [R1+0x32c8] ;  /* 0x0032c80001067983 */ /* 0x001ea80000300a00 */
[----:B------:R-:W2:Y:S02]  /*4a2b0*/  LDL.LU.64 R4, [R1+0x32c0] ;  /* 0x0032c00001047983 */ /* 0x000ea40000300a00 */
[C---:B--2---:R-:W-:Y:S11]  /*4a2c0*/  HMMA.16816.F32.BF16 R12, R8.reuse, R4, R12 ;  /* 0x00000004080c723c */ /* 0x044ff6000004180c */
[----:B------:R-:W-:Y:S11]  /*4a2d0*/  @!UPT UIADD3 URZ, URZ, URZ, URZ ;  /* 0x0000003f3f3ff290 */ /* 0x000ff6000fffe03f */
[----:B------:R-:W-:Y:S01]  /*4a2e0*/  @!UPT UIADD3 URZ, URZ, URZ, URZ ;  /* 0x0000003f3f3ff290 */ /* 0x000fe2000fffe03f */
[----:B------:R0:W-:Y:S04]  /*4a2f0*/  STL.64 [R1+0xa0], R12 ;  /* 0x0000a00c01007387 */ /* 0x0001e80000100a00 */
[----:B------:R-:W-:Y:S04]  /*4a300*/  STL.64 [R1+0xa8], R14 ;  /* 0x0000a80e01007387 */ /* 0x000fe80000100a00 */
[----:B0-----:R-:W2:Y:S04]  /*4a310*/  LDL.LU.64 R12, [R1+0x32b8] ;  /* 0x0032b800010c7983 */ /* 0x001ea80000300a00 */
[----:B------:R0:W-:Y:S04]  /*4a320*/  STL.64 [R1+0x31d8], R6 ;  /* 0x0031d80601007387 */ /* 0x0001e80000100a00 */
[----:B------:R-:W3:Y:S04]  /*4a330*/  LDL.LU R4, [R1+0x290] ;  /* 0x0002900001047983 */ /* 0x000ee80000300800 */
[----:B------:R-:W3:Y:S04]  /*4a340*/  LDL.LU R5, [R1+0x294] ;  /* 0x0002940001057983 */ /* 0x000ee80000300800 */
[----:B0-----:R-:W3:Y:S04]  /*4a350*/  LDL.LU R6, [R1+0x298] ;  /* 0x0002980001067983 */ /* 0x001ee80000300800 */
[----:B------:R-:W3:Y:S01]  /*4a360*/  LDL.LU R7, [R1+0x29c] ;  /* 0x00029c0001077983 */ /* 0x000ee20000300800 */
[C---:B--2---:R-:W-:Y:S03]  /*4a370*/  HMMA.16816.F32.BF16 R12, R8.reuse, R12, R16 ;  /* 0x0000000c080c723c */ /* 0x044fe60000041810 */
[----:B------:R-:W2:Y:S04]  /*4a380*/  LDL.LU.64 R18, [R1+0x32b0] ;  /* 0x0032b00001127983 */ /* 0x000ea80000300a00 */
[----:B------:R-:W2:Y:S11]  /*4a390*/  LDL.LU.64 R16, [R1+0x32a8] ;  /* 0x0032a80001107983 */ /* 0x000eb60000300a00 */
[----:B------:R-:W-:Y:S05]  /*4a3a0*/  @!UPT UIADD3 URZ, URZ, URZ, URZ ;  /* 0x0000003f3f3ff290 */ /* 0x000fea000fffe03f */
[----:B------:R0:W-:Y:S04]  /*4a3b0*/  STL.64 [R1+0x2c0], R12 ;  /* 0x0002c00c01007387 */ /* 0x0001e80000100a00 */
[----:B------:R2:W-:Y:S04]  /*4a3c0*/  STL.64 [R1+0x2c8], R14 ;  /* 0x0002c80e01007387 */ /* 0x0005e80000100a00 */
[----:B0-----:R-:W2:Y:S02]  /*4a3d0*/  LDL.LU.64 R12, [R1+0x32a0] ;  /* 0x0032a000010c7983 */ /* 0x001ea40000300a00 */
[C---:B--2---:R-:W-:Y:S02]  /*4a3e0*/  HMMA.16816.F32.BF16 R12, R8.reuse, R12, R16 ;  /* 0x0000000c080c723c */ /* 0x044fe40000041810 */
[----:B------:R-:W2:Y:S11]  /*4a3f0*/  LDL.LU.64 R16, [R1+0x3298] ;  /* 0x0032980001107983 */ /* 0x000eb60000300a00 */
[----:B------:R-:W-:Y:S10]  /*4a400*/  @!UPT UIADD3 URZ, URZ, URZ, URZ ;  /* 0x0000003f3f3ff290 */ /* 0x000ff4000fffe03f */
[----:B------:R0:W-:Y:S01]  /*4a410*/  STL [R1+0x2b0], R12 ;  /* 0x0002b00c01007387 */ /* 0x0001e20000100800 */
[----:B------:R-:W-:Y:S02]  /*4a420*/  MOV R24, R14 ;  /* 0x0000000e00187202 */ /* 0x000fe40000000f00 */
[----:B------:R-:W-:Y:S02]  /*4a430*/  MOV R21, R15 ;  /* 0x0000000f00157202 */ /* 0x000fe40000000f00 */
[----:B------:R-:W-:Y:S01]  /*4a440*/  MOV R25, R13 ;  /* 0x0000000d00197202 */ /* 0x000fe20000000f00 */
[----:B------:R-:W2:Y:S04]  /*4a450*/  LDL.LU.64 R14, [R1+0x3290] ;  /* 0x00329000010e7983 */ /* 0x000ea80000300a00 */
[----:B0-----:R-:W2:Y:S04]  /*4a460*/  LDL.LU.64 R12, [R1+0x3288] ;  /* 0x00328800010c7983 */ /* 0x001ea80000300a00 */
[----:B------:R-:W-:Y:S04]  /*4a470*/  STL [R1+0x3010], R21 ;  /* 0x0030101501007387 */ /* 0x000fe80000100800 */
[----:B------:R0:W-:Y:S04]  /*4a480*/  STL [R1+0x3004], R24 ;  /* 0x0030041801007387 */ /* 0x0001e80000100800 */
[----:B------:R-:W-:Y:S04]  /*4a490*/  STL.64 [R1+0x3270], R26 ;  /* 0x0032701a01007387 */ /* 0x000fe80000100a00 */
[----:B------:R1:W-:Y:S04]  /*4a4a0*/  STL [R1+0x3268], R25 ;  /* 0x0032681901007387 */ /* 0x0003e80000100800 */
[----:B0-----:R-:W3:Y:S04]  /*4a4b0*/  LDL.LU R24, [R1+0x280] ;  /* 0x0002800001187983 */ /* 0x001ee80000300800 */
[----:B-1----:R-:W3:Y:S01]  /*4a4c0*/  LDL.LU R25, [R1+0x284] ;  /* 0x0002840001197983 */ /* 0x002ee20000300800 */
[----:B--2---:R-:W-:Y:S03]  /*4a4d0*/  HMMA.16816.F32.BF16 R16, R8, R16, R12 ;  /* 0x000000100810723c */ /* 0x004fe6000004180c */
[----:B------:R-:W2:Y:S04]  /*4a4e0*/  LDL.LU.64 R14, [R1+0x3280] ;  /* 0x00328000010e7983 */ /* 0x000ea80000300a00 */
[----:B------:R-:W2:Y:S11]  /*4a4f0*/  LDL.LU.64 R12, [R1+0x3278] ;  /* 0x00327800010c7983 */ /* 0x000eb60000300a00 */
[----:B------:R-:W-:Y:S06]  /*4a500*/  @!UPT UIADD3 URZ, URZ, URZ, URZ ;  /* 0x0000003f3f3ff290 */ /* 0x000fec000fffe03f */
[----:B------:R-:W-:Y:S01]  /*4a510*/  IMAD.MOV.U32 R8, RZ, RZ, R19 ;  /* 0x000000ffff087224 */ /* 0x000fe200078e0013 */
[----:B------:R-:W-:Y:S02]  /*4a520*/  MOV R9, R18 ;  /* 0x0000001200097202 */ /* 0x000fe40000000f00 */
[----:B------:R-:W-:Y:S02]  /*4a530*/  MOV R10, R17 ;  /* 0x00000011000a7202 */ /* 0x000fe40000000f00 */
[----:B------:R-:W-:Y:S04]  /*4a540*/  STL [R1+0x3014], R8 ;  /* 0x0030140801007387 */ /* 0x000fe80000100800 */
[----:B------:R-:W-:Y:S04]  /*4a550*/  STL [R1+0x3000], R9 ;  /* 0x0030000901007387 */ /* 0x000fe80000100800 */
[----:B------:R0:W-:Y:S04]  /*4a560*/  STL [R1+0x2ffc], R10 ;  /* 0x002ffc0a01007387 */ /* 0x0001e80000100800 */
[----:B0-----:R-:W2:Y:S01]  /*4a570*/  LDL.LU.64 R10, [R1+0x98] ;  /* 0x00009800010a7983 */ /* 0x001ea20000300a00 */
[----:B------:R-:W-:-:S05]  /*4a580*/  MOV R20, R16 ;  /* 0x0000001000147202 */ /* 0x000fca0000000f00 */
[----:B------:R-:W-:Y:S04]  /*4a590*/  STL [R1+0x2ff8], R20 ;  /* 0x002ff81401007387 */ /* 0x000fe80000100800 */
[----:B---3--:R0:W-:Y:S04]  /*4a5a0*/  STL.64 [R1+0x3228], R22 ;  /* 0x0032281601007387 */ /* 0x0081e80000100a00 */
[----:B0-----:R-:W3:Y:S01]  /*4a5b0*/  LDL.LU.64 R22, [R1+0x58] ;  /* 0x0000580001167983 */ /* 0x001ee20000300a00 */
[----:B------:R-:W-:Y:S01]  /*4a5c0*/  IMAD.MOV.U32 R26, RZ, RZ, R2 ;  /* 0x000000ffff1a7224 */ /* 0x000fe200078e0002 */
[----:B----4-:R-:W-:Y:S01]  /*4a5d0*/  MOV R27, R0 ;  /* 0x00000000001b7202 */ /* 0x010fe20000000f00 */
[----:B--2---:R-:W-:Y:S01]  /*4a5e0*/  HMMA.16816.F32.BF16 R4, R12, R10, R4 ;  /* 0x0000000a0c04723c */ /* 0x004fe20000041804 */
[----:B---3--:R0:W-:Y:S11]  /*4a5f0*/  STL.64 [R1+0x3258], R22 ;  /* 0x0032581601007387 */ /* 0x0081f60000100a00 */
[----:B------:R-:W-:Y:S11]  /*4a600*/  @!UPT UIADD3 URZ, URZ, URZ, URZ ;  /* 0x0000003f3f3ff290 */ /* 0x000ff6000fffe03f */
[----:B------:R-:W-:Y:S01]  /*4a610*/  @!UPT UIADD3 URZ, URZ, URZ, URZ ;  /* 0x0000003f3f3ff290 */ /* 0x000fe2000fffe03f */
[----:B------:R-:W-:Y:S02]  /*4a620*/  MOV R2, R6 ;  /* 0x0000000600027202 */ /* 0x000fe40000000f00 */
[----:B------:R-:W-:Y:S01]  /*4a630*/  MOV R0, R7 ;  /* 0x0000000700007202 */ /* 0x000fe20000000f00 */
[----:B0-----:R-:W2:Y:S04]  /*4a640*/  LDL.LU.64 R22, [R1+0x68] ;  /* 0x0000680001167983 */ /* 0x001ea80000300a00 */
[----:B------:R0:W-:Y:S04]  /*4a650*/  STL.64 [R1+0x290], R4 ;  /* 0x0002900401007387 */ /* 0x0001e80000100a00 */
[----:B------:R-:W3:Y:S01]  /*4a660*/  LDL.LU.64 R6, [R1+0x48] ;  /* 0x0000480001067983 */ /* 0x000ee20000300a00 */
[----:B------:R-:W-:-:S02]  /*4a670*/  MOV R9, R11 ;  /* 0x0000000b00097202 */ /* 0x000fc40000000f00 */
[----:B------:R-:W-:Y:S01]  /*4a680*/  MOV R16, R10 ;  /* 0x0000000a00107202 */ /* 0x000fe20000000f00 */
[----:B---3--:R1:W-:Y:S04]  /*4a690*/  STL.64 [R1+0x3260], R6 ;  /* 0x0032600601007387 */ /* 0x0083e80000100a00 */
[----:B0-----:R-:W2:Y:S04]  /*4a6a0*/  LDL.LU R4, [R1+0x260] ;  /* 0x0002600001047983 */ /* 0x001ea80000300800 */
[----:B------:R-:W2:Y:S04]  /*4a6b0*/  LDL.LU R5, [R1+0x264] ;  /* 0x0002640001057983 */ /* 0x000ea80000300800 */
[----:B-1----:R-:W2:Y:S04]  /*4a6c0*/  LDL.LU R6, [R1+0x268] ;  /* 0x0002680001067983 */ /* 0x002ea80000300800 */
[----:B------:R-:W2:Y:S04]  /*4a6d0*/  LDL.LU R7, [R1+0x26c] ;  /* 0x00026c0001077983 */ /* 0x000ea80000300800 */
[----:B------:R-:W-:Y:S04]  /*4a6e0*/  STL [R1+0x3194], R0 ;  /* 0x0031940001007387 */ /* 0x000fe80000100800 */
[----:B------:R-:W-:Y:S04]  /*4a6f0*/  STL [R1+0x3190], R2 ;  /* 0x0031900201007387 */ /* 0x000fe80000100800 */
[----:B------:R0:W-:Y:S04]  /*4a700*/  STL [R1+0x318c], R9 ;  /* 0x00318c0901007387 */ /* 0x0001e80000100800 */
[----:B------:R-:W3:Y:S04]  /*4a710*/  LDL.LU R8, [R1+0x250] ;  /* 0x0002500001087983 */ /* 0x000ee80000300800 */
[----:B0-----:R-:W3:Y:S04]  /*4a720*/  LDL.LU R9, [R1+0x254] ;  /* 0x0002540001097983 */ /* 0x001ee80000300800 */
[----:B------:R-:W3:Y:S04]  /*4a730*/  LDL.LU R10, [R1+0x258] ;  /* 0x00025800010a7983 */ /* 0x000ee80000300800 */
[----:B------:R-:W3:Y:S04]  /*4a740*/  LDL.LU R11, [R1+0x25c] ;  /* 0x00025c00010b7983 */ /* 0x000ee80000300800 */
[----:B------:R-:W-:Y:S04]  /*4a750*/  STL [R1+0x3188], R16 ;  /* 0x0031881001007387 */ /* 0x000fe80000100800 */
[----:B------:R-:W4:Y:S02]  /*4a760*/  LDL.LU.64 R18, [R1+0x88] ;  /* 0x0000880001127983 */ /* 0x000f240000300a00 */
[----:B----4-:R-:W-:Y:S11]  /*4a770*/  HMMA.16816.F32.BF16 R24, R12, R18, R24 ;  /* 0x000000120c18723c */ /* 0x010ff60000041818 */
[----:B------:R-:W-:Y:S11]  /*4a780*/  @!UPT UIADD3 URZ, URZ, URZ, URZ ;  /* 0x0000003f3f3ff290 */ /* 0x000ff6000fffe03f */
[----:B------:R-:W-:Y:S01]  /*4a790*/  @!UPT UIADD3 URZ, URZ, URZ, URZ ;  /* 0x0000003f3f3ff290 */ /* 0x000fe2000fffe03f */
[----:B------:R-:W-:Y:S04]  /*4a7a0*/  STL.64 [R1+0x280], R24 ;  /* 0x0002801801007387 */ /* 0x000fe80000100a00 */
[----:B------:R0:W-:Y:S04]  /*4a7b0*/  STL.64 [R1+0x288], R26 ;  /* 0x0002881a01007387 */ /* 0x0001e80000100a00 */
[----:B0-----:R-:W4:Y:S04]  /*4a7c0*/  LDL.LU.64 R26, [R1+0x3270] ;  /* 0x00327000011a7983 */ /* 0x001f280000300a00 */
[----:B------:R-:W2:Y:S01]  /*4a7d0*/  LDL.LU R25, [R1+0x3268] ;  /* 0x0032680001197983 */ /* 0x000ea20000300800 */
[----:B------:R-:W-:Y:S01]  /*4a7e0*/  MOV R17, R19 ;  /* 0x0000001300117202 */ /* 0x000fe20000000f00 */
[----:B------:R-:W-:-:S04]  /*4a7f0*/  IMAD.MOV.U32 R24, RZ, RZ, R18 ;  /* 0x000000ffff187224 */ /* 0x000fc800078e0012 */
[----:B------:R0:W-:Y:S04]  /*4a800*/  STL [R1+0x319c], R17 ;  /* 0x00319c1101007387 */ /* 0x0001e80000100800 */
[----:B------:R-:W3:Y:S04]  /*4a810*/  LDL.LU R16, [R1+0x270] ;  /* 0x0002700001107983 */ /* 0x000ee80000300800 */
[----:B0-----:R-:W3:Y:S04]  /*4a820*/  LDL.LU R17, [R1+0x274] ;  /* 0x0002740001117983 */ /* 0x001ee80000300800 */
[----:B------:R-:W3:Y:S04]  /*4a830*/  LDL.LU R18, [R1+0x278] ;  /* 0x0002780001127983 */ /* 0x000ee80000300800 */
[----:B------:R-:W3:Y:S04]  /*4a840*/  LDL.LU R19, [R1+0x27c] ;  /* 0x00027c0001137983 */ /* 0x000ee80000300800 */
[----:B------:R-:W-:Y:S04]  /*4a850*/  STL [R1+0x3198], R24 ;  /* 0x0031981801007387 */ /* 0x000fe80000100800 */
[----:B----4-:R0:W-:Y:S04]  /*4a860*/  STL.64 [R1+0x3238], R26 ;  /* 0x0032381a01007387 */ /* 0x0101e80000100a00 */
[----:B--2---:R-:W-:Y:S04]  /*4a870*/  STL [R1+0x3234], R25 ;  /* 0x0032341901007387 */ /* 0x004fe80000100800 */
[----:B0-----:R-:W3:Y:S02]  /*4a880*/  LDL.LU.64 R26, [R1+0x78] ;  /* 0x00007800011a7983 */ /* 0x001ee40000300a00 */
[C---:B---3--:R-:W-:Y:S11]  /*4a890*/  HMMA.16816.F32.BF16 R16, R12.reuse, R26, R16 ;  /* 0x0000001a0c10723c */ /* 0x048ff60000041810 */
[----:B------:R-:W-:Y:S11]  /*4a8a0*/  @!UPT UIADD3 URZ, URZ, URZ, URZ ;  /* 0x0000003f3f3ff290 */ /* 0x000ff6000fffe03f */
[----:B------:R-:W-:Y:S01]  /*4a8b0*/  @!UPT UIADD3 URZ, URZ, URZ, URZ ;  /* 0x0000003f3f3ff290 */ /* 0x000fe2000fffe03f */
[----:B------:R-:W-:Y:S04]  /*4a8c0*/  STL.64 [R1+0x270], R16 ;  /* 0x0002701001007387 */ /* 0x000fe80000100a00 */
[----:B------:R0:W-:Y:S02]  /*4a8d0*/  STL.64 [R1+0x278], R18 ;  /* 0x0002781201007387 */ /* 0x0001e40000100a00 */
[----:B0-----:R-:W-:Y:S02]  /*4a8e0*/  MOV R19, R26 ;  /* 0x0000001a00137202 */ /* 0x001fe40000000f00 */
[----:B------:R-:W-:Y:S02]  /*4a8f0*/  MOV R18, R27 ;  /* 0x0000001b00127202 */ /* 0x000fe40000000f00 */
[----:B------:R-:W2:Y:S01]  /*4a900*/  LDL.LU.64 R26, [R1+0x38] ;  /* 0x00003800011a7983 */ /* 0x000ea20000300a00 */
[C---:B------:R-:W-:Y:S01]  /*4a910*/  HMMA.16816.F32.BF16 R4, R12.reuse, R22, R4 ;  /* 0x000000160c04723c */ /* 0x040fe20000041804 */
[----:B------:R-:W-:Y:S01]  /*4a920*/  MOV R29, R22 ;  /* 0x00000016001d7202 */ /* 0x000fe20000000f00 */
[----:B------:R-:W-:Y:S01]  /*4a930*/  IMAD.MOV.U32 R28, RZ, RZ, R23 ;  /* 0x000000ffff1c7224 */ /* 0x000fe200078e0017 */
[----:B--2---:R0:W-:Y:S04]  /*4a940*/  STL.64 [R1+0x3250], R26 ;  /* 0x0032501a01007387 */ /* 0x0041e80000100a00 */
[----:B------:R-:W2:Y:S04]  /*4a950*/  LDL.LU R24, [R1+0x240] ;  /* 0x0002400001187983 */ /* 0x000ea80000300800 */
[----:B------:R-:W2:Y:S04]  /*4a960*/  LDL.LU R25, [R1+0x244] ;  /* 0x0002440001197983 */ /* 0x000ea80000300800 */
[----:B0-----:R-:W2:Y:S04]  /*4a970*/  LDL.LU R26, [R1+0x248] ;  /* 0x00024800011a7983 */ /* 0x001ea80000300800 */
[----:B------:R-:W2:Y:S04]  /*4a980*/  LDL.LU R27, [R1+0x24c] ;  /* 0x00024c00011b7983 */ /* 0x000ea80000300800 */
[----:B------:R-:W-:Y:S04]  /*4a990*/  STL.64 [R1+0x260], R4 ;  /* 0x0002600401007387 */ /* 0x000fe80000100a00 */
[----:B------:R0:W-:Y:S04]  /*4a9a0*/  STL.64 [R1+0x268], R6 ;  /* 0x0002680601007387 */ /* 0x0001e80000100a00 */
[----:B0-----:R-:W2:Y:S04]  /*4a9b0*/  LDL.LU.64 R6, [R1+0x3260] ;  /* 0x0032600001067983 */ /* 0x001ea80000300a00 */
[----:B------:R-:W3:Y:S02]  /*4a9c0*/  LDL.LU.64 R22, [R1+0x3258] ;  /* 0x0032580001167983 */ /* 0x000ee40000300a00 */
[----:B---3--:R-:W-:Y:S01]  /*4a9d0*/  HMMA.16816.F32.BF16 R8, R12, R22, R8 ;  /* 0x000000160c08723c */ /* 0x008fe20000041808 */
[----:B------:R-:W-:-:S07]  /*4a9e0*/  MOV R16, R23 ;  /* 0x0000001700107202 */ /* 0x000fce0000000f00 */
[----:B--2---:R-:W-:Y:S11]  /*4a9f0*/  HMMA.16816.F32.BF16 R24, R12, R6, R24 ;  /* 0x000000060c18723c */ /* 0x004ff60000041818 */
[----:B------:R-:W-:Y:S04]  /*4aa00*/  @!UPT UIADD3 URZ, URZ, URZ, URZ ;  /* 0x0000003f3f3ff290 */ /* 0x000fe8000fffe03f */
[----:B------:R0:W-:Y:S04]  /*4aa10*/  STL.64 [R1+0x250], R8 ;  /* 0x0002500801007387 */ /* 0x0001e80000100a00 */
[----:B------:R-:W-:Y:S04]  /*4aa20*/  STL.64 [R1+0x258], R10 ;  /* 0x0002580a01007387 */ /* 0x000fe80000100a00 */
[----:B------:R-:W-:Y:S01]  /*4aa30*/  STL.64 [R1+0x3248], R18 ;  /* 0x0032481201007387 */ /* 0x000fe20000100a00 */
[----:B0-----:R-:W-:-:S03]  /*4aa40*/  MOV R9, R22 ;  /* 0x0000001600097202 */ /* 0x001fc60000000f00 */
[----:B------:R0:W-:Y:S04]  /*4aa50*/  STL [R1+0x3240], R16 ;  /* 0x0032401001007387 */ /* 0x0001e80000100800 */
[----:B0-----:R-:W2:Y:S04]  /*4aa60*/  LDL.LU R16, [R1+0x230] ;  /* 0x0002300001107983 */ /* 0x001ea80000300800 */
[----:B------:R-:W2:Y:S04]  /*4aa70*/  LDL.LU R17, [R1+0x234] ;  /* 0x0002340001117983 */ /* 0x000ea80000300800 */
[----:B------:R-:W2:Y:S04]  /*4aa80*/  LDL.LU R18, [R1+0x238] ;  /* 0x0002380001127983 */ /* 0x000ea80000300800 */
[----:B------:R-:W2:Y:S04]  /*4aa90*/  LDL.LU R19, [R1+0x23c] ;  /* 0x00023c0001137983 */ /* 0x000ea80000300800 */
[----:B------:R-:W-:Y:S04]  /*4aaa0*/  STL [R1+0x3230], R9 ;  /* 0x0032300901007387 */ /* 0x000fe80000100800 */
[----:B------:R-:W3:Y:S04]  /*4aab0*/  LDL.LU.64 R10, [R1+0x28] ;  /* 0x00002800010a7983 */ /* 0x000ee80000300a00 */
[----:B------:R-:W4:Y:S04]  /*4aac0*/  LDL.LU R20, [R1+0x200] ;  /* 0x0002000001147983 */ /* 0x000f280000300800 */
[----:B------:R-:W4:Y:S04]  /*4aad0*/  LDL.LU R21, [R1+0x204] ;  /* 0x0002040001157983 */ /* 0x000f280000300800 */
[----:B------:R-:W4:Y:S04]  /*4aae0*/  LDL.LU R22, [R1+0x208] ;  /* 0x0002080001167983 */ /* 0x000f280000300800 */
[----:B------:R-:W4:Y:S04]  /*4aaf0*/  LDL.LU R23, [R1+0x20c] ;  /* 0x00020c0001177983 */ /* 0x000f280000300800 */
[----:B------:R-:W-:Y:S01]  /*4ab00*/  STL.64 [R1+0x240], R24 ;  /* 0x0002401801007387 */ /* 0x000fe20000100a00 */
[----:B------:R-:W-:-:S03]  /*4ab10*/  MOV R0, R6 ;  /* 0x0000000600007202 */ /* 0x000fc60000000f00 */
[----:B------:R0:W-:Y:S01]  /*4ab20*/  STL.64 [R1+0x248], R26 ;  /* 0x0002481a01007387 */ /* 0x0001e20000100a00 */
[----:B------:R-:W-:-:S03]  /*4ab30*/  MOV R2, R7 ;  /* 0x0000000700027202 */ /* 0x000fc60000000f00 */
[----:B0-----:R-:W2:Y:S04]  /*4ab40*/  LDL.LU.64 R26, [R1+0x3250] ;  /* 0x00325000011a7983 */ /* 0x001ea80000300a00 */
        /* <DEDUP_REMOVED lines=9> */
[----:B------:R-:W2:Y:S01]  /*4abe0*/  LDL.LU R7, [R1+0x1dc] ;  /* 0x0001dc0001077983 */ /* 0x000ea20000300800 */
[----:B------:R-:W-:Y:S03]  /*4abf0*/  HMMA.16816.F32.BF16 R16, R12, R26, R16 ;  /* 0x0000001a0c10723c */ /* 0x000fe60000041810 */
[----:B--2---:R0:W-:Y:S04]  /*4ac00*/  STL.64 [R1+0x3208], R6 ;  /* 0x0032080601007387 */ /* 0x0041e80000100a00 */
[----:B------:R-:W-:Y:S04]  /*4ac10*/  STL.64 [R1+0x3200], R4 ;  /* 0x0032000401007387 */ /* 0x000fe80000100a00 */
[----:B0-----:R-:W2:Y:S01]  /*4ac20*/  LDL.LU.64 R6, [R1+0x8] ;  /* 0x0000080001067983 */ /* 0x001ea20000300a00 */
[----:B------:R-:W-:-:S03]  /*4ac30*/  MOV R24, R27 ;  /* 0x0000001b00187202 */ /* 0x000fc60000000f00 */
[----:B--2---:R0:W-:Y:S04]  /*4ac40*/  STL.64 [R1+0x3220], R6 ;  /* 0x0032200601007387 */ /* 0x0041e80000100a00 */
[----:B0-----:R-:W4:Y:S04]  /*4ac50*/  LDL.LU.64 R6, [R1+0x18] ;  /* 0x0000180001067983 */ /* 0x001f280000300a00 */
[----:B------:R0:W-:Y:S04]  /*4ac60*/  STL.64 [R1+0x230], R16 ;  /* 0x0002301001007387 */ /* 0x0001e80000100a00 */
[----:B------:R1:W-:Y:S01]  /*4ac70*/  STL.64 [R1+0x238], R18 ;  /* 0x0002381201007387 */ /* 0x0003e20000100a00 */
[----:B0-----:R-:W-:-:S03]  /*4ac80*/  IMAD.MOV.U32 R17, RZ, RZ, R26 ;  /* 0x000000ffff117224 */ /* 0x001fc600078e001a */
[----:B-1----:R-:W2:Y:S04]  /*4ac90*/  LDL.LU.64 R18, [R1+0x3248] ;  /* 0x0032480001127983 */ /* 0x002ea80000300a00 */
[----:B------:R-:W2:Y:S04]  /*4aca0*/  LDL.LU R16, [R1+0x3240] ;  /* 0x0032400001107983 */ /* 0x000ea80000300800 */
[----:B------:R-:W2:Y:S04]  /*4acb0*/  LDL.LU.64 R26, [R1+0x3238] ;  /* 0x00323800011a7983 */ /* 0x000ea80000300a00 */
[----:B------:R-:W3:Y:S04]  /*4acc0*/  LDL.LU R25, [R1+0x3234] ;  /* 0x0032340001197983 */ /* 0x000ee80000300800 */
[----:B--2---:R-:W-:Y:S04]  /*4acd0*/  STL.64 [R1+0x3218], R26 ;  /* 0x0032181a01007387 */ /* 0x004fe80000100a00 */
[----:B---3--:R0:W-:Y:S04]  /*4ace0*/  STL.64 [R1+0x3210], R24 ;  /* 0x0032101801007387 */ /* 0x0081e80000100a00 */
[----:B0-----:R-:W2:Y:S04]  /*4acf0*/  LDL.LU R24, [R1+0x1f0] ;  /* 0x0001f00001187983 */ /* 0x001ea80000300800 */
        /* <DEDUP_REMOVED lines=8> */
[----:B------:R-:W3:Y:S01]  /*4ad80*/  LDL.LU R19, [R1+0x22c] ;  /* 0x00022c0001137983 */ /* 0x000ee20000300800 */
[----:B----4-:R-:W-:Y:S01]  /*4ad90*/  HMMA.16816.F32.BF16 R20, R12, R6, R20 ;  /* 0x000000060c14723c */ /* 0x010fe20000041814 */
[----:B------:R-:W-:-:S07]  /*4ada0*/  IMAD.MOV.U32 R8, RZ, RZ, R7 ;  /* 0x000000ffff087224 */ /* 0x000fce00078e0007 */
[----:B---3--:R-:W-:Y:S11]  /*4adb0*/  HMMA.16816.F32.BF16 R16, R12, R10, R16 ;  /* 0x0000000a0c10723c */ /* 0x008ff60000041810 */
[----:B------:R-:W-:Y:S11]  /*4adc0*/  @!UPT UIADD3 URZ, URZ, URZ, URZ ;  /* 0x0000003f3f3ff290 */ /* 0x000ff6000fffe03f */
[----:B------:R-:W-:Y:S01]  /*4add0*/  @!UPT UIADD3 URZ, URZ, URZ, URZ ;  /* 0x0000003f3f3ff290 */ /* 0x000fe2000fffe03f */
[----:B------:R-:W-:Y:S04]  /*4ade0*/  STL.64 [R1+0x320], R16 ;  /* 0x0003201001007387 */ /* 0x000fe80000100a00 */
[----:B------:R-:W-:Y:S04]  /*4adf0*/  STL.64 [R1+0x328], R18 ;  /* 0x0003281201007387 */ /* 0x000fe80000100a00 */
[----:B------:R-:W3:Y:S04]  /*4ae00*/  LDL.LU R9, [R1+0x3230] ;  /* 0x0032300001097983 */ /* 0x000ee80000300800 */
[----:B------:R0:W-:Y:S04]  /*4ae10*/  STL.64 [R1+0x310], R20 ;  /* 0x0003101401007387 */ /* 0x0001e80000100a00 */
[----:B------:R1:W-:Y:S01]  /*4ae20*/  STL.64 [R1+0x318], R22 ;  /* 0x0003181601007387 */ /* 0x0003e20000100a00 */
[----:B0-----:R-:W-:-:S03]  /*4ae30*/  MOV R20, R6 ;  /* 0x0000000600147202 */ /* 0x001fc60000000f00 */
[----:B-1----:R-:W4:Y:S04]  /*4ae40*/  LDL.LU.64 R22, [R1+0x3228] ;  /* 0x0032280001167983 */ /* 0x002f280000300a00 */
[----:B------:R-:W2:Y:S02]  /*4ae50*/  LDL.LU.64 R6, [R1+0x3220] ;  /* 0x0032200001067983 */ /* 0x000ea40000300a00 */
[----:B--2---:R-:W-:Y:S01]  /*4ae60*/  HMMA.16816.F32.BF16 R24, R12, R6, R24 ;  /* 0x000000060c18723c */ /* 0x004fe20000041818 */
        /* <DEDUP_REMOVED lines=8> */
[----:B------:R-:W2:Y:S04]  /*4aef0*/  LDL.LU.64 R4, [R1+0x3200] ;  /* 0x0032000001047983 */ /* 0x000ea80000300a00 */
[----:B------:R-:W2:Y:S01]  /*4af00*/  LDL.LU.64 R18, [R1+0x1e8] ;  /* 0x0001e80001127983 */ /* 0x000ea20000300a00 */
[----:B------:R-:W-:-:S03]  /*4af10*/  MOV R16, R10 ;  /* 0x0000000a00107202 */ /* 0x000fc60000000f00 */
[----:B--2---:R0:W-:Y:S04]  /*4af20*/  STL.64 [R1+0x31b8], R18 ;  /* 0x0031b81201007387 */ /* 0x0041e80000100a00 */
[----:B------:R1:W-:Y:S01]  /*4af30*/  STL [R1+0x31b0], R16 ;  /* 0x0031b01001007387 */ /* 0x0003e20000100800 */
[----:B0-----:R-:W-:-:S03]  /*4af40*/  MOV R18, R26 ;  /* 0x0000001a00127202 */ /* 0x001fc60000000f00 */
[----:B-1----:R-:W2:Y:S01]  /*4af50*/  LDL.LU R16, [R1+0x1a0] ;  /* 0x0001a00001107983 */ /* 0x002ea20000300800 */
[----:B------:R-:W-:-:S03]  /*4af60*/  MOV R19, R27 ;  /* 0x0000001b00137202 */ /* 0x000fc60000000f00 */
[----:B------:R-:W2:Y:S04]  /*4af70*/  LDL.LU R17, [R1+0x1a4] ;  /* 0x0001a40001117983 */ /* 0x000ea80000300800 */
[----:B------:R-:W2:Y:S04]  /*4af80*/  LDL.LU R26, [R1+0x31fc] ;  /* 0x0031fc00011a7983 */ /* 0x000ea80000300800 */
[----:B------:R-:W2:Y:S04]  /*4af90*/  LDL.LU R27, [R1+0x31f8] ;  /* 0x0031f800011b7983 */ /* 0x000ea80000300800 */
[----:B------:R4:W-:Y:S01]  /*4afa0*/  STL.64 [R1+0x31d0], R18 ;  /* 0x0031d01201007387 */ /* 0x0009e20000100a00 */
[----:B------:R-:W-:-:S02]  /*4afb0*/  MOV R10, R11 ;  /* 0x0000000b000a7202 */ /* 0x000fc40000000f00 */
[----:B----4-:R-:W-:Y:S01]  /*4afc0*/  MOV R18, R23 ;  /* 0x0000001700127202 */ /* 0x010fe20000000f00 */
[----:B--2---:R-:W-:Y:S01]  /*4afd0*/  HMMA.16816.F32.BF16 R4, R12, R26, R4 ;  /* 0x0000001a0c04723c */ /* 0x004fe20000041804 */
[----:B------:R0:W-:Y:S04]  /*4afe0*/  STL.64 [R1+0x31c8], R16 ;  /* 0x0031c81001007387 */ /* 0x0001e80000100a00 */
[----:B0-----:R-:W2:Y:S01]  /*4aff0*/  LDL.LU R16, [R1+0x1b0] ;  /* 0x0001b00001107983 */ /* 0x001ea20000300800 */
[----:B------:R-:W-:-:S03]  /*4b000*/  IMAD.MOV.U32 R17, RZ, RZ, R22 ;  /* 0x000000ffff117224 */ /* 0x000fc600078e0016 */
[----:B------:R-:W4:Y:S04]  /*4b010*/  LDL.LU R22, [R1+0x31f4] ;  /* 0x0031f40001167983 */ /* 0x000f280000300800 */
[----:B------:R-:W4:Y:S04]  /*4b020*/  LDL.LU R23, [R1+0x31f0] ;  /* 0x0031f00001177983 */ /* 0x000f280000300800 */
[----:B------:R-:W2:Y:S04]  /*4b030*/  LDL.LU R19, [R1+0x1bc] ;  /* 0x0001bc0001137983 */ /* 0x000ea80000300800 */
[----:B------:R-:W2:Y:S04]  /*4b040*/  LDL R11, [R1+0xa84] ;  /* 0x000a8400010b7983 */ /* 0x000ea80000100800 */
[----:B------:R-:W-:Y:S04]  /*4b050*/  STL.64 [R1+0x220], R4 ;  /* 0x0002200401007387 */ /* 0x000fe80000100a00 */
[----:B------:R0:W-:Y:S04]  /*4b060*/  STL.64 [R1+0x228], R6 ;  /* 0x0002280601007387 */ /* 0x0001e80000100a00 */
[----:B0-----:R-:W4:Y:S04]  /*4b070*/  LDL.LU.64 R6, [R1+0x31e8] ;  /* 0x0031e80001067983 */ /* 0x001f280000300a00 */
[----:B------:R-:W4:Y:S04]  /*4b080*/  LDL.LU.64 R4, [R1+0x31e0] ;  /* 0x0031e00001047983 */ /* 0x000f280000300a00 */
[----:B------:R-:W-:Y:S04]  /*4b090*/  STL.64 [R1+0x3140], R26 ;  /* 0x0031401a01007387 */ /* 0x000fe80000100a00 */
[----:B------:R-:W-:Y:S01]  /*4b0a0*/  STL [R1+0x3138], R25 ;  /* 0x0031381901007387 */ /* 0x000fe20000100800 */
[C---:B----4-:R-:W-:Y:S11]  /*4b0b0*/  HMMA.16816.F32.BF16 R4, R12.reuse, R22, R4 ;  /* 0x000000160c04723c */ /* 0x050ff60000041804 */
[----:B------:R-:W-:Y:S11]  /*4b0c0*/  @!UPT UIADD3 URZ, URZ, URZ, URZ ;  /* 0x0000003f3f3ff290 */ /* 0x000ff6000fffe03f */
[----:B------:R-:W-:Y:S01]  /*4b0d0*/  @!UPT UIADD3 URZ, URZ, URZ, URZ ;  /* 0x0000003f3f3ff290 */ /* 0x000fe2000fffe03f */
[----:B------:R-:W-:Y:S04]  /*4b0e0*/  STL.64 [R1+0x2e0], R4 ;  /* 0x0002e00401007387 */ /* 0x000fe80000100a00 */
[----:B------:R0:W-:Y:S04]  /*4b0f0*/  STL.64 [R1+0x2e8], R6 ;  /* 0x0002e80601007387 */ /* 0x0001e80000100a00 */
[----:B0-----:R-:W2:Y:S02]  /*4b100*/  LDL.LU.64 R6, [R1+0x31d8] ;  /* 0x0031d80001067983 */ /* 0x001ea40000300a00 */
[----:B--2---:R-:W-:Y:S11]  /*4b110*/  HMMA.16816.F32.BF16 R16, R12, R6, R16 ;  /* 0x000000060c10723c */ /* 0x004ff60000041810 */
[----:B------:R-:W-:Y:S11]  /*4b120*/  @!UPT UIADD3 URZ, URZ, URZ, URZ ;  /* 0x0000003f3f3ff290 */ /* 0x000ff6000fffe03f */
[----:B------:R-:W-:Y:S01]  /*4b130*/  @!UPT UIADD3 URZ, URZ, URZ, URZ ;  /* 0x0000003f3f3ff290 */ /* 0x000fe2000fffe03f */
[----:B------:R-:W-:Y:S04]  /*4b140*/  STL.64 [R1+0x200], R16 ;  /* 0x0002001001007387 */ /* 0x000fe80000100a00 */
[----:B------:R0:W-:Y:S04]  /*4b150*/  STL.64 [R1+0x208], R18 ;  /* 0x0002081201007387 */ /* 0x0001e80000100a00 */
[----:B0-----:R-:W2:Y:S04]  /*4b160*/  LDL.LU.64 R18, [R1+0x31d0] ;  /* 0x0031d00001127983 */ /* 0x001ea80000300a00 */
[----:B------:R-:W2:Y:S04]  /*4b170*/  LDL.LU.64 R16, [R1+0x31c8] ;  /* 0x0031c80001107983 */ /* 0x000ea80000300a00 */
[----:B------:R0:W-:Y:S04]  /*4b180*/  STL.64 [R1+0x3018], R6 ;  /* 0x0030180601007387 */ /* 0x0001e80000100a00 */
[----:B------:R-:W4:Y:S04]  /*4b190*/  LDL.LU R4, [R1+0xb0] ;  /* 0x0000b00001047983 */ /* 0x000f280000300800 */
[----:B------:R-:W4:Y:S04]  /*4b1a0*/  LDL.LU R5, [R1+0xb4] ;  /* 0x0000b40001057983 */ /* 0x000f280000300800 */
[----:B0-----:R-:W2:Y:S04]  /*4b1b0*/  LDL.LU R6, [R1+0xb8] ;  /* 0x0000b80001067983 */ /* 0x001ea80000300800 */
[----:B------:R-:W2:Y:S04]  /*4b1c0*/  LDL.LU R7, [R1+0xbc] ;  /* 0x0000bc0001077983 */ /* 0x000ea80000300800 */
[----:B--2---:R-:W-:Y:S04]  /*4b1d0*/  STL.64 [R1+0x3028], R6 ;  /* 0x0030280601007387 */ /* 0x004fe80000100a00 */
[----:B----4-:R0:W-:Y:S04]  /*4b1e0*/  STL.64 [R1+0x3020], R4 ;  /* 0x0030200401007387 */ /* 0x0101e80000100a00 */
[----:B0-----:R-:W2:Y:S04]  /*4b1f0*/  LDL.LU R4, [R1+0xc0] ;  /* 0x0000c00001047983 */ /* 0x001ea80000300800 */
[----:B------:R-:W2:Y:S04]  /*4b200*/  LDL.LU R5, [R1+0xc4] ;  /* 0x0000c40001057983 */ /* 0x000ea80000300800 */
[----:B------:R-:W4:Y:S04]  /*4b210*/  LDL.LU R6, [R1+0xc8] ;  /* 0x0000c80001067983 */ /* 0x000f280000300800 */
[----:B------:R-:W4:Y:S04]  /*4b220*/  LDL.LU R7, [R1+0xcc] ;  /* 0x0000cc0001077983 */ /* 0x000f280000300800 */
[----:B----4-:R0:W-:Y:S04]  /*4b230*/  STL.64 [R1+0x3038], R6 ;  /* 0x0030380601007387 */ /* 0x0101e80000100a00 */
[----:B--2---:R-:W-:Y:S01]  /*4b240*/  STL.64 [R1+0x3030], R4 ;  /* 0x0030300401007387 */ /* 0x004fe20000100a00 */
[----:B0-----:R-:W-:-:S02]  /*4b250*/  MOV R6, R3 ;  /* 0x0000000300067202 */ /* 0x001fc40000000f00 */
[----:B------:R-:W-:Y:S01]  /*4b260*/  MOV R7, R21 ;  /* 0x0000001500077202 */ /* 0x000fe20000000f00 */
[----:B------:R-:W2:Y:S04]  /*4b270*/  LDL.LU R3, [R1+0x31c0] ;  /* 0x0031c00001037983 */ /* 0x000ea80000300800 */
[----:B------:R0:W-:Y:S02]  /*4b280*/  STL.64 [R1+0x3050], R6 ;  /* 0x0030500601007387 */ /* 0x0001e40000100a00 */
[----:B0-----:R-:W-:Y:S01]  /*4b290*/  MOV R6, R20 ;  /* 0x0000001400067202 */ /* 0x001fe20000000f00 */
[----:B------:R-:W-:-:S05]  /*4b2a0*/  IMAD.MOV.U32 R7, RZ, RZ, R8 ;  /* 0x000000ffff077224 */ /* 0x000fca00078e0008 */
[----:B------:R0:W-:Y:S04]  /*4b2b0*/  STL.64 [R1+0x3068], R6 ;  /* 0x0030680601007387 */ /* 0x0001e80000100a00 */
[----:B0-----:R-:W4:Y:S02]  /*4b2c0*/  LDL.LU.64 R6, [R1+0xd8] ;  /* 0x0000d80001067983 */ /* 0x001f240000300a00 */
[----:B----4-:R-:W-:Y:S11]  /*4b2d0*/  HMMA.16816.F32.BF16 R16, R12, R6, R16 ;  /* 0x000000060c10723c */ /* 0x010ff60000041810 */
[----:B------:R-:W-:Y:S11]  /*4b2e0*/  @!UPT UIADD3 URZ, URZ, URZ, URZ ;  /* 0x0000003f3f3ff290 */ /* 0x000ff6000fffe03f */
[----:B------:R-:W-:Y:S01]  /*4b2f0*/  @!UPT UIADD3 URZ, URZ, URZ, URZ ;  /* 0x0000003f3f3ff290 */ /* 0x000fe2000fffe03f */
[----:B------:R-:W-:Y:S04]  /*4b300*/  STL.64 [R1+0x1f0], R16 ;  /* 0x0001f01001007387 */ /* 0x000fe80000100a00 */
[----:B------:R0:W-:Y:S04]  /*4b310*/  STL.64 [R1+0x1f8], R18 ;  /* 0x0001f81201007387 */ /* 0x0001e80000100a00 */
[----:B0-----:R-:W4:Y:S04]  /*4b320*/  LDL.LU.64 R18, [R1+0x31b8] ;  /* 0x0031b80001127983 */ /* 0x001f280000300a00 */
[----:B------:R-:W2:Y:S01]  /*4b330*/  LDL.LU R16, [R1+0x31b0] ;  /* 0x0031b00001107983 */ /* 0x000ea20000300800 */
[----:B------:R-:W-:-:S02]  /*4b340*/  MOV R8, R6 ;  /* 0x0000000600087202 */ /* 0x000fc40000000f00 */
[----:B------:R-:W-:Y:S02]  /*4b350*/  MOV R21, R7 ;  /* 0x0000000700157202 */ /* 0x000fe40000000f00 */
[----:B------:R-:W-:Y:S02]  /*4b360*/  MOV R7, R10 ;  /* 0x0000000a00077202 */ /* 0x000fe40000000f00 */
[----:B--2---:R-:W-:-:S05]  /*4b370*/  MOV R6, R16 ;  /* 0x0000001000067202 */ /* 0x004fca0000000f00 */
[----:B------:R0:W-:Y:S04]  /*4b380*/  STL.64 [R1+0x3080], R6 ;  /* 0x0030800601007387 */ /* 0x0001e80000100a00 */
[----:B------:R-:W2:Y:S04]  /*4b390*/  LDL.LU R4, [R1+0x190] ;  /* 0x0001900001047983 */ /* 0x000ea80000300800 */
[----:B------:R-:W2:Y:S04]  /*4b3a0*/  LDL.LU R5, [R1+0x194] ;  /* 0x0001940001057983 */ /* 0x000ea80000300800 */
[----:B0-----:R-:W2:Y:S01]  /*4b3b0*/  LDL.LU R6, [R1+0x198] ;  /* 0x0001980001067983 */ /* 0x001ea20000300800 */
[----:B------:R-:W-:Y:S01]  /*4b3c0*/  IMAD.MOV.U32 R7, RZ, RZ, R3 ;  /* 0x000000ffff077224 */ /* 0x000fe200078e0003 */
[----:B----4-:R-:W-:-:S02]  /*4b3d0*/  MOV R10, R18 ;  /* 0x00000012000a7202 */ /* 0x010fc40000000f00 */
[----:B------:R-:W-:-:S04]  /*4b3e0*/  MOV R20, R19 ;  /* 0x0000001300147202 */ /* 0x000fc80000000f00 */
[----:B--2---:R-:W-:Y:S01]  /*4b3f0*/  HMMA.16816.F32.BF16 R4, R12, R18, R4 ;  /* 0x000000120c04723c */ /* 0x004fe20000041804 */
[----:B------:R-:W2:Y:S04]  /*4b400*/  LDL.LU.64 R18, [R1+0x31a8] ;  /* 0x0031a80001127983 */ /* 0x000ea80000300a00 */
[----:B------:R-:W4:Y:S11]  /*4b410*/  LDL.LU.64 R16, [R1+0x31a0] ;  /* 0x0031a00001107983 */ /* 0x000f360000300a00 */
[----:B------:R-:W-:Y:S07]  /*4b420*/  @!UPT UIADD3 URZ, URZ, URZ, URZ ;  /* 0x0000003f3f3ff290 */ /* 0x000fee000fffe03f */
[----:B------:R-:W-:Y:S01]  /*4b430*/  STL.64 [R1+0x2d0], R4 ;  /* 0x0002d00401007387 */ /* 0x000fe20000100a00 */
[----:B------:R-:W-:Y:S01]  /*4b440*/  MOV R3, R7 ;  /* 0x0000000700037202 */ /* 0x000fe20000000f00 */
[----:B------:R-:W-:Y:S02]  /*4b450*/  IMAD.MOV.U32 R7, RZ, RZ, R24 ;  /* 0x000000ffff077224 */ /* 0x000fe400078e0018 */
[----:B------:R4:W-:Y:S02]  /*4b460*/  STL [R1+0x2d8], R6 ;  /* 0x0002d80601007387 */ /* 0x0009e40000100800 */
[----:B----4-:R-:W-:Y:S02]  /*4b470*/  MOV R6, R17 ;  /* 0x0000001100067202 */ /* 0x010fe40000000f00 */
[----:B------:R-:W4:Y:S04]  /*4b480*/  LDL.LU R17, [R1+0x319c] ;  /* 0x00319c0001117983 */ /* 0x000f280000300800 */
[----:B------:R-:W2:Y:S04]  /*4b490*/  LDL.LU R24, [R1+0x3198] ;  /* 0x0031980001187983 */ /* 0x000ea80000300800 */
[----:B------:R-:W-:Y:S04]  /*4b4a0*/  STL.64 [R1+0x3098], R6 ;  /* 0x0030980601007387 */ /* 0x000fe80000100a00 */
[----:B------:R-:W-:Y:S04]  /*4b4b0*/  STL.64 [R1+0x3048], R22 ;  /* 0x0030481601007387 */ /* 0x000fe80000100a00 */
[----:B------:R0:W-:Y:S04]  /*4b4c0*/  STL.64 [R1+0x3040], R20 ;  /* 0x0030401401007387 */ /* 0x0001e80000100a00 */
[----:B0-----:R-:W2:Y:S04]  /*4b4d0*/  LDL.LU R20, [R1+0xe0] ;  /* 0x0000e00001147983 */ /* 0x001ea80000300800 */
[----:B------:R-:W2:Y:S04]  /*4b4e0*/  LDL.LU R21, [R1+0xe4] ;  /* 0x0000e40001157983 */ /* 0x000ea80000300800 */
[----:B------:R-:W2:Y:S04]  /*4b4f0*/  LDL.LU R22, [R1+0xe8] ;  /* 0x0000e80001167983 */ /* 0x000ea80000300800 */
[----:B------:R-:W2:Y:S01]  /*4b500*/  LDL.LU R23, [R1+0xec] ;  /* 0x0000ec0001177983 */ /* 0x000ea20000300800 */
[----:B------:R-:W-:-:S02]  /*4b510*/  MOV R6, R0 ;  /* 0x0000000000067202 */ /* 0x000fc40000000f00 */
        /* <DEDUP_REMOVED lines=21> */
[----:B------:R-:W-:Y:S01]  /*4b670*/  IMAD.MOV.U32 R6, RZ, RZ, R29 ;  /* 0x000000ffff067224 */ /* 0x000fe200078e001d */
[----:B------:R-:W-:-:S02]  /*4b680*/  MOV R7, R28 ;  /* 0x0000001c00077202 */ /* 0x000fc40000000f00 */
[----:B------:R-:W3:Y:S04]  /*4b690*/  LDL.LU R29, [R1+0x3184] ;  /* 0x00318400011d7983 */ /* 0x000ee80000300800 */
[----:B------:R-:W3:Y:S04]  /*4b6a0*/  LDL.LU R28, [R1+0x3180] ;  /* 0x00318000011c7983 */ /* 0x000ee80000300800 */
[----:B------:R0:W-:Y:S02]  /*4b6b0*/  STL.64 [R1+0x30e0], R6 ;  /* 0x0030e00601007387 */ /* 0x0001e40000100a00 */
[----:B0-----:R-:W-:-:S02]  /*4b6c0*/  MOV R6, R19 ;  /* 0x0000001300067202 */ /* 0x001fc40000000f00 */
[----:B------:R-:W-:Y:S01]  /*4b6d0*/  MOV R7, R18 ;  /* 0x0000001200077202 */ /* 0x000fe20000000f00 */
[----:B------:R-:W4:Y:S04]  /*4b6e0*/  LDL.LU R19, [R1+0x317c] ;  /* 0x00317c0001137983 */ /* 0x000f280000300800 */
[----:B------:R-:W4:Y:S04]  /*4b6f0*/  LDL.LU R18, [R1+0x3178] ;  /* 0x0031780001127983 */ /* 0x000f280000300800 */
[----:B------:R-:W-:Y:S04]  /*4b700*/  STL.64 [R1+0x30f8], R6 ;  /* 0x0030f80601007387 */ /* 0x000fe80000100a00 */
[----:B--2---:R-:W-:Y:S04]  /*4b710*/  STL.64 [R1+0x3090], R22 ;  /* 0x0030901601007387 */ /* 0x004fe80000100a00 */
[----:B------:R0:W-:Y:S04]  /*4b720*/  STL.64 [R1+0x3088], R20 ;  /* 0x0030881401007387 */ /* 0x0001e80000100a00 */
[----:B0-----:R-:W2:Y:S04]  /*4b730*/  LDL.LU R20, [R1+0x110] ;  /* 0x0001100001147983 */ /* 0x001ea80000300800 */
[----:B------:R-:W2:Y:S01]  /*4b740*/  LDL.LU R21, [R1+0x114] ;  /* 0x0001140001157983 */ /* 0x000ea20000300800 */
[----:B------:R-:W-:Y:S01]  /*4b750*/  MOV R6, R24 ;  /* 0x0000001800067202 */ /* 0x000fe20000000f00 */
[----:B---3--:R-:W-:Y:S01]  /*4b760*/  IMAD.MOV.U32 R23, RZ, RZ, R29 ;  /* 0x000000ffff177224 */ /* 0x008fe200078e001d */
[----:B----4-:R-:W-:-:S02]  /*4b770*/  MOV R7, R17 ;  /* 0x0000001100077202 */ /* 0x010fc40000000f00 */
[----:B------:R-:W-:Y:S02]  /*4b780*/  MOV R22, R28 ;  /* 0x0000001c00167202 */ /* 0x000fe40000000f00 */
[----:B------:R-:W3:Y:S04]  /*4b790*/  LDL.LU R28, [R1+0x3174] ;  /* 0x00317400011c7983 */ /* 0x000ee80000300800 */
[----:B------:R-:W4:Y:S04]  /*4b7a0*/  LDL.LU R29, [R1+0x3170] ;  /* 0x00317000011d7983 */ /* 0x000f280000300800 */
[----:B------:R-:W-:Y:S04]  /*4b7b0*/  STL.64 [R1+0x3110], R6 ;  /* 0x0031100601007387 */ /* 0x000fe80000100a00 */
[----:B------:R-:W-:Y:S04]  /*4b7c0*/  STL.64 [R1+0x30a8], R22 ;  /* 0x0030a81601007387 */ /* 0x000fe80000100a00 */
[----:B--2---:R0:W-:Y:S04]  /*4b7d0*/  STL.64 [R1+0x30a0], R20 ;  /* 0x0030a01401007387 */ /* 0x0041e80000100a00 */
[----:B0-----:R-:W2:Y:S04]  /*4b7e0*/  LDL.LU R20, [R1+0x120] ;  /* 0x0001200001147983 */ /* 0x001ea80000300800 */
[----:B------:R-:W2:Y:S01]  /*4b7f0*/  LDL.LU R21, [R1+0x124] ;  /* 0x0001240001157983 */ /* 0x000ea20000300800 */
[----:B------:R-:W-:Y:S01]  /*4b800*/  IMAD.MOV.U32 R22, RZ, RZ, R18 ;  /* 0x000000ffff167224 */ /* 0x000fe200078e0012 */
[----:B------:R-:W-:-:S02]  /*4b810*/  MOV R23, R19 ;  /* 0x0000001300177202 */ /* 0x000fc40000000f00 */
[----:B------:R-:W3:Y:S04]  /*4b820*/  LDL.LU R18, [R1+0x316c] ;  /* 0x00316c0001127983 */ /* 0x000ee80000300800 */
[----:B------:R-:W3:Y:S04]  /*4b830*/  LDL.LU R19, [R1+0x3168] ;  /* 0x0031680001137983 */ /* 0x000ee80000300800 */
[----:B------:R-:W3:Y:S04]  /*4b840*/  LDL.LU R24, [R1+0x180] ;  /* 0x0001800001187983 */ /* 0x000ee80000300800 */
[----:B------:R-:W3:Y:S04]  /*4b850*/  LDL.LU R25, [R1+0x184] ;  /* 0x0001840001197983 */ /* 0x000ee80000300800 */
[----:B------:R-:W3:Y:S04]  /*4b860*/  LDL.LU R26, [R1+0x188] ;  /* 0x00018800011a7983 */ /* 0x000ee80000300800 */
[----:B------:R-:W3:Y:S04]  /*4b870*/  LDL.LU R27, [R1+0x18c] ;  /* 0x00018c00011b7983 */ /* 0x000ee80000300800 */
[----:B------:R-:W-:Y:S04]  /*4b880*/  STL.64 [R1+0x30c0], R22 ;  /* 0x0030c01601007387 */ /* 0x000fe80000100a00 */
[----:B--2---:R0:W-:Y:S04]  /*4b890*/  STL.64 [R1+0x30b8], R20 ;  /* 0x0030b81401007387 */ /* 0x0041e80000100a00 */
[----:B0-----:R-:W2:Y:S04]  /*4b8a0*/  LDL.LU R20, [R1+0x130] ;  /* 0x0001300001147983 */ /* 0x001ea80000300800 */
[----:B------:R-:W2:Y:S01]  /*4b8b0*/  LDL.LU R21, [R1+0x134] ;  /* 0x0001340001157983 */ /* 0x000ea20000300800 */
[----:B----4-:R-:W-:-:S02]  /*4b8c0*/  MOV R22, R29 ;  /* 0x0000001d00167202 */ /* 0x010fc40000000f00 */
[----:B---3--:R-:W-:Y:S01]  /*4b8d0*/  MOV R23, R28 ;  /* 0x0000001c00177202 */ /* 0x008fe20000000f00 */
[----:B------:R-:W3:Y:S04]  /*4b8e0*/  LDL.LU R29, [R1+0x3164] ;  /* 0x00316400011d7983 */ /* 0x000ee80000300800 */
[----:B------:R-:W4:Y:S04]  /*4b8f0*/  LDL.LU R28, [R1+0x3160] ;  /* 0x00316000011c7983 */ /* 0x000f280000300800 */
[----:B------:R-:W-:Y:S04]  /*4b900*/  STL.64 [R1+0x30d8], R22 ;  /* 0x0030d81601007387 */ /* 0x000fe80000100a00 */
[----:B--2---:R0:W-:Y:S04]  /*4b910*/  STL.64 [R1+0x30d0], R20 ;  /* 0x0030d01401007387 */ /* 0x0041e80000100a00 */
[----:B0-----:R-:W2:Y:S04]  /*4b920*/  LDL.LU R20, [R1+0x140] ;  /* 0x0001400001147983 */ /* 0x001ea80000300800 */
[----:B------:R-:W2:Y:S01]  /*4b930*/  LDL.LU R21, [R1+0x144] ;  /* 0x0001440001157983 */ /* 0x000ea20000300800 */
[----:B------:R-:W-:Y:S01]  /*4b940*/  MOV R22, R19 ;  /* 0x0000001300167202 */ /* 0x000fe20000000f00 */
[----:B------:R-:W-:-:S02]  /*4b950*/  IMAD.MOV.U32 R23, RZ, RZ, R18 ;  /* 0x000000ffff177224 */ /* 0x000fc400078e0012 */
        /* <DEDUP_REMOVED lines=10> */
[----:B------:R0:W-:Y:S02]  /*4ba00*/  STL.64 [R1+0x3108], R22 ;  /* 0x0031081601007387 */ /* 0x0001e40000100a00 */
[----:B0-----:R-:W-:-:S02]  /*4ba10*/  MOV R22, R19 ;  /* 0x0000001300167202 */ /* 0x001fc40000000f00 */
[----:B--2---:R0:W-:Y:S04]  /*4ba20*/  STL.64 [R1+0x3100], R20 ;  /* 0x0031001401007387 */ /* 0x0041e80000100a00 */
[----:B0-----:R-:W2:Y:S01]  /*4ba30*/  LDL.LU R20, [R1+0x160] ;  /* 0x0001600001147983 */ /* 0x001ea20000300800 */
[----:B------:R-:W-:-:S03]  /*4ba40*/  MOV R21, R18 ;  /* 0x0000001200157202 */ /* 0x000fc60000000f00 */
[----:B------:R-:W2:Y:S04]  /*4ba50*/  LDL.LU R18, [R1+0x314c] ;  /* 0x00314c0001127983 */ /* 0x000ea80000300800 */
[----:B------:R-:W2:Y:S04]  /*4ba60*/  LDL.LU R19, [R1+0x3148] ;  /* 0x0031480001137983 */ /* 0x000ea80000300800 */
[----:B------:R-:W3:Y:S01]  /*4ba70*/  LDL.LU R23, [R1+0x16c] ;  /* 0x00016c0001177983 */ /* 0x000ee20000300800 */
[----:B------:R-:W-:Y:S02]  /*4ba80*/  MOV R7, R9 ;  /* 0x0000000900077202 */ /* 0x000fe40000000f00 */
[----:B------:R-:W-:Y:S01]  /*4ba90*/  MOV R6, R16 ;  /* 0x0000001000067202 */ /* 0x000fe20000000f00 */
[----:B--2---:R-:W-:Y:S01]  /*4baa0*/  HMMA.16816.F32.BF16 R12, R12, R18, R24 ;  /* 0x000000120c0c723c */ /* 0x004fe20000041818 */
[----:B---3--:R-:W-:Y:S04]  /*4bab0*/  STL.64 [R1+0x3120], R22 ;  /* 0x0031201601007387 */ /* 0x008fe80000100a00 */
[----:B------:R0:W-:Y:S02]  /*4bac0*/  STL.64 [R1+0x3118], R20 ;  /* 0x0031181401007387 */ /* 0x0001e40000100a00 */
[----:B------:R-:W-:-:S02]  /*4bad0*/  MOV R24, R18 ;  /* 0x0000001200187202 */ /* 0x000fc40000000f00 */
[----:B------:R-:W-:Y:S01]  /*4bae0*/  MOV R9, R19 ;  /* 0x0000001300097202 */ /* 0x000fe20000000f00 */
[----:B0-----:R-:W2:Y:S04]  /*4baf0*/  LDL.LU R20, [R1+0x170] ;  /* 0x0001700001147983 */ /* 0x001ea80000300800 */
[----:B------:R-:W2:Y:S04]  /*4bb00*/  LDL.LU R21, [R1+0x174] ;  /* 0x0001740001157983 */ /* 0x000ea80000300800 */
[----:B------:R-:W-:Y:S04]  /*4bb10*/  STL [R1+0x2f9c], R3 ;  /* 0x002f9c0301007387 */ /* 0x000fe80000100800 */
[----:B------:R-:W3:Y:S04]  /*4bb20*/  LDL.LU.64 R26, [R1+0x3140] ;  /* 0x00314000011a7983 */ /* 0x000ee80000300a00 */
[----:B------:R-:W2:Y:S04]  /*4bb30*/  LDL.LU R25, [R1+0x3138] ;  /* 0x0031380001197983 */ /* 0x000ea80000300800 */
[----:B------:R-:W-:Y:S04]  /*4bb40*/  STL.64 [R1+0x1c0], R12 ;  /* 0x0001c00c01007387 */ /* 0x000fe80000100a00 */
[----:B------:R0:W-:Y:S04]  /*4bb50*/  STL.64 [R1+0x1c8], R14 ;  /* 0x0001c80e01007387 */ /* 0x0001e80000100a00 */
[----:B------:R-:W2:Y:S04]  /*4bb60*/  LDL.LU.64 R18, [R1+0x3130] ;  /* 0x0031300001127983 */ /* 0x000ea80000300a00 */
[----:B------:R-:W2:Y:S01]  /*4bb70*/  LDL.LU.64 R16, [R1+0x3128] ;  /* 0x0031280001107983 */ /* 0x000ea20000300a00 */
[----:B----4-:R-:W-:Y:S01]  /*4bb80*/  IMAD.MOV.U32 R22, RZ, RZ, R29 ;  /* 0x000000ffff167224 */ /* 0x010fe200078e001d */
[----:B------:R-:W-:-:S02]  /*4bb90*/  MOV R23, R28 ;  /* 0x0000001c00177202 */ /* 0x000fc40000000f00 */
[----:B0-----:R-:W4:Y:S05]  /*4bba0*/  LDL R15, [R1+0x2a7c] ;  /* 0x002a7c00010f7983 */ /* 0x001f2a0000100800 */
[C---:B--2---:R-:W-:Y:S01]  /*4bbb0*/  HMMA.16816.F32.BF16 R4, R16.reuse, R6, R20 ;  /* 0x000000061004723c */ /* 0x044fe20000041814 */
[----:B------:R-:W2:Y:S04]  /*4bbc0*/  LDL.LU.64 R22, [R1+0x3120] ;  /* 0x0031200001167983 */ /* 0x000ea80000300a00 */
[----:B------:R-:W2:Y:S11]  /*4bbd0*/  LDL.LU.64 R20, [R1+0x3118] ;  /* 0x0031180001147983 */ /* 0x000eb60000300a00 */
[----:B------:R-:W-:Y:S07]  /*4bbe0*/  @!UPT UIADD3 URZ, URZ, URZ, URZ ;  /* 0x0000003f3f3ff290 */ /* 0x000fee000fffe03f */
[----:B------:R-:W-:Y:S04]  /*4bbf0*/  STL.64 [R1+0x1b0], R4 ;  /* 0x0001b00401007387 */ /* 0x000fe80000100a00 */
[----:B------:R0:W-:Y:S04]  /*4bc00*/  STL.64 [R1+0x1b8], R6 ;  /* 0x0001b80601007387 */ /* 0x0001e80000100a00 */
[----:B0-----:R-:W2:Y:S02]  /*4bc10*/  LDL.LU.64 R6, [R1+0x3110] ;  /* 0x0031100001067983 */ /* 0x001ea40000300a00 */
[C---:B--2---:R-:W-:Y:S02]  /*4bc20*/  HMMA.16816.F32.BF16 R4, R16.reuse, R6, R20 ;  /* 0x000000061004723c */ /* 0x044fe40000041814 */
[----:B------:R-:W2:Y:S04]  /*4bc30*/  LDL.LU.64 R22, [R1+0x3108] ;  /* 0x0031080001167983 */ /* 0x000ea80000300a00 */
[----:B------:R-:W2:Y:S11]  /*4bc40*/  LDL.LU.64 R20, [R1+0x3100] ;  /* 0x0031000001147983 */ /* 0x000eb60000300a00 */
[----:B------:R-:W-:Y:S06]  /*4bc50*/  @!UPT UIADD3 URZ, URZ, URZ, URZ ;  /* 0x0000003f3f3ff290 */ /* 0x000fec000fffe03f */
[----:B------:R2:W-:Y:S01]  /*4bc60*/  STL.64 [R1+0x1a0], R4 ;  /* 0x0001a00401007387 */ /* 0x0005e20000100a00 */
[----:B------:R-:W-:Y:S01]  /*4bc70*/  MOV R29, R6 ;  /* 0x00000006001d7202 */ /* 0x000fe20000000f00 */
[----:B------:R-:W-:Y:S02]  /*4bc80*/  IMAD.MOV.U32 R28, RZ, RZ, R7 ;  /* 0x000000ffff1c7224 */ /* 0x000fe400078e0007 */
        /* <DEDUP_REMOVED lines=58> */
[----:B0-----:R-:W3:Y:S04]  /*4c030*/  LDL.LU.64 R6, [R1+0x3038] ;  /* 0x0030380001067983 */ /* 0x001ee80000300a00 */
[----:B------:R-:W3:Y:S02]  /*4c040*/  LDL.LU.64 R4, [R1+0x3030] ;  /* 0x0030300001047983 */ /* 0x000ee40000300a00 */
[C---:B---3--:R-:W-:Y:S11]  /*4c050*/  HMMA.16816.F32.BF16 R4, R16.reuse, R26, R4 ;  /* 0x0000001a1004723c */ /* 0x048ff60000041804 */
[----:B------:R-:W-:Y:S11]  /*4c060*/  @!UPT UIADD3 URZ, URZ, URZ, URZ ;  /* 0x0000003f3f3ff290 */ /* 0x000ff6000fffe03f */
[----:B------:R-:W-:Y:S01]  /*4c070*/  @!UPT UIADD3 URZ, URZ, URZ, URZ ;  /* 0x0000003f3f3ff290 */ /* 0x000fe2000fffe03f */
[----:B------:R-:W-:Y:S04]  /*4c080*/  STL.64 [R1+0x110], R4 ;  /* 0x0001100401007387 */ /* 0x000fe80000100a00 */
[----:B------:R0:W-:Y:S04]  /*4c090*/  STL.64 [R1+0x118], R6 ;  /* 0x0001180601007387 */ /* 0x0001e80000100a00 */
[----:B0-----:R-:W2:Y:S04]  /*4c0a0*/  LDL.LU.64 R6, [R1+0x3028] ;  /* 0x0030280001067983 */ /* 0x001ea80000300a00 */
[----:B------:R-:W2:Y:S04]  /*4c0b0*/  LDL.LU.64 R4, [R1+0x3020] ;  /* 0x0030200001047983 */ /* 0x000ea80000300a00 */
[----:B------:R0:W-:Y:S04]  /*4c0c0*/  STL.64 [R1+0x3008], R24 ;  /* 0x0030081801007387 */ /* 0x0001e80000100a00 */
[----:B0-----:R-:W3:Y:S04]  /*4c0d0*/  LDL.LU R24, [R1+0xa0] ;  /* 0x0000a00001187983 */ /* 0x001ee80000300800 */
[----:B------:R-:W3:Y:S04]  /*4c0e0*/  LDL.LU R25, [R1+0xa4] ;  /* 0x0000a40001197983 */ /* 0x000ee80000300800 */
[----:B------:R-:W3:Y:S04]  /*4c0f0*/  LDL.LU R26, [R1+0xa8] ;  /* 0x0000a800011a7983 */ /* 0x000ee80000300800 */
[----:B------:R-:W3:Y:S01]  /*4c100*/  LDL.LU R27, [R1+0xac] ;  /* 0x0000ac00011b7983 */ /* 0x000ee20000300800 */
[C---:B--2---:R-:W-:Y:S11]  /*4c110*/  HMMA.16816.F32.BF16 R4, R16.reuse, R22, R4 ;  /* 0x000000161004723c */ /* 0x044ff60000041804 */
[----:B------:R-:W-:Y:S11]  /*4c120*/  @!UPT UIADD3 URZ, URZ, URZ, URZ ;  /* 0x0000003f3f3ff290 */ /* 0x000ff6000fffe03f */
[----:B------:R-:W-:Y:S01]  /*4c130*/  @!UPT UIADD3 URZ, URZ, URZ, URZ ;  /* 0x0000003f3f3ff290 */ /* 0x000fe2000fffe03f */
[----:B------:R-:W-:Y:S04]  /*4c140*/  STL.64 [R1+0x100], R4 ;  /* 0x0001000401007387 */ /* 0x000fe80000100a00 */
[----:B------:R0:W-:Y:S04]  /*4c150*/  STL.64 [R1+0x108], R6 ;  /* 0x0001080601007387 */ /* 0x0001e80000100a00 */
[----:B0-----:R-:W3:Y:S04]  /*4c160*/  LDL.LU.64 R6, [R1+0x3018] ;  /* 0x0030180001067983 */ /* 0x001ee80000300a00 */
[----:B----4-:R-:W-:Y:S01]  /*4c170*/  STL [R1+0x2fe8], R15 ;  /* 0x002fe80f01007387 */ /* 0x010fe20000100800 */
[----:B------:R-:W-:Y:S01]  /*4c180*/  MOV R14, R8 ;  /* 0x00000008000e7202 */ /* 0x000fe20000000f00 */
[----:B---3--:R-:W-:Y:S02]  /*4c190*/  HMMA.16816.F32.BF16 R24, R16, R6, R24 ;  /* 0x000000061018723c */ /* 0x008fe40000041818 */
[----:B------:R0:W1:Y:S11]  /*4c1a0*/  LDSM.16.M88.4 R4, [R15+0x28080] ;  /* 0x028080000f04783b */ /* 0x0000760000000200 */
[----:B------:R-:W-:Y:S10]  /*4c1b0*/  @!UPT UIADD3 URZ, URZ, URZ, URZ ;  /* 0x0000003f3f3ff290 */ /* 0x000ff4000fffe03f */
[----:B------:R-:W-:Y:S04]  /*4c1c0*/  STL.64 [R1+0xf0], R24 ;  /* 0x0000f01801007387 */ /* 0x000fe80000100a00 */
[----:B------:R-:W-:Y:S04]  /*4c1d0*/  STL.64 [R1+0xf8], R26 ;  /* 0x0000f81a01007387 */ /* 0x000fe80000100a00 */
[----:B------:R-:W2:Y:S01]  /*4c1e0*/  LDSM.16.M88.4 R24, [R11+0x80] ;  /* 0x000080000b18783b */ /* 0x000ea20000000200 */
[----:B0-----:R-:W-:-:S03]  /*4c1f0*/  MOV R15, R21 ;  /* 0x00000015000f7202 */ /* 0x001fc60000000f00 */
[----:B------:R-:W3:Y:S04]  /*4c200*/  LDL.LU R8, [R1+0x3014] ;  /* 0x0030140001087983 */ /* 0x000ee80000300800 */
[----:B------:R-:W4:Y:S04]  /*4c210*/  LDL.LU R21, [R1+0x3010] ;  /* 0x0030100001157983 */ /* 0x000f280000300800 */
[----:B-1----:R-:W-:Y:S04]  /*4c220*/  STL.64 [R1+0x2fd8], R6 ;  /* 0x002fd80601007387 */ /* 0x002fe80000100a00 */
[----:B------:R0:W-:Y:S04]  /*4c230*/  STL.64 [R1+0x2fd0], R4 ;  /* 0x002fd00401007387 */ /* 0x0001e80000100a00 */
[----:B0-----:R-:W3:Y:S04]  /*4c240*/  LDL.LU R4, [R1+0x2c0] ;  /* 0x0002c00001047983 */ /* 0x001ee80000300800 */
[----:B------:R-:W3:Y:S04]  /*4c250*/  LDL.LU R5, [R1+0x2c4] ;  /* 0x0002c40001057983 */ /* 0x000ee80000300800 */
[----:B------:R-:W3:Y:S04]  /*4c260*/  LDL.LU R6, [R1+0x2c8] ;  /* 0x0002c80001067983 */ /* 0x000ee80000300800 */
[----:B------:R-:W3:Y:S04]  /*4c270*/  LDL.LU R7, [R1+0x2cc] ;  /* 0x0002cc0001077983 */ /* 0x000ee80000300800 */
[----:B--2---:R-:W-:Y:S04]  /*4c280*/  STL.64 [R1+0xc0], R24 ;  /* 0x0000c01801007387 */ /* 0x004fe80000100a00 */
[----:B------:R-:W-:Y:S04]  /*4c290*/  STL.64 [R1+0xc8], R26 ;  /* 0x0000c81a01007387 */ /* 0x000fe80000100a00 */
[----:B------:R-:W0:Y:S04]  /*4c2a0*/  LDSM.16.M88.4 R24, [R11+0x2080] ;  /* 0x002080000b18783b */ /* 0x000e280000000200 */
[----:B0-----:R-:W-:Y:S04]  /*4c2b0*/  STL.64 [R1+0xb0], R24 ;  /* 0x0000b01801007387 */ /* 0x001fe80000100a00 */
[----:B------:R-:W-:Y:S04]  /*4c2c0*/  STL.64 [R1+0xb8], R26 ;  /* 0x0000b81a01007387 */ /* 0x000fe80000100a00 */
[----:B------:R-:W0:Y:S04]  /*4c2d0*/  LDSM.16.M88.4 R24, [R11+0x4080] ;  /* 0x004080000b18783b */ /* 0x000e280000000200 */
[----:B0-----:R-:W-:Y:S01]  /*4c2e0*/  STL.64 [R1+0xa0], R24 ;  /* 0x0000a01801007387 */ /* 0x001fe20000100a00 */
[----:B------:R-:W-:-:S02]  /*4c2f0*/  MOV R29, R24 ;  /* 0x00000018001d7202 */ /* 0x000fc40000000f00 */
[----:B------:R-:W-:Y:S01]  /*4c300*/  MOV R3, R25 ;  /* 0x0000001900037202 */ /* 0x000fe20000000f00 */
[----:B------:R-:W-:Y:S04]  /*4c310*/  STL.64 [R1+0xa8], R26 ;  /* 0x0000a81a01007387 */ /* 0x000fe80000100a00 */
[----:B------:R-:W0:Y:S04]  /*4c320*/  LDSM.16.M88.4 R24, [R11+0x6080] ;  /* 0x006080000b18783b */ /* 0x000e280000000200 */
[----:B------:R-:W-:Y:S04]  /*4c330*/  STL [R1+0x2fac], R3 ;  /* 0x002fac0301007387 */ /* 0x000fe80000100800 */
[----:B------:R-:W-:Y:S04]  /*4c340*/  STL [R1+0x2fa8], R29 ;  /* 0x002fa81d01007387 */ /* 0x000fe80000100800 */
[----:B0-----:R-:W-:Y:S01]  /*4c350*/  STL.64 [R1+0x90], R24 ;  /* 0x0000901801007387 */ /* 0x001fe20000100a00 */
[----:B------:R-:W-:-:S03]  /*4c360*/  IMAD.MOV.U32 R28, RZ, RZ, R25 ;  /* 0x000000ffff1c7224 */ /* 0x000fc600078e0019 */
[----:B------:R-:W-:Y:S04]  /*4c370*/  STL.64 [R1+0x98], R26 ;  /* 0x0000981a01007387 */ /* 0x000fe80000100a00 */
[----:B------:R-:W0:Y:S04]  /*4c380*/  LDSM.16.M88.4 R24, [R11+0x8080] ;  /* 0x008080000b18783b */ /* 0x000e280000000200 */
[----:B------:R-:W-:Y:S04]  /*4c390*/  STL [R1+0x2fb0], R28 ;  /* 0x002fb01c01007387 */ /* 0x000fe80000100800 */
        /* <DEDUP_REMOVED lines=8> */
[----:B------:R-:W-:-:S03]  /*4c420*/  MOV R28, R25 ;  /* 0x00000019001c7202 */ /* 0x000fc60000000f00 */
[----:B------:R-:W-:Y:S04]  /*4c430*/  STL.64 [R1+0x78], R26 ;  /* 0x0000781a01007387 */ /* 0x000fe80000100a00 */
[----:B------:R-:W0:Y:S04]  /*4c440*/  LDSM.16.M88.4 R24, [R11+0xc080] ;  /* 0x00c080000b18783b */ /* 0x000e280000000200 */
[----:B------:R-:W-:Y:S04]  /*4c450*/  STL [R1+0x2fbc], R28 ;  /* 0x002fbc1c01007387 */ /* 0x000fe80000100800 */
[----:B0-----:R0:W-:Y:S01]  /*4c460*/  STL.64 [R1+0x60], R24 ;  /* 0x0000601801007387 */ /* 0x0011e20000100a00 */
[----:B------:R-:W-:Y:S01]  /*4c470*/  MOV R29, R24 ;  /* 0x00000018001d7202 */ /* 0x000fe20000000f00 */
[----:B------:R-:W-:-:S02]  /*4c480*/  IMAD.MOV.U32 R3, RZ, RZ, R25 ;  /* 0x000000ffff037224 */ /* 0x000fc400078e0019 */
[----:B------:R-:W-:Y:S04]  /*4c490*/  STL.64 [R1+0x68], R26 ;  /* 0x0000681a01007387 */ /* 0x000fe80000100a00 */
[----:B0-----:R-:W2:Y:S01]  /*4c4a0*/  LDL.LU.64 R24, [R1+0x3008] ;  /* 0x0030080001187983 */ /* 0x001ea20000300a00 */
[----:B---3--:R-:W-:Y:S03]  /*4c4b0*/  HMMA.16816.F32.BF16 R4, R16, R14, R4 ;  /* 0x0000000e1004723c */ /* 0x008fe60000041804 */
[----:B------:R-:W-:Y:S04]  /*4c4c0*/  STL [R1+0x2fc4], R3 ;  /* 0x002fc40301007387 */ /* 0x000fe80000100800 */
[----:B------:R-:W-:Y:S04]  /*4c4d0*/  STL [R1+0x2fc0], R29 ;  /* 0x002fc01d01007387 */ /* 0x000fe80000100800 */
[----:B------:R-:W0:Y:S11]  /*4c4e0*/  LDSM.16.M88.4 R12, [R11+0xe080] ;  /* 0x00e080000b0c783b */ /* 0x000e360000000200 */
[----:B------:R-:W-:Y:S01]  /*4c4f0*/  @!UPT UIADD3 URZ, URZ, URZ, URZ ;  /* 0x0000003f3f3ff290 */ /* 0x000fe2000fffe03f */
[----:B------:R-:W-:Y:S04]  /*4c500*/  STL.64 [R1+0xe0], R4 ;  /* 0x0000e00401007387 */ /* 0x000fe80000100a00 */
[----:B------:R-:W-:Y:S04]  /*4c510*/  STL.64 [R1+0xe8], R6 ;  /* 0x0000e80601007387 */ /* 0x000fe80000100a00 */
[----:B------:R-:W1:Y:S04]  /*4c520*/  LDSM.16.M88.4 R4, [R11+0x10080] ;  /* 0x010080000b04783b */ /* 0x000e680000000200 */
[----:B0-----:R-:W-:Y:S04]  /*4c530*/  STL.64 [R1+0x50], R12 ;  /* 0x0000500c01007387 */ /* 0x001fe80000100a00 */
[----:B------:R-:W-:Y:S04]  /*4c540*/  STL.64 [R1+0x58], R14 ;  /* 0x0000580e01007387 */ /* 0x000fe80000100a00 */
[----:B------:R-:W0:Y:S04]  /*4c550*/  LDSM.16.M88.4 R12, [R11+0x12080] ;  /* 0x012080000b0c783b */ /* 0x000e280000000200 */
[----:B-1----:R-:W-:Y:S04]  /*4c560*/  STL.64 [R1+0x40], R4 ;  /* 0x0000400401007387 */ /* 0x002fe80000100a00 */
[----:B------:R2:W-:Y:S02]  /*4c570*/  STL.64 [R1+0x48], R6 ;  /* 0x0000480601007387 */ /* 0x0005e40000100a00 */
[----:B--2---:R-:W-:-:S02]  /*4c580*/  MOV R6, R24 ;  /* 0x0000001800067202 */ /* 0x004fc40000000f00 */
[----:B------:R-:W2:Y:S01]  /*4c590*/  LDL.LU R24, [R1+0x3004] ;  /* 0x0030040001187983 */ /* 0x000ea20000300800 */
[----:B------:R-:W-:-:S03]  /*4c5a0*/  MOV R7, R9 ;  /* 0x0000000900077202 */ /* 0x000fc60000000f00 */
[----:B0-----:R-:W-:Y:S01]  /*4c5b0*/  STL.64 [R1+0x30], R12 ;  /* 0x0000300c01007387 */ /* 0x001fe20000100a00 */
[----:B------:R-:W-:-:S03]  /*4c5c0*/  IMAD.MOV.U32 R5, RZ, RZ, R25 ;  /* 0x000000ffff057224 */ /* 0x000fc600078e0019 */
[----:B------:R0:W-:Y:S04]  /*4c5d0*/  STL.64 [R1+0x38], R14 ;  /* 0x0000380e01007387 */ /* 0x0001e80000100a00 */
[----:B------:R-:W3:Y:S04]  /*4c5e0*/  LDL.LU R9, [R1+0x3000] ;  /* 0x0030000001097983 */ /* 0x000ee80000300800 */
[----:B------:R2:W-:Y:S01]  /*4c5f0*/  STL.64 [R1+0x2ff0], R6 ;  /* 0x002ff00601007387 */ /* 0x0005e20000100a00 */
[----:B0-----:R-:W-:-:S03]  /*4c600*/  MOV R14, R10 ;  /* 0x0000000a000e7202 */ /* 0x001fc60000000f00 */
[----:B------:R-:W3:Y:S01]  /*4c610*/  LDL.LU R10, [R1+0x2ffc] ;  /* 0x002ffc00010a7983 */ /* 0x000ee20000300800 */
[----:B------:R-:W-:-:S03]  /*4c620*/  MOV R15, R20 ;  /* 0x00000014000f7202 */ /* 0x000fc60000000f00 */
[----:B------:R-:W3:Y:S04]  /*4c630*/  LDL.LU R20, [R1+0x2ff8] ;  /* 0x002ff80001147983 */ /* 0x000ee80000300800 */
[----:B------:R-:W3:Y:S01]  /*4c640*/  LDL.LU R4, [R1+0x2b0] ;  /* 0x0002b00001047983 */ /* 0x000ee20000300800 */
[----:B--2---:R-:W-:-:S03]  /*4c650*/  MOV R6, R24 ;  /* 0x0000001800067202 */ /* 0x004fc60000000f00 */
[----:B------:R-:W0:Y:S04]  /*4c660*/  LDSM.16.M88.4 R24, [R11+0x14080] ;  /* 0x014080000b18783b */ /* 0x000e280000000200 */
[----:B0-----:R-:W-:Y:S01]  /*4c670*/  STL.64 [R1+0x20], R24 ;  /* 0x0000201801007387 */ /* 0x001fe20000100a00 */
[----:B------:R-:W-:Y:S02]  /*4c680*/  MOV R29, R24 ;  /* 0x00000018001d7202 */ /* 0x000fe40000000f00 */
        /* <DEDUP_REMOVED lines=9> */
[----:B0-----:R-:W-:Y:S01]  /*4c720*/  STL.64 [R1], R24 ;  /* 0x0000001801007387 */ /* 0x001fe20000100a00 */
[----:B------:R-:W-:Y:S02]  /*4c730*/  MOV R28, R24 ;  /* 0x00000018001c7202 */ /* 0x000fe40000000f00 */
[----:B------:R-:W-:Y:S01]  /*4c740*/  MOV R29, R25 ;  /* 0x00000019001d7202 */ /* 0x000fe20000000f00 */
[----:B------:R-:W-:Y:S04]  /*4c750*/  STL.64 [R1+0x8], R26 ;  /* 0x0000081a01007387 */ /* 0x000fe80000100a00 */
[----:B------:R-:W0:Y:S04]  /*4c760*/  LDSM.16.M88.4 R24, [R11+0x1a080] ;  /* 0x01a080000b18783b */ /* 0x000e280000000200 */
[----:B0-----:R-:W-:Y:S04]  /*4c770*/  STL.64 [R1+0x2eb8], R26 ;  /* 0x002eb81a01007387 */ /* 0x001fe80000100a00 */
[----:B------:R0:W-:Y:S04]  /*4c780*/  STL.64 [R1+0x2eb0], R24 ;  /* 0x002eb01801007387 */ /* 0x0001e80000100a00 */
[----:B0-----:R-:W2:Y:S01]  /*4c790*/  LDL.LU.64 R24, [R1+0xb0] ;  /* 0x0000b00001187983 */ /* 0x001ea20000300a00 */
[----:B----4-:R-:W-:Y:S01]  /*4c7a0*/  MOV R7, R21 ;  /* 0x0000001500077202 */ /* 0x010fe20000000f00 */
[----:B---3--:R-:W-:Y:S01]  /*4c7b0*/  IMAD.MOV.U32 R26, RZ, RZ, R9 ;  /* 0x000000ffff1a7224 */ /* 0x008fe200078e0009 */
[----:B------:R-:W-:-:S05]  /*4c7c0*/  MOV R27, R8 ;  /* 0x00000008001b7202 */ /* 0x000fca0000000f00 */
[----:B------:R-:W-:Y:S01]  /*4c7d0*/  HMMA.16816.F32.BF16 R12, R16, R14, R4 ;  /* 0x0000000e100c723c */ /* 0x000fe20000041804 */
[----:B--2---:R0:W-:Y:S02]  /*4c7e0*/  STL.64 [R1+0x2fe0], R24 ;  /* 0x002fe01801007387 */ /* 0x0041e40000100a00 */
[----:B0-----:R-:W-:Y:S02]  /*4c7f0*/  MOV R24, R20 ;  /* 0x0000001400187202 */ /* 0x001fe40000000f00 */
[----:B------:R-:W0:Y:S01]  /*4c800*/  LDSM.16.M88.4 R20, [R11+0x1c080] ;  /* 0x01c080000b14783b */ /* 0x000e220000000200 */
[----:B------:R-:W-:-:S03]  /*4c810*/  MOV R25, R10 ;  /* 0x0000000a00197202 */ /* 0x000fc60000000f00 */
[----:B------:R-:W1:Y:S04]  /*4c820*/  LDSM.16.M88.4 R8, [R11+0x1e080] ;  /* 0x01e080000b08783b */ /* 0x000e680000000200 */
[----:B0-----:R-:W-:Y:S04]  /*4c830*/  STL [R1+0x2c18], R22 ;  /* 0x002c181601007387 */ /* 0x001fe80000100800 */
[----:B------:R-:W-:Y:S04]  /*4c840*/  STL [R1+0x2c14], R23 ;  /* 0x002c141701007387 */ /* 0x000fe80000100800 */
[----:B-1----:R-:W-:Y:S04]  /*4c850*/  STL [R1+0x2dcc], R10 ;  /* 0x002dcc0a01007387 */ /* 0x002fe80000100800 */
[----:B------:R-:W-:Y:S04]  /*4c860*/  STL [R1+0x2dc8], R11 ;  /* 0x002dc80b01007387 */ /* 0x000fe80000100800 */
[----:B------:R0:W-:Y:S04]  /*4c870*/  STL.64 [R1+0x2f90], R8 ;  /* 0x002f900801007387 */ /* 0x0001e80000100a00 */
[----:B0-----:R-:W2:Y:S04]  /*4c880*/  LDL.LU R8, [R1+0x280] ;  /* 0x0002800001087983 */ /* 0x001ea80000300800 */
[----:B------:R-:W2:Y:S04]  /*4c890*/  LDL.LU R9, [R1+0x284] ;  /* 0x0002840001097983 */ /* 0x000ea80000300800 */
[----:B------:R-:W2:Y:S04]  /*4c8a0*/  LDL.LU R10, [R1+0x288] ;  /* 0x00028800010a7983 */ /* 0x000ea80000300800 */
[----:B------:R-:W2:Y:S04]  /*4c8b0*/  LDL.LU R11, [R1+0x28c] ;  /* 0x00028c00010b7983 */ /* 0x000ea80000300800 */
[----:B------:R-:W3:Y:S04]  /*4c8c0*/  LDL.LU.64 R6, [R1+0x2ff0] ;  /* 0x002ff00001067983 */ /* 0x000ee80000300a00 */
[----:B------:R-:W-:Y:S04]  /*4c8d0*/  STL.64 [R1+0xd0], R12 ;  /* 0x0000d00c01007387 */ /* 0x000fe80000100a00 */
[----:B------:R0:W-:Y:S04]  /*4c8e0*/  STL.64 [R1+0xd8], R14 ;  /* 0x0000d80e01007387 */ /* 0x0001e80000100a00 */
[----:B0-----:R-:W4:Y:S04]  /*4c8f0*/  LDL.LU R15, [R1+0x2fe8] ;  /* 0x002fe800010f7983 */ /* 0x001f280000300800 */
[----:B----4-:R-:W0:Y:S01]  /*4c900*/  LDSM.16.M88.4 R12, [R15+0x29080] ;  /* 0x029080000f0c783b */ /* 0x010e220000000200 */
[----:B---3--:R-:W-:Y:S03]  /*4c910*/  HMMA.16816.F32.BF16 R16, R16, R6, R24 ;  /* 0x000000061010723c */ /* 0x008fe60000041818 */
[----:B0-----:R-:W-:Y:S04]  /*4c920*/  STL.64 [R1+0x2e88], R14 ;  /* 0x002e880e01007387 */ /* 0x001fe80000100a00 */
[----:B------:R0:W-:Y:S04]  /*4c930*/  STL.64 [R1+0x2e80], R12 ;  /* 0x002e800c01007387 */ /* 0x0001e80000100a00 */
[----:B0-----:R-:W3:Y:S04]  /*4c940*/  LDL.LU.64 R12, [R1+0xc0] ;  /* 0x0000c000010c7983 */ /* 0x001ee80000300a00 */
[----:B------:R-:W2:Y:S04]  /*4c950*/  LDL.LU.64 R24, [R1+0x2fe0] ;  /* 0x002fe00001187983 */ /* 0x000ea80000300a00 */
[----:B------:R-:W2:Y:S04]  /*4c960*/  LDL.LU.64 R6, [R1+0x2fd8] ;  /* 0x002fd80001067983 */ /* 0x000ea80000300a00 */
[----:B------:R-:W2:Y:S04]  /*4c970*/  LDL.LU.64 R4, [R1+0x2fd0] ;  /* 0x002fd00001047983 */ /* 0x000ea80000300a00 */
[----:B------:R0:W-:Y:S04]  /*4c980*/  STL.64 [R1+0x1d0], R16 ;  /* 0x0001d01001007387 */ /* 0x0001e80000100a00 */
[----:B------:R1:W-:Y:S04]  /*4c990*/  STL.64 [R1+0x1d8], R18 ;  /* 0x0001d81201007387 */ /* 0x0003e80000100a00 */
[----:B0-----:R-:W3:Y:S04]  /*4c9a0*/  LDL.LU R16, [R1+0x290] ;  /* 0x0002900001107983 */ /* 0x001ee80000300800 */
[----:B------:R-:W3:Y:S01]  /*4c9b0*/  LDL.LU R17, [R1+0x294] ;  /* 0x0002940001117983 */ /* 0x000ee20000300800 */
[----:B-1----:R-:W-:-:S02]  /*4c9c0*/  MOV R18, R2 ;  /* 0x0000000200127202 */ /* 0x002fc40000000f00 */
[----:B------:R-:W-:Y:S01]  /*4c9d0*/  MOV R19, R0 ;  /* 0x0000000000137202 */ /* 0x000fe20000000f00 */
[C---:B--2---:R-:W-:Y:S08]  /*4c9e0*/  HMMA.16816.F32.BF16 R8, R4.reuse, R24, R8 ;  /* 0x000000180408723c */ /* 0x044ff00000041808 */
[----:B---3--:R-:W-:Y:S01]  /*4c9f0*/  HMMA.16816.F32.BF16 R16, R4, R12, R16 ;  /* 0x0000000c0410723c */ /* 0x008fe20000041810 */
[----:B------:R-:W-:-:S02]  /*4ca00*/  MOV R23, R24 ;  /* 0x0000001800177202 */ /* 0x000fc40000000f00 */
[----:B------:R-:W-:Y:S02]  /*4ca10*/  MOV R22, R25 ;  /* 0x0000001900167202 */ /* 0x000fe40000000f00 */
[----:B------:R-:W-:Y:S01]  /*4ca20*/  MOV R2, R12 ;  /* 0x0000000c00027202 */ /* 0x000fe20000000f00 */
[----:B------:R-:W-:Y:S11]  /*4ca30*/  IMAD.MOV.U32 R0, RZ, RZ, R13 ;  /* 0x000000ffff007224 */ /* 0x000ff600078e000d */
[----:B------:R-:W-:Y:S06]  /*4ca40*/  @!UPT UIADD3 URZ, URZ, URZ, URZ ;  /* 0x0000003f3f3ff290 */ /* 0x000fec000fffe03f */
[----:B------:R-:W-:Y:S01]  /*4ca50*/  STL.64 [R1+0x2c0], R16 ;  /* 0x0002c01001007387 */ /* 0x000fe20000100a00 */
[----:B------:R-:W-:Y:S02]  /*4ca60*/  STL.64 [R1+0x2c8], R18 ;  /* 0x0002c81201007387 */ /* 0x000fe40000100a00 */
[----:B------:R-:W-:Y:S02]  /*4ca70*/  STL.64 [R1+0x2b0], R8 ;  /* 0x0002b00801007387 */ /* 0x000fe40000100a00 */
[----:B------:R-:W-:Y:S01]  /*4ca80*/  STL.64 [R1+0x2b8], R10 ;  /* 0x0002b80a01007387 */ /* 0x000fe20000100a00 */
[----:B------:R-:W-:Y:S01]  /*4ca90*/  STL.64 [R1+0x2ea8], R22 ;  /* 0x002ea81601007387 */ /* 0x000fe20000100a00 */
[----:B------:R0:W-:Y:S02]  /*4caa0*/  STL.64 [R1+0x2ea0], R20 ;  /* 0x002ea01401007387 */ /* 0x0001e40000100a00 */
[----:B------:R-:W2:Y:S02]  /*4cab0*/  LDL.LU R12, [R1+0x1c0] ;  /* 0x0001c000010c7983 */ /* 0x000ea40000300800 */
[----:B------:R-:W2:Y:S01]  /*4cac0*/  LDL.LU R13, [R1+0x1c4] ;  /* 0x0001c400010d7983 */ /* 0x000ea20000300800 */
[----:B------:R-:W3:Y:S01]  /*4cad0*/  LDL.LU R14, [R1+0x1c8] ;  /* 0x0001c800010e7983 */ /* 0x000ee20000300800 */
[----:B------:R-:W3:Y:S03]  /*4cae0*/  LDL.LU R15, [R1+0x1cc] ;  /* 0x0001cc00010f7983 */ /* 0x000ee60000300800 */
[----:B0-----:R-:W4:Y:S01]  /*4caf0*/  LDL.LU R20, [R1+0x1f0] ;  /* 0x0001f00001147983 */ /* 0x001f220000300800 */
[----:B------:R-:W4:Y:S02]  /*4cb00*/  LDL.LU R21, [R1+0x1f4] ;  /* 0x0001f40001157983 */ /* 0x000f240000300800 */
[----:B------:R-:W2:Y:S02]  /*4cb10*/  LDL.LU R22, [R1+0x1f8] ;  /* 0x0001f80001167983 */ /* 0x000ea40000300800 */
[----:B------:R-:W2:Y:S01]  /*4cb20*/  LDL.LU R23, [R1+0x1fc] ;  /* 0x0001fc0001177983 */ /* 0x000ea20000300800 */
[----:B------:R-:W-:-:S02]  /*4cb30*/  MOV R24, R28 ;  /* 0x0000001c00187202 */ /* 0x000fc40000000f00 */
[----:B------:R-:W-:Y:S01]  /*4cb40*/  MOV R25, R29 ;  /* 0x0000001d00197202 */ /* 0x000fe20000000f00 */
[----:B--2---:R-:W-:Y:S01]  /*4cb50*/  STL.64 [R1+0x2ec8], R22 ;  /* 0x002ec81601007387 */ /* 0x004fe20000100a00 */
[----:B----4-:R0:W-:Y:S02]  /*4cb60*/  STL.64 [R1+0x2ec0], R20 ;  /* 0x002ec01401007387 */ /* 0x0101e40000100a00 */
[----:B------:R-:W2:Y:S02]  /*4cb70*/  LDL.LU R28, [R1+0x2fcc] ;  /* 0x002fcc00011c7983 */ /* 0x000ea40000300800 */
[----:B------:R-:W4:Y:S01]  /*4cb80*/  LDL.LU R29, [R1+0x2fc8] ;  /* 0x002fc800011d7983 */ /* 0x000f220000300800 */
[----:B------:R1:W-:Y:S04]  /*4cb90*/  STL.64 [R1+0x2ed0], R24 ;  /* 0x002ed01801007387 */ /* 0x0003e80000100a00 */
[----:B0-----:R-:W2:Y:S01]  /*4cba0*/  LDL.LU R20, [R1+0x200] ;  /* 0x0002000001147983 */ /* 0x001ea20000300800 */
[----:B------:R-:W2:Y:S02]  /*4cbb0*/  LDL.LU R21, [R1+0x204] ;  /* 0x0002040001157983 */ /* 0x000ea40000300800 */
[----:B------:R-:W2:Y:S02]  /*4cbc0*/  LDL.LU R22, [R1+0x208] ;  /* 0x0002080001167983 */ /* 0x000ea40000300800 */
[----:B------:R-:W2:Y:S02]  /*4cbd0*/  LDL.LU R23, [R1+0x20c] ;  /* 0x00020c0001177983 */ /* 0x000ea40000300800 */
[----:B-1----:R-:W-:Y:S01]  /*4cbe0*/  IMAD.MOV.U32 R25, RZ, RZ, R3 ;  /* 0x000000ffff197224 */ /* 0x002fe200078e0003 */
[----:B--2---:R-:W-:Y:S01]  /*4cbf0*/  STL.64 [R1+0x2ee0], R22 ;  /* 0x002ee01601007387 */ /* 0x004fe20000100a00 */
[----:B------:R-:W-:Y:S02]  /*4cc00*/  STL.64 [R1+0x2ed8], R20 ;  /* 0x002ed81401007387 */ /* 0x000fe40000100a00 */
[----:B------:R-:W2:Y:S02]  /*4cc10*/  LDL R24, [R1+0x10] ;  /* 0x0000100001187983 */ /* 0x000ea40000100800 */
[----:B------:R-:W3:Y:S01]  /*4cc20*/  LDL.LU R3, [R1+0x2fc4] ;  /* 0x002fc40001037983 */ /* 0x000ee20000300800 */
[----:B--2---:R4:W-:Y:S02]  /*4cc30*/  STL.64 [R1+0x2ee8], R24 ;  /* 0x002ee81801007387 */ /* 0x0049e40000100a00 */
[----:B----4-:R-:W-:-:S02]  /*4cc40*/  MOV R24, R29 ;  /* 0x0000001d00187202 */ /* 0x010fc40000000f00 */
[----:B------:R-:W2:Y:S01]  /*4cc50*/  LDL.LU R29, [R1+0x2fc0] ;  /* 0x002fc000011d7983 */ /* 0x000ea20000300800 */
[----:B------:R-:W-:Y:S02]  /*4cc60*/  MOV R25, R28 ;  /* 0x0000001c00197202 */ /* 0x000fe40000000f00 */
[----:B------:R-:W4:Y:S01]  /*4cc70*/  LDL.LU R28, [R1+0x2fbc] ;  /* 0x002fbc00011c7983 */ /* 0x000f220000300800 */
[----:B---3--:R-:W-:Y:S02]  /*4cc80*/  MOV R17, R3 ;  /* 0x0000000300117202 */ /* 0x008fe40000000f00 */
[----:B------:R0:W-:Y:S01]  /*4cc90*/  STL.64 [R1+0x2f00], R24 ;  /* 0x002f001801007387 */ /* 0x0001e20000100a00 */
[----:B------:R-:W3:Y:S02]  /*4cca0*/  LDL.LU R20, [R1+0x2e0] ;  /* 0x0002e00001147983 */ /* 0x000ee40000300800 */
[----:B------:R-:W3:Y:S02]  /*4ccb0*/  LDL.LU R21, [R1+0x2e4] ;  /* 0x0002e40001157983 */ /* 0x000ee40000300800 */
[----:B------:R-:W3:Y:S01]  /*4ccc0*/  LDL.LU R22, [R1+0x2e8] ;  /* 0x0002e80001167983 */ /* 0x000ee20000300800 */
[----:B------:R-:W3:Y:S04]  /*4ccd0*/  LDL.LU R23, [R1+0x2ec] ;  /* 0x0002ec0001177983 */ /* 0x000ee80000300800 */
[----:B0-----:R-:W3:Y:S04]  /*4cce0*/  LDL R24, [R1+0x30] ;  /* 0x0000300001187983 */ /* 0x001ee80000100800 */
[----:B------:R-:W3:Y:S01]  /*4ccf0*/  LDL R25, [R1+0x34] ;  /* 0x0000340001197983 */ /* 0x000ee20000100800 */
[----:B--2---:R-:W-:-:S03]  /*4cd00*/  MOV R16, R29 ;  /* 0x0000001d00107202 */ /* 0x004fc60000000f00 */
[----:B------:R-:W2:Y:S01]  /*4cd10*/  LDL.LU R29, [R1+0x2fb8] ;  /* 0x002fb800011d7983 */ /* 0x000ea20000300800 */
[----:B------:R-:W2:Y:S02]  /*4cd20*/  LDL.LU R3, [R1+0x2fb4] ;  /* 0x002fb40001037983 */ /* 0x000ea40000300800 */
[----:B------:R0:W-:Y:S02]  /*4cd30*/  STL.64 [R1+0x2f40], R16 ;  /* 0x002f401001007387 */ /* 0x0001e40000100a00 */
[----:B0-----:R-:W2:Y:S01]  /*4cd40*/  LDL R16, [R1+0x70] ;  /* 0x0000700001107983 */ /* 0x001ea20000100800 */
[----:B----4-:R-:W-:Y:S02]  /*4cd50*/  IMAD.MOV.U32 R17, RZ, RZ, R28 ;  /* 0x000000ffff117224 */ /* 0x010fe400078e001c */
[----:B------:R-:W4:Y:S03]  /*4cd60*/  LDL.LU R28, [R1+0x2fb0] ;  /* 0x002fb000011c7983 */ /* 0x000f260000300800 */
[----:B--2---:R-:W-:Y:S01]  /*4cd70*/  STL.64 [R1+0x2f58], R16 ;  /* 0x002f581001007387 */ /* 0x004fe20000100a00 */
[----:B---3--:R0:W-:Y:S03]  /*4cd80*/  STL.64 [R1+0x2f18], R24 ;  /* 0x002f181801007387 */ /* 0x0081e60000100a00 */
[----:B0-----:R-:W2:Y:S04]  /*4cd90*/  LDL.LU.64 R24, [R1+0x40] ;  /* 0x0000400001187983 */ /* 0x001ea80000300a00 */
[----:B--2---:R0:W-:Y:S04]  /*4cda0*/  STL.64 [R1+0x2f30], R24 ;  /* 0x002f301801007387 */ /* 0x0041e80000100a00 */
[----:B0-----:R-:W2:Y:S01]  /*4cdb0*/  LDL.LU.64 R24, [R1+0x50] ;  /* 0x0000500001187983 */ /* 0x001ea20000300a00 */
[----:B------:R-:W-:-:S02]  /*4cdc0*/  MOV R16, R3 ;  /* 0x0000000300107202 */ /* 0x000fc40000000f00 */
[----:B------:R-:W-:Y:S01]  /*4cdd0*/  MOV R17, R29 ;  /* 0x0000001d00117202 */ /* 0x000fe20000000f00 */
[----:B--2---:R0:W-:Y:S04]  /*4cde0*/  STL.64 [R1+0x2f38], R24 ;  /* 0x002f381801007387 */ /* 0x0041e80000100a00 */
[----:B0-----:R-:W2:Y:S01]  /*4cdf0*/  LDL.LU R24, [R1+0x230] ;  /* 0x0002300001187983 */ /* 0x001ea20000300800 */
[----:B------:R-:W2:Y:S02]  /*4ce00*/  LDL.LU R25, [R1+0x234] ;  /* 0x0002340001197983 */ /* 0x000ea40000300800 */
[----:B------:R-:W3:Y:S02]  /*4ce10*/  LDL.LU R26, [R1+0x238] ;  /* 0x00023800011a7983 */ /* 0x000ee40000300800 */
[----:B------:R-:W3:Y:S01]  /*4ce20*/  LDL.LU R27, [R1+0x23c] ;  /* 0x00023c00011b7983 */ /* 0x000ee20000300800 */
[----:B------:R-:W2:Y:S01]  /*4ce30*/  LDL.LU R3, [R1+0x2fac] ;  /* 0x002fac0001037983 */ /* 0x000ea20000300800 */
[----:B------:R-:W4:Y:S02]  /*4ce40*/  LDL.LU R29, [R1+0x2fa8] ;  /* 0x002fa800011d7983 */ /* 0x000f240000300800 */
[----:B------:R-:W-:Y:S01]  /*4ce50*/  STL.64 [R1+0x2f70], R16 ;  /* 0x002f701001007387 */ /* 0x000fe20000100a00 */
[----:B---3--:R-:W-:Y:S01]  /*4ce60*/  STL.64 [R1+0x2f50], R26 ;  /* 0x002f501a01007387 */ /* 0x008fe20000100a00 */
[----:B--2---:R0:W-:Y:S03]  /*4ce70*/  STL.64 [R1+0x2f48], R24 ;  /* 0x002f481801007387 */ /* 0x0041e60000100a00 */
[----:B0-----:R-:W2:Y:S01]  /*4ce80*/  LDL.LU R24, [R1+0x240] ;  /* 0x0002400001187983 */ /* 0x001ea20000300800 */
[----:B------:R-:W2:Y:S02]  /*4ce90*/  LDL.LU R25, [R1+0x244] ;  /* 0x0002440001197983 */ /* 0x000ea40000300800 */
[----:B------:R-:W3:Y:S02]  /*4cea0*/  LDL.LU R26, [R1+0x248] ;  /* 0x00024800011a7983 */ /* 0x000ee40000300800 */
[----:B------:R-:W3:Y:S01]  /*4ceb0*/  LDL.LU R27, [R1+0x24c] ;  /* 0x00024c00011b7983 */ /* 0x000ee20000300800 */
[----:B------:R-:W2:Y:S01]  /*4cec0*/  LDL R16, [R1+0x90] ;  /* 0x0000900001107983 */ /* 0x000ea20000100800 */
[----:B----4-:R-:W-:-:S02]  /*4ced0*/  MOV R17, R28 ;  /* 0x0000001c00117202 */ /* 0x010fc40000000f00 */
[----:B------:R-:W4:Y:S03]  /*4cee0*/  LDL.LU R28, [R1+0x2fa4] ;  /* 0x002fa400011c7983 */ /* 0x000f260000300800 */
[----:B--2---:R-:W-:Y:S01]  /*4cef0*/  STL.64 [R1+0x2f88], R16 ;  /* 0x002f881001007387 */ /* 0x004fe20000100a00 */
[----:B---3--:R-:W-:Y:S02]  /*4cf00*/  STL.64 [R1+0x2f68], R26 ;  /* 0x002f681a01007387 */ /* 0x008fe40000100a00 */
[----:B------:R0:W-:Y:S02]  /*4cf10*/  STL.64 [R1+0x2f60], R24 ;  /* 0x002f601801007387 */ /* 0x0001e40000100a00 */
[----:B0-----:R-:W2:Y:S01]  /*4cf20*/  LDL.LU R24, [R1+0x250] ;  /* 0x0002500001187983 */ /* 0x001ea20000300800 */
[----:B------:R-:W2:Y:S02]  /*4cf30*/  LDL.LU R25, [R1+0x254] ;  /* 0x0002540001197983 */ /* 0x000ea40000300800 */
[----:B------:R-:W3:Y:S02]  /*4cf40*/  LDL.LU R26, [R1+0x258] ;  /* 0x00025800011a7983 */ /* 0x000ee40000300800 */
[----:B------:R-:W3:Y:S01]  /*4cf50*/  LDL.LU R27, [R1+0x25c] ;  /* 0x00025c00011b7983 */ /* 0x000ee20000300800 */
[----:B------:R-:W-:Y:S01]  /*4cf60*/  MOV R16, R29 ;  /* 0x0000001d00107202 */ /* 0x000fe20000000f00 */
[----:B------:R-:W-:Y:S01]  /*4cf70*/  IMAD.MOV.U32 R17, RZ, RZ, R3 ;  /* 0x000000ffff117224 */ /* 0x000fe200078e0003 */
[----:B------:R-:W4:Y:S01]  /*4cf80*/  LDL.LU R29, [R1+0x2fa0] ;  /* 0x002fa000011d7983 */ /* 0x000f220000300800 */
[----:B------:R-:W4:Y:S02]  /*4cf90*/  LDL.LU R3, [R1+0x2f9c] ;  /* 0x002f9c0001037983 */ /* 0x000f240000300800 */
[----:B------:R-:W4:Y:S02]  /*4cfa0*/  LDL.LU R8, [R1+0x270] ;  /* 0x0002700001087983 */ /* 0x000f240000300800 */
[----:B------:R-:W4:Y:S01]  /*4cfb0*/  LDL.LU R9, [R1+0x274] ;  /* 0x0002740001097983 */ /* 0x000f220000300800 */
[----:B------:R-:W4:Y:S01]  /*4cfc0*/  LDL.LU R10, [R1+0x278] ;  /* 0x00027800010a7983 */ /* 0x000f220000300800 */
[----:B------:R-:W4:Y:S03]  /*4cfd0*/  LDL.LU R11, [R1+0x27c] ;  /* 0x00027c00010b7983 */ /* 0x000f260000300800 */
[----:B---3--:R-:W-:Y:S01]  /*4cfe0*/  STL.64 [R1+0x2f80], R26 ;  /* 0x002f801a01007387 */ /* 0x008fe20000100a00 */
[----:B--2---:R0:W-:Y:S03]  /*4cff0*/  STL.64 [R1+0x2f78], R24 ;  /* 0x002f781801007387 */ /* 0x0041e60000100a00 */
[----:B0-----:R-:W2:Y:S01]  /*4d000*/  LDL.LU R24, [R1+0x260] ;  /* 0x0002600001187983 */ /* 0x001ea20000300800 */
[----:B------:R-:W2:Y:S02]  /*4d010*/  LDL.LU R25, [R1+0x264] ;  /* 0x0002640001197983 */ /* 0x000ea40000300800 */
[----:B------:R-:W2:Y:S02]  /*4d020*/  LDL.LU R26, [R1+0x268] ;  /* 0x00026800011a7983 */ /* 0x000ea40000300800 */
[----:B------:R-:W2:Y:S01]  /*4d030*/  LDL.LU R27, [R1+0x26c] ;  /* 0x00026c00011b7983 */ /* 0x000ea20000300800 */
[----:B------:R-:W-:Y:S01]  /*4d040*/  STL.64 [R1+0x2ef8], R22 ;  /* 0x002ef81601007387 */ /* 0x000fe20000100a00 */
[----:B------:R0:W-:Y:S03]  /*4d050*/  STL.64 [R1+0x2ef0], R20 ;  /* 0x002ef01401007387 */ /* 0x0001e60000100a00 */
[----:B0-----:R-:W3:Y:S01]  /*4d060*/  LDL.LU R20, [R1+0x220] ;  /* 0x0002200001147983 */ /* 0x001ee20000300800 */
[----:B------:R-:W3:Y:S02]  /*4d070*/  LDL.LU R21, [R1+0x224] ;  /* 0x0002240001157983 */ /* 0x000ee40000300800 */
[----:B------:R-:W2:Y:S02]  /*4d080*/  LDL.LU R22, [R1+0x228] ;  /* 0x0002280001167983 */ /* 0x000ea40000300800 */
[----:B------:R-:W2:Y:S01]  /*4d090*/  LDL.LU R23, [R1+0x22c] ;  /* 0x00022c0001177983 */ /* 0x000ea20000300800 */
[----:B----4-:R-:W-:Y:S01]  /*4d0a0*/  HMMA.16816.F32.BF16 R16, R4, R16, R8 ;  /* 0x000000100410723c */ /* 0x010fe20000041808 */
[----:B--2---:R-:W-:Y:S01]  /*4d0b0*/  STL.64 [R1+0x2f10], R22 ;  /* 0x002f101601007387 */ /* 0x004fe20000100a00 */
[----:B---3--:R0:W-:Y:S03]  /*4d0c0*/  STL.64 [R1+0x2f08], R20 ;  /* 0x002f081401007387 */ /* 0x0081e60000100a00 */
[----:B0-----:R-:W2:Y:S01]  /*4d0d0*/  LDL.LU R20, [R1+0x2f0] ;  /* 0x0002f00001147983 */ /* 0x001ea20000300800 */
[----:B------:R-:W2:Y:S02]  /*4d0e0*/  LDL.LU R21, [R1+0x2f4] ;  /* 0x0002f40001157983 */ /* 0x000ea40000300800 */
[----:B------:R-:W3:Y:S02]  /*4d0f0*/  LDL.LU R22, [R1+0x2f8] ;  /* 0x0002f80001167983 */ /* 0x000ee40000300800 */
[----:B------:R-:W3:Y:S02]  /*4d100*/  LDL.LU R23, [R1+0x2fc] ;  /* 0x0002fc0001177983 */ /* 0x000ee40000300800 */
        /* <DEDUP_REMOVED lines=10> */
[----:B------:R-:W3:Y:S01]  /*4d1b0*/  LDL.LU R14, [R1+0x2d8] ;  /* 0x0002d800010e7983 */ /* 0x000ee20000300800 */
[----:B------:R-:W-:-:S02]  /*4d1c0*/  MOV R15, R3 ;  /* 0x00000003000f7202 */ /* 0x000fc40000000f00 */
[----:B------:R-:W4:Y:S01]  /*4d1d0*/  LDL.LU R3, [R1+0x2f98] ;  /* 0x002f980001037983 */ /* 0x000f220000300800 */
[----:B------:R-:W2:Y:S02]  /*4d1e0*/  LDL.LU.64 R8, [R1+0x2f90] ;  /* 0x002f900001087983 */ /* 0x000ea40000300a00 */
[----:B------:R0:W-:Y:S02]  /*4d1f0*/  STL.64 [R1+0x2a0], R16 ;  /* 0x0002a01001007387 */ /* 0x0001e40000100a00 */
[----:B0-----:R-:W2:Y:S01]  /*4d200*/  LDL.LU.64 R16, [R1+0x2f88] ;  /* 0x002f880001107983 */ /* 0x001ea20000300a00 */
[----:B------:R-:W-:Y:S02]  /*4d210*/  MOV R10, R18 ;  /* 0x00000012000a7202 */ /* 0x000fe40000000f00 */
[----:B------:R-:W-:Y:S02]  /*4d220*/  MOV R11, R19 ;  /* 0x00000013000b7202 */ /* 0x000fe40000000f00 */
[C---:B--2---:R-:W-:Y:S01]  /*4d230*/  HMMA.16816.F32.BF16 R16, R4.reuse, R16, R24 ;  /* 0x000000100410723c */ /* 0x044fe20000041818 */
[----:B------:R-:W2:Y:S01]  /*4d240*/  LDL.LU.64 R26, [R1+0x2f80] ;  /* 0x002f8000011a7983 */ /* 0x000ea20000300a00 */
[----:B------:R-:W2:Y:S11]  /*4d250*/  LDL.LU.64 R24, [R1+0x2f78] ;  /* 0x002f780001187983 */ /* 0x000eb60000300a00 */
[----:B------:R-:W-:Y:S10]  /*4d260*/  @!UPT UIADD3 URZ, URZ, URZ, URZ ;  /* 0x0000003f3f3ff290 */ /* 0x000ff4000fffe03f */
[----:B------:R0:W-:Y:S01]  /*4d270*/  STL.64 [R1+0x290], R16 ;  /* 0x0002901001007387 */ /* 0x0001e20000100a00 */
[----:B------:R2:W-:Y:S03]  /*4d280*/  STL.64 [R1+0x298], R18 ;  /* 0x0002981201007387 */ /* 0x0005e60000100a00 */
[----:B0-----:R-:W2:Y:S02]  /*4d290*/  LDL.LU.64 R16, [R1+0x2f70] ;  /* 0x002f700001107983 */ /* 0x001ea40000300a00 */
[C---:B--2---:R-:W-:Y:S02]  /*4d2a0*/  HMMA.16816.F32.BF16 R16, R4.reuse, R16, R24 ;  /* 0x000000100410723c */ /* 0x044fe40000041818 */
[----:B------:R-:W2:Y:S01]  /*4d2b0*/  LDL.LU.64 R26, [R1+0x2f68] ;  /* 0x002f6800011a7983 */ /* 0x000ea20000300a00 */
[----:B------:R-:W2:Y:S11]  /*4d2c0*/  LDL.LU.64 R24, [R1+0x2f60] ;  /* 0x002f600001187983 */ /* 0x000eb60000300a00 */
[----:B------:R-:W-:Y:S09]  /*4d2d0*/  @!UPT UIADD3 URZ, URZ, URZ, URZ ;  /* 0x0000003f3f3ff290 */ /* 0x000ff2000fffe03f */
        /* <DEDUP_REMOVED lines=11> */
[----:B------:R-:W2:Y:S11]  /*4d390*/  LDL.LU.64 R24, [R1+0x2f38] ;  /* 0x002f380001187983 */ /* 0x000eb60000300a00 */
[----:B------:R-:W-:Y:S10]  /*4d3a0*/  @!UPT UIADD3 URZ, URZ, URZ, URZ ;  /* 0x0000003f3f3ff290 */ /* 0x000ff4000fffe03f */
[----:B------:R-:W-:Y:S01]  /*4d3b0*/  STL.64 [R1+0x260], R16 ;  /* 0x0002601001007387 */ /* 0x000fe20000100a00 */
[----:B------:R-:W-:Y:S02]  /*4d3c0*/  STL.64 [R1+0x268], R18 ;  /* 0x0002681201007387 */ /* 0x000fe40000100a00 */
[----:B----4-:R-:W0:Y:S02]  /*4d3d0*/  LDSM.16.M88.4 R16, [R3+0x28080] ;  /* 0x028080000310783b */ /* 0x010e240000000200 */
[----:B0-----:R-:W-:Y:S02]  /*4d3e0*/  STL.64 [R1+0x2dc0], R18 ;  /* 0x002dc01201007387 */ /* 0x001fe40000100a00 */
        /* <DEDUP_REMOVED lines=8> */
[----:B------:R-:W-:Y:S01]  /*4d470*/  STL.64 [R1+0x250], R16 ;  /* 0x0002501001007387 */ /* 0x000fe20000100a00 */
[----:B------:R0:W-:Y:S02]  /*4d480*/  STL.64 [R1+0x258], R18 ;  /* 0x0002581201007387 */ /* 0x0001e40000100a00 */
[----:B0-----:R-:W-:Y:S01]  /*4d490*/  MOV R19, R24 ;  /* 0x0000001800137202 */ /* 0x001fe20000000f00 */
[----:B------:R-:W-:Y:S02]  /*4d4a0*/  IMAD.MOV.U32 R18, RZ, RZ, R25 ;  /* 0x000000ffff127224 */ /* 0x000fe400078e0019 */
[----:B------:R-:W2:Y:S02]  /*4d4b0*/  LDL.LU.64 R24, [R1+0x2f30] ;  /* 0x002f300001187983 */ /* 0x000ea40000300a00 */
[C---:B--2---:R-:W-:Y:S01]  /*4d4c0*/  HMMA.16816.F32.BF16 R20, R4.reuse, R24, R20 ;  /* 0x000000180414723c */ /* 0x044fe20000041814 */
[----:B------:R-:W-:Y:S02]  /*4d4d0*/  MOV R17, R24 ;  /* 0x0000001800117202 */ /* 0x000fe40000000f00 */
[----:B------:R-:W-:Y:S11]  /*4d4e0*/  MOV R16, R25 ;  /* 0x0000001900107202 */ /* 0x000ff60000000f00 */
[----:B------:R-:W-:Y:S09]  /*4d4f0*/  @!UPT UIADD3 URZ, URZ, URZ, URZ ;  /* 0x0000003f3f3ff290 */ /* 0x000ff2000fffe03f */
[----:B------:R-:W-:Y:S01]  /*4d500*/  STL.64 [R1+0x240], R20 ;  /* 0x0002401401007387 */ /* 0x000fe20000100a00 */
[----:B------:R0:W-:Y:S03]  /*4d510*/  STL.64 [R1+0x248], R22 ;  /* 0x0002481601007387 */ /* 0x0001e60000100a00 */
[----:B0-----:R-:W2:Y:S01]  /*4d520*/  LDL.LU.64 R22, [R1+0x2f28] ;  /* 0x002f280001167983 */ /* 0x001ea20000300a00 */
[----:B------:R-:W2:Y:S02]  /*4d530*/  LDL.LU.64 R20, [R1+0x2f20] ;  /* 0x002f200001147983 */ /* 0x000ea40000300a00 */
[----:B------:R-:W2:Y:S02]  /*4d540*/  LDL.LU.64 R24, [R1+0x2f18] ;  /* 0x002f180001187983 */ /* 0x000ea40000300a00 */
[----:B------:R0:W-:Y:S01]  /*4d550*/  STL.64 [R1+0x2e28], R16 ;  /* 0x002e281001007387 */ /* 0x0001e20000100a00 */
[----:B------:R1:W-:Y:S04]  /*4d560*/  STL.64 [R1+0x2e78], R18 ;  /* 0x002e781201007387 */ /* 0x0003e80000100a00 */
[----:B0-----:R-:W4:Y:S01]  /*4d570*/  LDL.LU R16, [R1+0x1b0] ;  /* 0x0001b00001107983 */ /* 0x001f220000300800 */
[----:B------:R-:W4:Y:S02]  /*4d580*/  LDL.LU R17, [R1+0x1b4] ;  /* 0x0001b40001117983 */ /* 0x000f240000300800 */
[----:B-1----:R-:W4:Y:S02]  /*4d590*/  LDL.LU R18, [R1+0x1b8] ;  /* 0x0001b80001127983 */ /* 0x002f240000300800 */
[----:B------:R-:W4:Y:S01]  /*4d5a0*/  LDL.LU R19, [R1+0x1bc] ;  /* 0x0001bc0001137983 */ /* 0x000f220000300800 */
        /* <DEDUP_REMOVED lines=25> */
[----:B------:R-:W-:Y:S01]  /*4d740*/  STL.64 [R1+0x200], R24 ;  /* 0x0002001801007387 */ /* 0x000fe20000100a00 */
[----:B------:R0:W-:Y:S03]  /*4d750*/  STL.64 [R1+0x208], R26 ;  /* 0x0002081a01007387 */ /* 0x0001e60000100a00 */
[----:B0-----:R-:W2:Y:S01]  /*4d760*/  LDL.LU.64 R26, [R1+0x2eb8] ;  /* 0x002eb800011a7983 */ /* 0x001ea20000300a00 */
[----:B------:R-:W2:Y:S02]  /*4d770*/  LDL.LU.64 R24, [R1+0x2eb0] ;  /* 0x002eb00001187983 */ /* 0x000ea40000300a00 */
[C---:B--2---:R-:W-:Y:S11]  /*4d780*/  HMMA.16816.F32.BF16 R20, R4.reuse, R24, R20 ;  /* 0x000000180414723c */ /* 0x044ff60000041814 */
[----:B------:R-:W-:Y:S11]  /*4d790*/  @!UPT UIADD3 URZ, URZ, URZ, URZ ;  /* 0x0000003f3f3ff290 */ /* 0x000ff6000fffe03f */
[----:B------:R-:W-:Y:S01]  /*4d7a0*/  @!UPT UIADD3 URZ, URZ, URZ, URZ ;  /* 0x0000003f3f3ff290 */ /* 0x000fe2000fffe03f */
[----:B------:R-:W-:Y:S01]  /*4d7b0*/  STL.64 [R1+0x1f0], R20 ;  /* 0x0001f01401007387 */ /* 0x000fe20000100a00 */
[----:B------:R0:W-:Y:S03]  /*4d7c0*/  STL.64 [R1+0x1f8], R22 ;  /* 0x0001f81601007387 */ /* 0x0001e60000100a00 */
[----:B0-----:R-:W2:Y:S01]  /*4d7d0*/  LDL.LU.64 R22, [R1+0x2ea8] ;  /* 0x002ea80001167983 */ /* 0x001ea20000300a00 */
[----:B------:R-:W3:Y:S02]  /*4d7e0*/  LDL.LU.64 R20, [R1+0x2ea0] ;  /* 0x002ea00001147983 */ /* 0x000ee40000300a00 */
[----:B------:R-:W-:Y:S02]  /*4d7f0*/  STL.64 [R1+0x2de8], R26 ;  /* 0x002de81a01007387 */ /* 0x000fe40000100a00 */
[----:B------:R-:W-:Y:S01]  /*4d800*/  STL.64 [R1+0x2de0], R24 ;  /* 0x002de01801007387 */ /* 0x000fe20000100a00 */
[C---:B---3--:R-:W-:Y:S11]  /*4d810*/  HMMA.16816.F32.BF16 R12, R4.reuse, R20, R12 ;  /* 0x00000014040c723c */ /* 0x048ff6000004180c */
[----:B------:R-:W-:Y:S11]  /*4d820*/  @!UPT UIADD3 URZ, URZ, URZ, URZ ;  /* 0x0000003f3f3ff290 */ /* 0x000ff6000fffe03f */
[----:B------:R-:W-:Y:S01]  /*4d830*/  @!UPT UIADD3 URZ, URZ, URZ, URZ ;  /* 0x0000003f3f3ff290 */ /* 0x000fe2000fffe03f */
[----:B------:R-:W-:Y:S01]  /*4d840*/  STL.64 [R1+0x1e0], R12 ;  /* 0x0001e00c01007387 */ /* 0x000fe20000100a00 */
[----:B------:R0:W-:Y:S03]  /*4d850*/  STL.64 [R1+0x1e8], R14 ;  /* 0x0001e80e01007387 */ /* 0x0001e60000100a00 */
[----:B0-----:R-:W3:Y:S01]  /*4d860*/  LDL.LU.64 R14, [R1+0x2e98] ;  /* 0x002e9800010e7983 */ /* 0x001ee20000300a00 */
[----:B------:R-:W3:Y:S02]  /*4d870*/  LDL.LU.64 R12, [R1+0x2e90] ;  /* 0x002e9000010c7983 */ /* 0x000ee40000300a00 */
[----:B---3--:R-:W-:Y:S01]  /*4d880*/  HMMA.16816.F32.BF16 R4, R4, R8, R12 ;  /* 0x000000080404723c */ /* 0x008fe2000004180c */
[----:B------:R-:W4:Y:S01]  /*4d890*/  LDL.LU.64 R14, [R1+0x2e88] ;  /* 0x002e8800010e7983 */ /* 0x000f220000300a00 */
[----:B------:R-:W4:Y:S02]  /*4d8a0*/  LDL.LU.64 R12, [R1+0x2e80] ;  /* 0x002e8000010c7983 */ /* 0x000f240000300a00 */
[----:B------:R-:W-:Y:S02]  /*4d8b0*/  STL.64 [R1+0x2dd8], R10 ;  /* 0x002dd80a01007387 */ /* 0x000fe40000100a00 */
[----:B------:R0:W-:Y:S11]  /*4d8c0*/  STL.64 [R1+0x2dd0], R8 ;  /* 0x002dd00801007387 */ /* 0x0001f60000100a00 */
[----:B------:R-:W-:Y:S06]  /*4d8d0*/  @!UPT UIADD3 URZ, URZ, URZ, URZ ;  /* 0x0000003f3f3ff290 */ /* 0x000fec000fffe03f */
[----:B------:R-:W-:Y:S01]  /*4d8e0*/  STL.64 [R1+0x1c0], R4 ;  /* 0x0001c00401007387 */ /* 0x000fe20000100a00 */
[----:B------:R-:W-:Y:S02]  /*4d8f0*/  STL.64 [R1+0x1c8], R6 ;  /* 0x0001c80601007387 */ /* 0x000fe40000100a00 */
[----:B0-----:R-:W3:Y:S02]  /*4d900*/  LDL.LU R8, [R1+0x1a0] ;  /* 0x0001a00001087983 */ /* 0x001ee40000300800 */
[----:B------:R-:W3:Y:S01]  /*4d910*/  LDL.LU R9, [R1+0x1a4] ;  /* 0x0001a40001097983 */ /* 0x000ee20000300800 */
[----:B------:R-:W0:Y:S01]  /*4d920*/  LDSM.16.M88.4 R4, [R3+0x29080] ;  /* 0x029080000304783b */ /* 0x000e220000000200 */
[----:B--2---:R-:W-:Y:S02]  /*4d930*/  MOV R24, R23 ;  /* 0x0000001700187202 */ /* 0x004fe40000000f00 */
[----:B------:R-:W-:Y:S01]  /*4d940*/  MOV R25, R22 ;  /* 0x0000001600197202 */ /* 0x000fe20000000f00 */
[----:B------:R-:W-:Y:S01]  /*4d950*/  IMAD.MOV.U32 R10, RZ, RZ, R29 ;  /* 0x000000ffff0a7224 */ /* 0x000fe200078e001d */
[----:B------:R-:W-:Y:S01]  /*4d960*/  MOV R11, R28 ;  /* 0x0000001c000b7202 */ /* 0x000fe20000000f00 */
[----:B0-----:R-:W-:Y:S01]  /*4d970*/  STL.64 [R1+0x2be8], R6 ;  /* 0x002be80601007387 */ /* 0x001fe20000100a00 */
[----:B------:R0:W-:Y:S02]  /*4d980*/  STL.64 [R1+0x2be0], R4 ;  /* 0x002be00401007387 */ /* 0x0001e40000100a00 */
[----:B0-----:R-:W-:-:S02]  /*4d990*/  MOV R4, R2 ;  /* 0x0000000200047202 */ /* 0x001fc40000000f00 */
[----:B------:R-:W-:-:S07]  /*4d9a0*/  MOV R5, R0 ;  /* 0x0000000000057202 */ /* 0x000fce0000000f00 */
[C---:B----4-:R-:W-:Y:S01]  /*4d9b0*/  HMMA.16816.F32.BF16 R4, R12.reuse, R4, R16 ;  /* 0x000000040c04723c */ /* 0x050fe20000041810 */
[----:B------:R-:W2:Y:S11]  /*4d9c0*/  LDL.LU.64 R18, [R1+0x2e78] ;  /* 0x002e780001127983 */ /* 0x000eb60000300a00 */
[----:B------:R-:W-:Y:S11]  /*4d9d0*/  @!UPT UIADD3 URZ, URZ, URZ, URZ ;  /* 0x0000003f3f3ff290 */ /* 0x000ff6000fffe03f */
[----:B------:R-:W-:Y:S01]  /*4d9e0*/  @!UPT UIADD3 URZ, URZ, URZ, URZ ;  /* 0x0000003f3f3ff290 */ /* 0x000fe2000fffe03f */
[----:B------:R-:W-:Y:S01]  /*4d9f0*/  MOV R28, R4 ;  /* 0x00000004001c7202 */ /* 0x000fe20000000f00 */
[----:B------:R-:W-:Y:S01]  /*4da00*/  IMAD.MOV.U32 R29, RZ, RZ, R5 ;  /* 0x000000ffff1d7224 */ /* 0x000fe200078e0005 */
[----:B------:R-:W-:Y:S02]  /*4da10*/  MOV R0, R6 ;  /* 0x0000000600007202 */ /* 0x000fe40000000f00 */
[----:B------:R-:W-:Y:S02]  /*4da20*/  MOV R2, R7 ;  /* 0x0000000700027202 */ /* 0x000fe40000000f00 */
[----:B---3--:R-:W-:Y:S03]  /*4da30*/  HMMA.16816.F32.BF16 R4, R12, R24, R8 ;  /* 0x000000180c04723c */ /* 0x008fe60000041808 */
[----:B------:R-:W-:Y:S01]  /*4da40*/  STL [R1+0x2c28], R2 ;  /* 0x002c280201007387 */ /* 0x000fe20000100800 */
[----:B------:R-:W-:Y:S02]  /*4da50*/  STL [R1+0x2c24], R0 ;  /* 0x002c240001007387 */ /* 0x000fe40000100800 */
[----:B------:R-:W-:Y:S02]  /*4da60*/  STL [R1+0x2c20], R29 ;  /* 0x002c201d01007387 */ /* 0x000fe40000100800 */
[----:B------:R-:W-:Y:S11]  /*4da70*/  STL [R1+0x2c1c], R28 ;  /* 0x002c1c1c01007387 */ /* 0x000ff60000100800 */
[----:B------:R-:W-:Y:S04]  /*4da80*/  @!UPT UIADD3 URZ, URZ, URZ, URZ ;  /* 0x0000003f3f3ff290 */ /* 0x000fe8000fffe03f */
[----:B------:R-:W-:Y:S01]  /*4da90*/  STL [R1+0x1a0], R4 ;  /* 0x0001a00401007387 */ /* 0x000fe20000100800 */
[----:B------:R-:W3:Y:S02]  /*4daa0*/  LDL.LU R16, [R1+0x60] ;  /* 0x0000600001107983 */ /* 0x000ee40000300800 */
[----:B------:R-:W3:Y:S02]  /*4dab0*/  LDL.LU R17, [R1+0x64] ;  /* 0x0000640001117983 */ /* 0x000ee40000300800 */
[----:B---3--:R0:W-:Y:S04]  /*4dac0*/  STL.64 [R1+0x2e30], R16 ;  /* 0x002e301001007387 */ /* 0x0081e80000100a00 */
[----:B0-----:R-:W3:Y:S01]  /*4dad0*/  LDL.LU R16, [R1+0x70] ;  /* 0x0000700001107983 */ /* 0x001ee20000300800 */
[----:B------:R-:W3:Y:S02]  /*4dae0*/  LDL.LU R17, [R1+0x74] ;  /* 0x0000740001117983 */ /* 0x000ee40000300800 */
[----:B------:R-:W4:Y:S02]  /*4daf0*/  LDL.LU R24, [R1+0xa0] ;  /* 0x0000a00001187983 */ /* 0x000f240000300800 */
[----:B------:R-:W4:Y:S01]  /*4db00*/  LDL.LU R25, [R1+0xa4] ;  /* 0x0000a40001197983 */ /* 0x000f220000300800 */
[----:B------:R-:W4:Y:S01]  /*4db10*/  LDL.LU R8, [R1+0x190] ;  /* 0x0001900001087983 */ /* 0x000f220000300800 */
[----:B------:R-:W4:Y:S02]  /*4db20*/  LDL.LU R9, [R1+0x194] ;  /* 0x0001940001097983 */ /* 0x000f240000300800 */
[----:B------:R-:W4:Y:S02]  /*4db30*/  LDL.LU R10, [R1+0x198] ;  /* 0x00019800010a7983 */ /* 0x000f240000300800 */
[----:B------:R-:W4:Y:S01]  /*4db40*/  LDL.LU R11, [R1+0x19c] ;  /* 0x00019c00010b7983 */ /* 0x000f220000300800 */
[----:B---3--:R0:W-:Y:S04]  /*4db50*/  STL.64 [R1+0x2e48], R16 ;  /* 0x002e481001007387 */ /* 0x0081e80000100a00 */
[----:B0-----:R-:W3:Y:S01]  /*4db60*/  LDL.LU R16, [R1+0x80] ;  /* 0x0000800001107983 */ /* 0x001ee20000300800 */
[----:B------:R-:W3:Y:S01]  /*4db70*/  LDL.LU R17, [R1+0x84] ;  /* 0x0000840001117983 */ /* 0x000ee20000300800 */
[----:B------:R-:W-:-:S02]  /*4db80*/  MOV R22, R5 ;  /* 0x0000000500167202 */ /* 0x000fc40000000f00 */
[----:B------:R-:W-:Y:S01]  /*4db90*/  MOV R23, R6 ;  /* 0x0000000600177202 */ /* 0x000fe20000000f00 */
[----:B------:R-:W-:Y:S01]  /*4dba0*/  IMAD.MOV.U32 R3, RZ, RZ, R7 ;  /* 0x000000ffff037224 */ /* 0x000fe200078e0007 */
[----:B---3--:R0:W-:Y:S01]  /*4dbb0*/  STL.64 [R1+0x2e60], R16 ;  /* 0x002e601001007387 */ /* 0x0081e20000100a00 */
[----:B------:R-:W3:Y:S02]  /*4dbc0*/  LDL.LU R4, [R1+0x150] ;  /* 0x0001500001047983 */ /* 0x000ee40000300800 */
[----:B------:R-:W3:Y:S02]  /*4dbd0*/  LDL.LU R5, [R1+0x154] ;  /* 0x0001540001057983 */ /* 0x000ee40000300800 */
[----:B------:R-:W2:Y:S01]  /*4dbe0*/  LDL.LU R6, [R1+0x158] ;  /* 0x0001580001067983 */ /* 0x000ea20000300800 */
[----:B------:R-:W2:Y:S04]  /*4dbf0*/  LDL.LU R7, [R1+0x15c] ;  /* 0x00015c0001077983 */ /* 0x000ea80000300800 */
[----:B0-----:R-:W4:Y:S01]  /*4dc00*/  LDL.LU R16, [R1+0x90] ;  /* 0x0000900001107983 */ /* 0x001f220000300800 */
[----:B------:R-:W4:Y:S03]  /*4dc10*/  LDL.LU R17, [R1+0x94] ;  /* 0x0000940001117983 */ /* 0x000f260000300800 */
        /* <DEDUP_REMOVED lines=10> */
[----:B------:R-:W3:Y:S02]  /*4dcc0*/  LDL.LU R6, [R1+0x178] ;  /* 0x0001780001067983 */ /* 0x000ee40000300800 */
[----:B------:R-:W3:Y:S01]  /*4dcd0*/  LDL.LU R7, [R1+0x17c] ;  /* 0x00017c0001077983 */ /* 0x000ee20000300800 */
[----:B----4-:R-:W-:Y:S01]  /*4dce0*/  HMMA.16816.F32.BF16 R8, R12, R24, R8 ;  /* 0x000000180c08723c */ /* 0x010fe20000041808 */
[----:B---3--:R-:W-:Y:S01]  /*4dcf0*/  STL.64 [R1+0x2e70], R6 ;  /* 0x002e700601007387 */ /* 0x008fe20000100a00 */
[----:B--2---:R0:W-:Y:S03]  /*4dd00*/  STL.64 [R1+0x2e68], R4 ;  /* 0x002e680401007387 */ /* 0x0041e60000100a00 */
[----:B0-----:R-:W2:Y:S01]  /*4dd10*/  LDL.LU R4, [R1+0x180] ;  /* 0x0001800001047983 */ /* 0x001ea20000300800 */
[----:B------:R-:W2:Y:S02]  /*4dd20*/  LDL.LU R5, [R1+0x184] ;  /* 0x0001840001057983 */ /* 0x000ea40000300800 */
[----:B------:R-:W2:Y:S02]  /*4dd30*/  LDL.LU R6, [R1+0x188] ;  /* 0x0001880001067983 */ /* 0x000ea40000300800 */
[----:B------:R-:W2:Y:S02]  /*4dd40*/  LDL.LU R7, [R1+0x18c] ;  /* 0x00018c0001077983 */ /* 0x000ea40000300800 */
[----:B------:R-:W-:Y:S01]  /*4dd50*/  IMAD.MOV.U32 R24, RZ, RZ, R19 ;  /* 0x000000ffff187224 */ /* 0x000fe200078e0013 */
[----:B------:R-:W-:Y:S01]  /*4dd60*/  MOV R25, R18 ;  /* 0x0000001200197202 */ /* 0x000fe20000000f00 */
[----:B------:R-:W-:Y:S01]  /*4dd70*/  STL [R1+0x2c34], R3 ;  /* 0x002c340301007387 */ /* 0x000fe20000100800 */
[----:B------:R-:W-:Y:S02]  /*4dd80*/  STL [R1+0x2c30], R23 ;  /* 0x002c301701007387 */ /* 0x000fe40000100800 */
[----:B------:R-:W-:Y:S07]  /*4dd90*/  STL [R1+0x2c2c], R22 ;  /* 0x002c2c1601007387 */ /* 0x000fee0000100800 */
[----:B------:R-:W-:-:S02]  /*4dda0*/  MOV R2, R8 ;  /* 0x0000000800027202 */ /* 0x000fc40000000f00 */
[----:B------:R-:W-:Y:S02]  /*4ddb0*/  MOV R28, R11 ;  /* 0x0000000b001c7202 */ /* 0x000fe40000000f00 */
[----:B------:R-:W-:Y:S02]  /*4ddc0*/  MOV R0, R9 ;  /* 0x0000000900007202 */ /* 0x000fe40000000f00 */
[----:B------:R-:W-:Y:S01]  /*4ddd0*/  MOV R29, R10 ;  /* 0x0000000a001d7202 */ /* 0x000fe20000000f00 */
[----:B------:R-:W3:Y:S01]  /*4dde0*/  LDL.LU R8, [R1+0x140] ;  /* 0x0001400001087983 */ /* 0x000ee20000300800 */
[----:B------:R-:W3:Y:S02]  /*4ddf0*/  LDL.LU R9, [R1+0x144] ;  /* 0x0001440001097983 */ /* 0x000ee40000300800 */
[----:B------:R-:W3:Y:S02]  /*4de00*/  LDL.LU R10, [R1+0x148] ;  /* 0x00014800010a7983 */ /* 0x000ee40000300800 */
[----:B------:R-:W3:Y:S01]  /*4de10*/  LDL.LU R11, [R1+0x14c] ;  /* 0x00014c00010b7983 */ /* 0x000ee20000300800 */
[----:B------:R-:W-:Y:S01]  /*4de20*/  STL [R1+0x2c44], R28 ;  /* 0x002c441c01007387 */ /* 0x000fe20000100800 */
[----:B------:R-:W-:Y:S02]  /*4de30*/  STL [R1+0x2c40], R29 ;  /* 0x002c401d01007387 */ /* 0x000fe40000100800 */
[----:B------:R-:W-:Y:S02]  /*4de40*/  STL [R1+0x2c3c], R2 ;  /* 0x002c3c0201007387 */ /* 0x000fe40000100800 */
[----:B------:R-:W-:Y:S01]  /*4de50*/  STL [R1+0x2c38], R0 ;  /* 0x002c380001007387 */ /* 0x000fe20000100800 */
[C---:B--2---:R-:W-:Y:S01]  /*4de60*/  HMMA.16816.F32.BF16 R16, R12.reuse, R16, R4 ;  /* 0x000000100c10723c */ /* 0x044fe20000041804 */
[----:B------:R-:W2:Y:S01]  /*4de70*/  LDL.LU.64 R6, [R1+0x2e70] ;  /* 0x002e700001067983 */ /* 0x000ea20000300a00 */
[----:B------:R-:W2:Y:S11]  /*4de80*/  LDL.LU.64 R4, [R1+0x2e68] ;  /* 0x002e680001047983 */ /* 0x000eb60000300a00 */
[----:B------:R-:W-:Y:S10]  /*4de90*/  @!UPT UIADD3 URZ, URZ, URZ, URZ ;  /* 0x0000003f3f3ff290 */ /* 0x000ff4000fffe03f */
[----:B------:R0:W-:Y:S01]  /*4dea0*/  STL.64 [R1+0x180], R16 ;  /* 0x0001801001007387 */ /* 0x0001e20000100a00 */
[----:B------:R2:W-:Y:S03]  /*4deb0*/  STL.64 [R1+0x188], R18 ;  /* 0x0001881201007387 */ /* 0x0005e60000100a00 */
[----:B0-----:R-:W2:Y:S02]  /*4dec0*/  LDL.LU.64 R16, [R1+0x2e60] ;  /* 0x002e600001107983 */ /* 0x001ea40000300a00 */
[----:B--2---:R-:W-:Y:S02]  /*4ded0*/  HMMA.16816.F32.BF16 R16, R12, R16, R4 ;  /* 0x000000100c10723c */ /* 0x004fe40000041804 */
[----:B------:R-:W2:Y:S01]  /*4dee0*/  LDL.LU.64 R6, [R1+0x2e58] ;  /* 0x002e580001067983 */ /* 0x000ea20000300a00 */
[----:B------:R-:W2:Y:S11]  /*4def0*/  LDL.LU.64 R4, [R1+0x2e50] ;  /* 0x002e500001047983 */ /* 0x000eb60000300a00 */
[----:B------:R-:W-:Y:S10]  /*4df00*/  @!UPT UIADD3 URZ, URZ, URZ, URZ ;  /* 0x0000003f3f3ff290 */ /* 0x000ff4000fffe03f */
[----:B------:R-:W-:Y:S02]  /*4df10*/  MOV R0, R16 ;  /* 0x0000001000007202 */ /* 0x000fe40000000f00 */
[----:B------:R-:W-:Y:S02]  /*4df20*/  MOV R3, R17 ;  /* 0x0000001100037202 */ /* 0x000fe40000000f00 */
[----:B------:R-:W2:Y:S01]  /*4df30*/  LDL.LU.64 R16, [R1+0x2e48] ;  /* 0x002e480001107983 */ /* 0x000ea20000300a00 */
[----:B------:R-:W-:Y:S01]  /*4df40*/  MOV R23, R18 ;  /* 0x0000001200177202 */ /* 0x000fe20000000f00 */
[----:B------:R-:W-:-:S05]  /*4df50*/  IMAD.MOV.U32 R22, RZ, RZ, R19 ;  /* 0x000000ffff167224 */ /* 0x000fca00078e0013 */
[----:B------:R-:W-:Y:S01]  /*4df60*/  STL [R1+0x2c54], R22 ;  /* 0x002c541601007387 */ /* 0x000fe20000100800 */
[----:B------:R-:W-:Y:S02]  /*4df70*/  STL [R1+0x2c50], R23 ;  /* 0x002c501701007387 */ /* 0x000fe40000100800 */
[----:B------:R-:W-:Y:S02]  /*4df80*/  STL [R1+0x2c4c], R3 ;  /* 0x002c4c0301007387 */ /* 0x000fe40000100800 */
[----:B------:R-:W-:Y:S01]  /*4df90*/  STL [R1+0x2c48], R0 ;  /* 0x002c480001007387 */ /* 0x000fe20000100800 */
[----:B--2---:R-:W-:Y:S01]  /*4dfa0*/  HMMA.16816.F32.BF16 R16, R12, R16, R4 ;  /* 0x000000100c10723c */ /* 0x004fe20000041804 */
[----:B------:R-:W2:Y:S01]  /*4dfb0*/  LDL.LU.64 R6, [R1+0x2e40] ;  /* 0x002e400001067983 */ /* 0x000ea20000300a00 */
[----:B------:R-:W2:Y:S11]  /*4dfc0*/  LDL.LU.64 R4, [R1+0x2e38] ;  /* 0x002e380001047983 */ /* 0x000eb60000300a00 */
[----:B------:R-:W-:Y:S10]  /*4dfd0*/  @!UPT UIADD3 URZ, URZ, URZ, URZ ;  /* 0x0000003f3f3ff290 */ /* 0x000ff4000fffe03f */
[----:B------:R0:W-:Y:S01]  /*4dfe0*/  STL [R1+0x160], R16 ;  /* 0x0001601001007387 */ /* 0x0001e20000100800 */
[----:B------:R-:W-:-:S03]  /*4dff0*/  MOV R28, R17 ;  /* 0x00000011001c7202 */ /* 0x000fc60000000f00 */
[----:B0-----:R-:W2:Y:S01]  /*4e000*/  LDL.LU.64 R16, [R1+0x2e30] ;  /* 0x002e300001107983 */ /* 0x001ea20000300a00 */
[----:B------:R-:W-:Y:S02]  /*4e010*/  MOV R29, R18 ;  /* 0x00000012001d7202 */ /* 0x000fe40000000f00 */
[----:B------:R-:W-:-:S05]  /*4e020*/  MOV R2, R19 ;  /* 0x0000001300027202 */ /* 0x000fca0000000f00 */
[----:B------:R-:W-:Y:S01]  /*4e030*/  STL [R1+0x2c60], R2 ;  /* 0x002c600201007387 */ /* 0x000fe20000100800 */
[----:B------:R-:W-:Y:S02]  /*4e040*/  STL [R1+0x2c5c], R29 ;  /* 0x002c5c1d01007387 */ /* 0x000fe40000100800 */
[----:B------:R0:W-:Y:S01]  /*4e050*/  STL [R1+0x2c58], R28 ;  /* 0x002c581c01007387 */ /* 0x0001e20000100800 */
[C---:B--2---:R-:W-:Y:S11]  /*4e060*/  HMMA.16816.F32.BF16 R16, R12.reuse, R16, R4 ;  /* 0x000000100c10723c */ /* 0x044ff60000041804 */
[----:B------:R-:W-:Y:S11]  /*4e070*/  @!UPT UIADD3 URZ, URZ, URZ, URZ ;  /* 0x0000003f3f3ff290 */ /* 0x000ff6000fffe03f */
[----:B------:R-:W-:Y:S02]  /*4e080*/  @!UPT UIADD3 URZ, URZ, URZ, URZ ;  /* 0x0000003f3f3ff290 */ /* 0x000fe4000fffe03f */
[----:B------:R-:W-:Y:S01]  /*4e090*/  MOV R7, R16 ;  /* 0x0000001000077202 */ /* 0x000fe20000000f00 */
[----:B------:R-:W-:Y:S02]  /*4e0a0*/  IMAD.MOV.U32 R6, RZ, RZ, R17 ;  /* 0x000000ffff067224 */ /* 0x000fe400078e0011 */
[----:B------:R-:W2:Y:S01]  /*4e0b0*/  LDL.LU.64 R16, [R1+0x2e28] ;  /* 0x002e280001107983 */ /* 0x000ea20000300a00 */
[----:B---3--:R-:W-:Y:S01]  /*4e0c0*/  HMMA.16816.F32.BF16 R8, R12, R24, R8 ;  /* 0x000000180c08723c */ /* 0x008fe20000041808 */
[----:B------:R-:W-:Y:S02]  /*4e0d0*/  MOV R4, R19 ;  /* 0x0000001300047202 */ /* 0x000fe40000000f00 */
[----:B------:R-:W-:-:S03]  /*4e0e0*/  MOV R5, R18 ;  /* 0x0000001200057202 */ /* 0x000fc60000000f00 */
[----:B------:R-:W-:Y:S02]  /*4e0f0*/  STL [R1+0x2c70], R4 ;  /* 0x002c700401007387 */ /* 0x000fe40000100800 */
[----:B------:R2:W-:Y:S02]  /*4e100*/  STL [R1+0x2c6c], R5 ;  /* 0x002c6c0501007387 */ /* 0x0005e40000100800 */
[----:B------:R-:W-:Y:S02]  /*4e110*/  STL [R1+0x2c68], R6 ;  /* 0x002c680601007387 */ /* 0x000fe40000100800 */
[----:B------:R-:W-:Y:S11]  /*4e120*/  STL [R1+0x2c64], R7 ;  /* 0x002c640701007387 */ /* 0x000ff60000100800 */
[----:B------:R-:W-:Y:S01]  /*4e130*/  @!UPT UIADD3 URZ, URZ, URZ, URZ ;  /* 0x0000003f3f3ff290 */ /* 0x000fe2000fffe03f */
[----:B0-----:R-:W-:Y:S02]  /*4e140*/  MOV R28, R8 ;  /* 0x00000008001c7202 */ /* 0x001fe40000000f00 */
[----:B------:R-:W-:Y:S02]  /*4e150*/  MOV R22, R9 ;  /* 0x0000000900167202 */ /* 0x000fe40000000f00 */
[----:B--2---:R-:W-:Y:S02]  /*4e160*/  MOV R5, R16 ;  /* 0x0000001000057202 */ /* 0x004fe40000000f00 */
[----:B------:R-:W-:Y:S01]  /*4e170*/  MOV R4, R17 ;  /* 0x0000001100047202 */ /* 0x000fe20000000f00 */
[----:B------:R-:W2:Y:S01]  /*4e180*/  LDL.LU R16, [R1+0xe0] ;  /* 0x0000e00001107983 */ /* 0x000ea20000300800 */
[----:B------:R-:W2:Y:S02]  /*4e190*/  LDL.LU R17, [R1+0xe4] ;  /* 0x0000e40001117983 */ /* 0x000ea40000300800 */
[----:B------:R-:W3:Y:S02]  /*4e1a0*/  LDL.LU R18, [R1+0xe8] ;  /* 0x0000e80001127983 */ /* 0x000ee40000300800 */
[----:B------:R-:W3:Y:S01]  /*4e1b0*/  LDL.LU R19, [R1+0xec] ;  /* 0x0000ec0001137983 */ /* 0x000ee20000300800 */
[----:B------:R-:W4:Y:S01]  /*4e1c0*/  LDL.LU R8, [R1+0x30] ;  /* 0x0000300001087983 */ /* 0x000f220000300800 */
[----:B------:R-:W4:Y:S02]  /*4e1d0*/  LDL.LU R9, [R1+0x34] ;  /* 0x0000340001097983 */ /* 0x000f240000300800 */
[----:B------:R-:W-:Y:S01]  /*4e1e0*/  IMAD.MOV.U32 R23, RZ, RZ, R10 ;  /* 0x000000ffff177224 */ /* 0x000fe200078e000a */
[----:B------:R-:W-:Y:S01]  /*4e1f0*/  MOV R3, R11 ;  /* 0x0000000b00037202 */ /* 0x000fe20000000f00 */
[----:B----4-:R0:W-:Y:S04]  /*4e200*/  STL.64 [R1+0x2e20], R8 ;  /* 0x002e200801007387 */ /* 0x0101e80000100a00 */
[----:B0-----:R-:W4:Y:S01]  /*4e210*/  LDL.LU R8, [R1+0x130] ;  /* 0x0001300001087983 */ /* 0x001f220000300800 */
[----:B------:R-:W4:Y:S02]  /*4e220*/  LDL.LU R9, [R1+0x134] ;  /* 0x0001340001097983 */ /* 0x000f240000300800 */
[----:B------:R-:W4:Y:S02]  /*4e230*/  LDL.LU R10, [R1+0x138] ;  /* 0x00013800010a7983 */ /* 0x000f240000300800 */
[----:B------:R-:W4:Y:S01]  /*4e240*/  LDL.LU R11, [R1+0x13c] ;  /* 0x00013c00010b7983 */ /* 0x000f220000300800 */
[----:B---3--:R-:W-:Y:S01]  /*4e250*/  STL.64 [R1+0x2df8], R18 ;  /* 0x002df81201007387 */ /* 0x008fe20000100a00 */
[----:B--2---:R0:W-:Y:S03]  /*4e260*/  STL.64 [R1+0x2df0], R16 ;  /* 0x002df01001007387 */ /* 0x0041e60000100a00 */
[----:B0-----:R-:W2:Y:S01]  /*4e270*/  LDL.LU R16, [R1+0x10] ;  /* 0x0000100001107983 */ /* 0x001ea20000300800 */
[----:B------:R-:W2:Y:S03]  /*4e280*/  LDL.LU R17, [R1+0x14] ;  /* 0x0000140001117983 */ /* 0x000ea60000300800 */
[----:B--2---:R0:W-:Y:S04]  /*4e290*/  STL.64 [R1+0x2e10], R16 ;  /* 0x002e101001007387 */ /* 0x0041e80000100a00 */
[----:B0-----:R-:W2:Y:S01]  /*4e2a0*/  LDL.LU R16, [R1+0x20] ;  /* 0x0000200001107983 */ /* 0x001ea20000300800 */
[----:B------:R-:W2:Y:S01]  /*4e2b0*/  LDL.LU R17, [R1+0x24] ;  /* 0x0000240001117983 */ /* 0x000ea20000300800 */
[----:B----4-:R-:W-:Y:S02]  /*4e2c0*/  HMMA.16816.F32.BF16 R8, R12, R4, R8 ;  /* 0x000000040c08723c */ /* 0x010fe40000041808 */
[----:B--2---:R0:W-:Y:S04]  /*4e2d0*/  STL.64 [R1+0x2e18], R16 ;  /* 0x002e181001007387 */ /* 0x0041e80000100a00 */
[----:B0-----:R-:W2:Y:S01]  /*4e2e0*/  LDL.LU R16, [R1+0x120] ;  /* 0x0001200001107983 */ /* 0x001ea20000300800 */
[----:B------:R-:W2:Y:S02]  /*4e2f0*/  LDL.LU R17, [R1+0x124] ;  /* 0x0001240001117983 */ /* 0x000ea40000300800 */
[----:B------:R-:W2:Y:S02]  /*4e300*/  LDL.LU R18, [R1+0x128] ;  /* 0x0001280001127983 */ /* 0x000ea40000300800 */
[----:B------:R-:W2:Y:S01]  /*4e310*/  LDL.LU R19, [R1+0x12c] ;  /* 0x00012c0001137983 */ /* 0x000ea20000300800 */
[----:B------:R-:W3:Y:S01]  /*4e320*/  LDL.LU R24, [R1+0xf0] ;  /* 0x0000f00001187983 */ /* 0x000ee20000300800 */
[----:B------:R-:W3:Y:S02]  /*4e330*/  LDL.LU R25, [R1+0xf4] ;  /* 0x0000f40001197983 */ /* 0x000ee40000300800 */
[----:B------:R-:W4:Y:S02]  /*4e340*/  LDL.LU R26, [R1+0xf8] ;  /* 0x0000f800011a7983 */ /* 0x000f240000300800 */
[----:B------:R-:W4:Y:S02]  /*4e350*/  LDL.LU R27, [R1+0xfc] ;  /* 0x0000fc00011b7983 */ /* 0x000f240000300800 */
[----:B----4-:R-:W-:Y:S01]  /*4e360*/  STL.64 [R1+0x2e08], R26 ;  /* 0x002e081a01007387 */ /* 0x010fe20000100a00 */
[----:B---3--:R0:W-:Y:S03]  /*4e370*/  STL.64 [R1+0x2e00], R24 ;  /* 0x002e001801007387 */ /* 0x0081e60000100a00 */
[----:B0-----:R-:W3:Y:S01]  /*4e380*/  LDL.LU R24, [R1+0x100] ;  /* 0x0001000001187983 */ /* 0x001ee20000300800 */
[----:B------:R-:W3:Y:S02]  /*4e390*/  LDL.LU R25, [R1+0x104] ;  /* 0x0001040001197983 */ /* 0x000ee40000300800 */
[----:B------:R-:W3:Y:S02]  /*4e3a0*/  LDL.LU R26, [R1+0x108] ;  /* 0x00010800011a7983 */ /* 0x000ee40000300800 */
[----:B------:R-:W3:Y:S01]  /*4e3b0*/  LDL.LU R27, [R1+0x10c] ;  /* 0x00010c00011b7983 */ /* 0x000ee20000300800 */
[----:B------:R-:W-:Y:S01]  /*4e3c0*/  STL [R1+0x2c80], R3 ;  /* 0x002c800301007387 */ /* 0x000fe20000100800 */
[----:B------:R-:W-:Y:S02]  /*4e3d0*/  STL [R1+0x2c7c], R23 ;  /* 0x002c7c1701007387 */ /* 0x000fe40000100800 */
[----:B------:R-:W-:Y:S02]  /*4e3e0*/  STL [R1+0x2c78], R22 ;  /* 0x002c781601007387 */ /* 0x000fe40000100800 */
[----:B------:R-:W-:Y:S01]  /*4e3f0*/  STL [R1+0x2c74], R28 ;  /* 0x002c741c01007387 */ /* 0x000fe20000100800 */
[----:B------:R0:W-:Y:S04]  /*4e400*/  STL.64 [R1+0x130], R8 ;  /* 0x0001300801007387 */ /* 0x0001e80000100a00 */
[----:B0-----:R-:W2:Y:S01]  /*4e410*/  LDL.LU.64 R8, [R1+0x2e20] ;  /* 0x002e200001087983 */ /* 0x001ea20000300a00 */
[----:B------:R-:W-:Y:S01]  /*4e420*/  IMAD.MOV.U32 R5, RZ, RZ, R11 ;  /* 0x000000ffff057224 */ /* 0x000fe200078e000b */
[----:B------:R-:W-:-:S04]  /*4e430*/  MOV R4, R10 ;  /* 0x0000000a00047202 */ /* 0x000fc80000000f00 */
[----:B------:R-:W-:Y:S01]  /*4e440*/  STL [R1+0x2c88], R5 ;  /* 0x002c880501007387 */ /* 0x000fe20000100800 */
[----:B------:R0:W-:Y:S03]  /*4e450*/  STL [R1+0x2c84], R4 ;  /* 0x002c840401007387 */ /* 0x0001e60000100800 */
[----:B0-----:R-:W4:Y:S01]  /*4e460*/  LDL.LU R4, [R1+0x110] ;  /* 0x0001100001047983 */ /* 0x001f220000300800 */
[----:B------:R-:W4:Y:S02]  /*4e470*/  LDL.LU R5, [R1+0x114] ;  /* 0x0001140001057983 */ /* 0x000f240000300800 */
[----:B------:R-:W4:Y:S02]  /*4e480*/  LDL.LU R6, [R1+0x118] ;  /* 0x0001180001067983 */ /* 0x000f240000300800 */
[----:B------:R-:W4:Y:S01]  /*4e490*/  LDL.LU R7, [R1+0x11c] ;  /* 0x00011c0001077983 */ /* 0x000f220000300800 */
[C---:B--2---:R-:W-:Y:S01]  /*4e4a0*/  HMMA.16816.F32.BF16 R8, R12.reuse, R8, R16 ;  /* 0x000000080c08723c */ /* 0x044fe20000041810 */
[----:B------:R-:W4:Y:S11]  /*4e4b0*/  LDL.LU.64 R16, [R1+0x2e18] ;  /* 0x002e180001107983 */ /* 0x000f360000300a00 */
[----:B------:R-:W-:Y:S11]  /*4e4c0*/  @!UPT UIADD3 URZ, URZ, URZ, URZ ;  /* 0x0000003f3f3ff290 */ /* 0x000ff6000fffe03f */
[----:B------:R-:W-:Y:S01]  /*4e4d0*/  @!UPT UIADD3 URZ, URZ, URZ, URZ ;  /* 0x0000003f3f3ff290 */ /* 0x000fe2000fffe03f */
[----:B------:R-:W-:Y:S02]  /*4e4e0*/  MOV R3, R8 ;  /* 0x0000000800037202 */ /* 0x000fe40000000f00 */
[----:B------:R-:W-:Y:S02]  /*4e4f0*/  MOV R28, R11 ;  /* 0x0000000b001c7202 */ /* 0x000fe40000000f00 */
[----:B------:R-:W-:Y:S02]  /*4e500*/  MOV R23, R9 ;  /* 0x0000000900177202 */ /* 0x000fe40000000f00 */
[----:B------:R-:W-:Y:S01]  /*4e510*/  MOV R22, R10 ;  /* 0x0000000a00167202 */ /* 0x000fe20000000f00 */
[----:B------:R-:W2:Y:S01]  /*4e520*/  LDL.LU R8, [R1+0xd0] ;  /* 0x0000d00001087983 */ /* 0x000ea20000300800 */
[----:B------:R-:W2:Y:S02]  /*4e530*/  LDL.LU R9, [R1+0xd4] ;  /* 0x0000d40001097983 */ /* 0x000ea40000300800 */
[----:B------:R-:W2:Y:S02]  /*4e540*/  LDL.LU R10, [R1+0xd8] ;  /* 0x0000d800010a7983 */ /* 0x000ea40000300800 */
[----:B------:R-:W2:Y:S01]  /*4e550*/  LDL.LU R11, [R1+0xdc] ;  /* 0x0000dc00010b7983 */ /* 0x000ea20000300800 */
[----:B------:R-:W-:Y:S01]  /*4e560*/  STL [R1+0x2c98], R28 ;  /* 0x002c981c01007387 */ /* 0x000fe20000100800 */
[----:B------:R-:W-:Y:S02]  /*4e570*/  STL [R1+0x2c94], R22 ;  /* 0x002c941601007387 */ /* 0x000fe40000100800 */
[----:B------:R-:W-:Y:S02]  /*4e580*/  STL [R1+0x2c90], R23 ;  /* 0x002c901701007387 */ /* 0x000fe40000100800 */
[----:B------:R-:W-:Y:S01]  /*4e590*/  STL [R1+0x2c8c], R3 ;  /* 0x002c8c0301007387 */ /* 0x000fe20000100800 */
[----:B----4-:R-:W-:Y:S11]  /*4e5a0*/  HMMA.16816.F32.BF16 R16, R12, R16, R4 ;  /* 0x000000100c10723c */ /* 0x010ff60000041804 */
[----:B------:R-:W-:Y:S11]  /*4e5b0*/  @!UPT UIADD3 URZ, URZ, URZ, URZ ;  /* 0x0000003f3f3ff290 */ /* 0x000ff6000fffe03f */
[----:B------:R-:W-:Y:S01]  /*4e5c0*/  @!UPT UIADD3 URZ, URZ, URZ, URZ ;  /* 0x0000003f3f3ff290 */ /* 0x000fe2000fffe03f */
[----:B------:R0:W-:Y:S04]  /*4e5d0*/  STL.64 [R1+0x110], R16 ;  /* 0x0001101001007387 */ /* 0x0001e80000100a00 */
[----:B0-----:R-:W3:Y:S01]  /*4e5e0*/  LDL.LU.64 R16, [R1+0x2e10] ;  /* 0x002e100001107983 */ /* 0x001ee20000300a00 */
[----:B------:R-:W-:Y:S01]  /*4e5f0*/  MOV R4, R19 ;  /* 0x0000001300047202 */ /* 0x000fe20000000f00 */
[----:B------:R-:W-:-:S04]  /*4e600*/  IMAD.MOV.U32 R5, RZ, RZ, R18 ;  /* 0x000000ffff057224 */ /* 0x000fc800078e0012 */
[----:B------:R0:W-:Y:S01]  /*4e610*/  STL [R1+0x2ca0], R4 ;  /* 0x002ca00401007387 */ /* 0x0001e20000100800 */
[----:B------:R1:W-:Y:S03]  /*4e620*/  STL [R1+0x2c9c], R5 ;  /* 0x002c9c0501007387 */ /* 0x0003e60000100800 */
[----:B0-----:R-:W4:Y:S01]  /*4e630*/  LDL.LU R4, [R1] ;  /* 0x0000000001047983 */ /* 0x001f220000300800 */
[----:B-1----:R-:W4:Y:S01]  /*4e640*/  LDL.LU R5, [R1+0x4] ;  /* 0x0000040001057983 */ /* 0x002f220000300800 */
[C---:B---3--:R-:W-:Y:S02]  /*4e650*/  HMMA.16816.F32.BF16 R16, R12.reuse, R16, R24 ;  /* 0x000000100c10723c */ /* 0x048fe40000041818 */
[----:B------:R-:W4:Y:S01]  /*4e660*/  LDL.LU.64 R26, [R1+0x2e08] ;  /* 0x002e0800011a7983 */ /* 0x000f220000300a00 */
[----:B------:R-:W4:Y:S11]  /*4e670*/  LDL.LU.64 R24, [R1+0x2e00] ;  /* 0x002e000001187983 */ /* 0x000f360000300a00 */
[----:B------:R-:W-:Y:S10]  /*4e680*/  @!UPT UIADD3 URZ, URZ, URZ, URZ ;  /* 0x0000003f3f3ff290 */ /* 0x000ff4000fffe03f */
[----:B------:R-:W-:Y:S02]  /*4e690*/  MOV R22, R19 ;  /* 0x0000001300167202 */ /* 0x000fe40000000f00 */
[----:B------:R-:W-:Y:S01]  /*4e6a0*/  MOV R28, R18 ;  /* 0x00000012001c7202 */ /* 0x000fe20000000f00 */
[----:B------:R0:W-:Y:S01]  /*4e6b0*/  STL.64 [R1+0x100], R16 ;  /* 0x0001001001007387 */ /* 0x0001e20000100a00 */
[----:B------:R-:W3:Y:S03]  /*4e6c0*/  LDL.LU.64 R18, [R1+0x2df8] ;  /* 0x002df80001127983 */ /* 0x000ee60000300a00 */
[----:B0-----:R-:W3:Y:S01]  /*4e6d0*/  LDL.LU.64 R16, [R1+0x2df0] ;  /* 0x002df00001107983 */ /* 0x001ee20000300a00 */
[----:B------:R-:W-:Y:S02]  /*4e6e0*/  STL [R1+0x2ca8], R22 ;  /* 0x002ca81601007387 */ /* 0x000fe40000100800 */
[----:B------:R-:W-:Y:S01]  /*4e6f0*/  STL [R1+0x2ca4], R28 ;  /* 0x002ca41c01007387 */ /* 0x000fe20000100800 */
[C---:B----4-:R-:W-:Y:S01]  /*4e700*/  HMMA.16816.F32.BF16 R4, R12.reuse, R4, R24 ;  /* 0x000000040c04723c */ /* 0x050fe20000041818 */
[----:B------:R-:W4:Y:S01]  /*4e710*/  LDL.LU.64 R26, [R1+0x2de8] ;  /* 0x002de800011a7983 */ /* 0x000f220000300a00 */
[----:B------:R-:W3:Y:S11]  /*4e720*/  LDL.LU.64 R24, [R1+0x2de0] ;  /* 0x002de00001187983 */ /* 0x000ef60000300a00 */
[----:B------:R-:W-:Y:S10]  /*4e730*/  @!UPT UIADD3 URZ, URZ, URZ, URZ ;  /* 0x0000003f3f3ff290 */ /* 0x000ff4000fffe03f */
[----:B------:R-:W-:Y:S01]  /*4e740*/  STL.64 [R1+0xf0], R4 ;  /* 0x0000f00401007387 */ /* 0x000fe20000100a00 */
[----:B------:R3:W-:Y:S02]  /*4e750*/  STL.64 [R1+0xf8], R6 ;  /* 0x0000f80601007387 */ /* 0x0007e40000100a00 */
[C---:B---3--:R-:W-:Y:S11]  /*4e760*/  HMMA.16816.F32.BF16 R4, R12.reuse, R24, R16 ;  /* 0x000000180c04723c */ /* 0x048ff60000041810 */
[----:B------:R-:W-:Y:S11]  /*4e770*/  @!UPT UIADD3 URZ, URZ, URZ, URZ ;  /* 0x0000003f3f3ff290 */ /* 0x000ff6000fffe03f */
[----:B------:R-:W-:Y:S01]  /*4e780*/  @!UPT UIADD3 URZ, URZ, URZ, URZ ;  /* 0x0000003f3f3ff290 */ /* 0x000fe2000fffe03f */
[----:B------:R-:W-:Y:S01]  /*4e790*/  STL [R1+0xe0], R4 ;  /* 0x0000e00401007387 */ /* 0x000fe20000100800 */
[----:B------:R-:W-:Y:S01]  /*4e7a0*/  IMAD.MOV.U32 R25, RZ, RZ, R6 ;  /* 0x000000ffff197224 */ /* 0x000fe200078e0006 */
[----:B------:R-:W-:Y:S01]  /*4e7b0*/  MOV R24, R7 ;  /* 0x0000000700187202 */ /* 0x000fe20000000f00 */
[----:B------:R-:W3:Y:S01]  /*4e7c0*/  LDL.LU R16, [R1+0x1d0] ;  /* 0x0001d00001107983 */ /* 0x000ee20000300800 */
[----:B------:R-:W3:Y:S01]  /*4e7d0*/  LDL.LU R17, [R1+0x1d4] ;  /* 0x0001d40001117983 */ /* 0x000ee20000300800 */
[----:B------:R-:W3:Y:S02]  /*4e7e0*/  LDL.LU R18, [R1+0x1d8] ;  /* 0x0001d80001127983 */ /* 0x000ee40000300800 */
[----:B------:R-:W3:Y:S02]  /*4e7f0*/  LDL.LU R19, [R1+0x1dc] ;  /* 0x0001dc0001137983 */ /* 0x000ee40000300800 */
[----:B----4-:R0:W-:Y:S01]  /*4e800*/  STL.64 [R1+0x2d18], R26 ;  /* 0x002d181a01007387 */ /* 0x0101e20000100a00 */
[----:B------:R-:W-:Y:S04]  /*4e810*/  STL.64 [R1+0x2d58], R24 ;  /* 0x002d581801007387 */ /* 0x000fe80000100a00 */
[----:B0-----:R-:W4:Y:S04]  /*4e820*/  LDL.LU.64 R26, [R1+0x78] ;  /* 0x00007800011a7983 */ /* 0x001f280000300a00 */
[----:B----4-:R0:W-:Y:S04]  /*4e830*/  STL.64 [R1+0x2d68], R26 ;  /* 0x002d681a01007387 */ /* 0x0101e80000100a00 */
[----:B0-----:R-:W4:Y:S04]  /*4e840*/  LDL.LU.64 R26, [R1+0x88] ;  /* 0x00008800011a7983 */ /* 0x001f280000300a00 */
[----:B----4-:R0:W-:Y:S04]  /*4e850*/  STL.64 [R1+0x2d70], R26 ;  /* 0x002d701a01007387 */ /* 0x0101e80000100a00 */
[----:B0-----:R-:W4:Y:S04]  /*4e860*/  LDL.LU.64 R26, [R1+0x98] ;  /* 0x00009800011a7983 */ /* 0x001f280000300a00 */
[----:B----4-:R0:W-:Y:S04]  /*4e870*/  STL.64 [R1+0x2d80], R26 ;  /* 0x002d801a01007387 */ /* 0x0101e80000100a00 */
[----:B0-----:R-:W4:Y:S01]  /*4e880*/  LDL.LU.64 R26, [R1+0xa8] ;  /* 0x0000a800011a7983 */ /* 0x001f220000300a00 */
[----:B--2---:R-:W-:Y:S03]  /*4e890*/  HMMA.16816.F32.BF16 R8, R12, R20, R8 ;  /* 0x000000140c08723c */ /* 0x004fe60000041808 */
[----:B----4-:R0:W-:Y:S04]  /*4e8a0*/  STL.64 [R1+0x2d90], R26 ;  /* 0x002d901a01007387 */ /* 0x0101e80000100a00 */
[----:B0-----:R-:W2:Y:S01]  /*4e8b0*/  LDL.LU.64 R26, [R1+0xb8] ;  /* 0x0000b800011a7983 */ /* 0x001ea20000300a00 */
[----:B------:R-:W-:Y:S11]  /*4e8c0*/  MOV R28, R5 ;  /* 0x00000005001c7202 */ /* 0x000ff60000000f00 */
[----:B------:R-:W-:Y:S05]  /*4e8d0*/  @!UPT UIADD3 URZ, URZ, URZ, URZ ;  /* 0x0000003f3f3ff290 */ /* 0x000fea000fffe03f */
[----:B------:R-:W-:Y:S02]  /*4e8e0*/  MOV R5, R10 ;  /* 0x0000000a00057202 */ /* 0x000fe40000000f00 */
[----:B------:R-:W-:Y:S01]  /*4e8f0*/  IMAD.MOV.U32 R4, RZ, RZ, R11 ;  /* 0x000000ffff047224 */ /* 0x000fe200078e000b */
[----:B------:R-:W-:Y:S02]  /*4e900*/  MOV R22, R8 ;  /* 0x0000000800167202 */ /* 0x000fe40000000f00 */
[----:B------:R-:W-:Y:S01]  /*4e910*/  MOV R21, R9 ;  /* 0x0000000900157202 */ /* 0x000fe20000000f00 */
[----:B--2---:R0:W-:Y:S04]  /*4e920*/  STL.64 [R1+0x2da8], R26 ;  /* 0x002da81a01007387 */ /* 0x0041e80000100a00 */
[----:B0-----:R-:W2:Y:S01]  /*4e930*/  LDL.LU.64 R26, [R1+0xc8] ;  /* 0x0000c800011a7983 */ /* 0x001ea20000300a00 */
[----:B------:R-:W4:Y:S02]  /*4e940*/  LDL.LU.64 R10, [R1+0x2dd8] ;  /* 0x002dd800010a7983 */ /* 0x000f240000300a00 */
[----:B------:R-:W3:Y:S02]  /*4e950*/  LDL.LU.64 R8, [R1+0x2dd0] ;  /* 0x002dd00001087983 */ /* 0x000ee40000300a00 */
[----:B------:R-:W-:Y:S01]  /*4e960*/  STL [R1+0x2db4], R22 ;  /* 0x002db41601007387 */ /* 0x000fe20000100800 */
[----:B------:R0:W-:Y:S01]  /*4e970*/  STL [R1+0x2db0], R21 ;  /* 0x002db01501007387 */ /* 0x0001e20000100800 */
[----:B------:R-:W2:Y:S03]  /*4e980*/  LDL.LU R20, [R1+0x2c0] ;  /* 0x0002c00001147983 */ /* 0x000ea60000300800 */
[----:B0-----:R-:W2:Y:S01]  /*4e990*/  LDL.LU R21, [R1+0x2c4] ;  /* 0x0002c40001157983 */ /* 0x001ea20000300800 */
[----:B------:R-:W2:Y:S02]  /*4e9a0*/  LDL.LU R22, [R1+0x2c8] ;  /* 0x0002c80001167983 */ /* 0x000ea40000300800 */
[----:B------:R-:W2:Y:S02]  /*4e9b0*/  LDL.LU R23, [R1+0x2cc] ;  /* 0x0002cc0001177983 */ /* 0x000ea40000300800 */
[----:B------:R0:W-:Y:S02]  /*4e9c0*/  STL.64 [R1+0x2d88], R4 ;  /* 0x002d880401007387 */ /* 0x0001e40000100a00 */
[----:B0-----:R-:W2:Y:S01]  /*4e9d0*/  LDL.LU R4, [R1+0x2a0] ;  /* 0x0002a00001047983 */ /* 0x001ea20000300800 */
[----:B------:R-:W2:Y:S01]  /*4e9e0*/  LDL.LU R5, [R1+0x2a4] ;  /* 0x0002a40001057983 */ /* 0x000ea20000300800 */
[----:B----4-:R-:W-:-:S02]  /*4e9f0*/  MOV R6, R10 ;  /* 0x0000000a00067202 */ /* 0x010fc40000000f00 */
[----:B------:R-:W-:Y:S01]  /*4ea00*/  MOV R7, R11 ;  /* 0x0000000b00077202 */ /* 0x000fe20000000f00 */
[----:B------:R-:W4:Y:S01]  /*4ea10*/  LDL.LU R10, [R1+0x2dcc] ;  /* 0x002dcc00010a7983 */ /* 0x000f220000300800 */
[----:B------:R-:W4:Y:S01]  /*4ea20*/  LDL.LU R11, [R1+0x2dc8] ;  /* 0x002dc800010b7983 */ /* 0x000f220000300800 */
[----:B---3--:R-:W-:Y:S02]  /*4ea30*/  HMMA.16816.F32.BF16 R12, R12, R8, R16 ;  /* 0x000000080c0c723c */ /* 0x008fe40000041810 */
[----:B------:R-:W-:Y:S04]  /*4ea40*/  STL.64 [R1+0x2da0], R6 ;  /* 0x002da00601007387 */ /* 0x000fe80000100a00 */
[----:B--2---:R0:W-:Y:S04]  /*4ea50*/  STL.64 [R1+0x2d98], R4 ;  /* 0x002d980401007387 */ /* 0x0041e80000100a00 */
[----:B0-----:R-:W2:Y:S01]  /*4ea60*/  LDL.LU R4, [R1+0x2b0] ;  /* 0x0002b00001047983 */ /* 0x001ea20000300800 */
[----:B------:R-:W2:Y:S02]  /*4ea70*/  LDL.LU R5, [R1+0x2b4] ;  /* 0x0002b40001057983 */ /* 0x000ea40000300800 */
[----:B------:R-:W2:Y:S02]  /*4ea80*/  LDL.LU R6, [R1+0x2b8] ;  /* 0x0002b80001067983 */ /* 0x000ea40000300800 */
[----:B------:R-:W2:Y:S01]  /*4ea90*/  LDL.LU R7, [R1+0x2bc] ;  /* 0x0002bc0001077983 */ /* 0x000ea20000300800 */
[----:B------:R-:W3:Y:S01]  /*4eaa0*/  LDL.LU.64 R18, [R1+0x2dc0] ;  /* 0x002dc00001127983 */ /* 0x000ee20000300a00 */
[----:B------:R-:W3:Y:S03]  /*4eab0*/  LDL.LU.64 R16, [R1+0x2db8] ;  /* 0x002db80001107983 */ /* 0x000ee60000300a00 */
[----:B----4-:R0:W-:Y:S01]  /*4eac0*/  STL.64 [R1+0x2d78], R10 ;  /* 0x002d780a01007387 */ /* 0x0101e20000100a00 */
[----:B------:R-:W4:Y:S02]  /*4ead0*/  LDL.LU R8, [R1+0x290] ;  /* 0x0002900001087983 */ /* 0x000f240000300800 */
[----:B------:R-:W4:Y:S01]  /*4eae0*/  LDL.LU R9, [R1+0x294] ;  /* 0x0002940001097983 */ /* 0x000f220000300800 */
[----:B0-----:R-:W4:Y:S01]  /*4eaf0*/  LDL.LU R10, [R1+0x298] ;  /* 0x00029800010a7983 */ /* 0x001f220000300800 */
[----:B------:R-:W4:Y:S02]  /*4eb00*/  LDL.LU R11, [R1+0x29c] ;  /* 0x00029c00010b7983 */ /* 0x000f240000300800 */
[----:B------:R0:W-:Y:S02]  /*4eb10*/  STL.64 [R1+0x2a90], R14 ;  /* 0x002a900e01007387 */ /* 0x0001e40000100a00 */
[----:B------:R1:W-:Y:S01]  /*4eb20*/  STL.64 [R1+0x2a88], R12 ;  /* 0x002a880c01007387 */ /* 0x0003e20000100a00 */
[----:B0-----:R-:W2:Y:S01]  /*4eb30*/  LDL.LU.64 R14, [R1+0x68] ;  /* 0x00006800010e7983 */ /* 0x001ea20000300a00 */
[----:B---3--:R-:W-:Y:S01]  /*4eb40*/  HMMA.16816.F32.BF16 R20, R16, R26, R20 ;  /* 0x0000001a1014723c */ /* 0x008fe20000041814 */
[----:B------:R-:W-:-:S02]  /*4eb50*/  MOV R0, R26 ;  /* 0x0000001a00007202 */ /* 0x000fc40000000f00 */
[----:B--2---:R0:W-:Y:S01]  /*4eb60*/  STL.64 [R1+0x2d60], R14 ;  /* 0x002d600e01007387 */ /* 0x0041e20000100a00 */
[----:B-1----:R-:W2:Y:S02]  /*4eb70*/  LDL.LU R12, [R1+0x270] ;  /* 0x00027000010c7983 */ /* 0x002ea40000300800 */
[----:B------:R-:W2:Y:S01]  /*4eb80*/  LDL.LU R13, [R1+0x274] ;  /* 0x00027400010d7983 */ /* 0x000ea20000300800 */
[----:B0-----:R-:W2:Y:S01]  /*4eb90*/  LDL.LU R14, [R1+0x278] ;  /* 0x00027800010e7983 */ /* 0x001ea20000300800 */
[----:B------:R-:W2:Y:S11]  /*4eba0*/  LDL.LU R15, [R1+0x27c] ;  /* 0x00027c00010f7983 */ /* 0x000eb60000300800 */
[----:B------:R-:W-:Y:S04]  /*4ebb0*/  @!UPT UIADD3 URZ, URZ, URZ, URZ ;  /* 0x0000003f3f3ff290 */ /* 0x000fe8000fffe03f */
[----:B------:R0:W-:Y:S02]  /*4ebc0*/  STL.64 [R1+0x580], R20 ;  /* 0x0005801401007387 */ /* 0x0001e40000100a00 */
[----:B------:R1:W-:Y:S01]  /*4ebd0*/  STL.64 [R1+0x588], R22 ;  /* 0x0005881601007387 */ /* 0x0003e20000100a00 */
[----:B0-----:R-:W-:Y:S01]  /*4ebe0*/  MOV R20, R27 ;  /* 0x0000001b00147202 */ /* 0x001fe20000000f00 */
[----:B-1----:R-:W3:Y:S01]  /*4ebf0*/  LDL.LU R22, [R1+0x2db4] ;  /* 0x002db40001167983 */ /* 0x002ee20000300800 */
[----:B------:R-:W2:Y:S02]  /*4ec00*/  LDL.LU R21, [R1+0x2db0] ;  /* 0x002db00001157983 */ /* 0x000ea40000300800 */
[----:B------:R-:W2:Y:S01]  /*4ec10*/  LDL.LU.64 R26, [R1+0x2da8] ;  /* 0x002da800011a7983 */ /* 0x000ea20000300a00 */
[----:B------:R-:W-:Y:S01]  /*4ec20*/  STL [R1+0x2cc4], R20 ;  /* 0x002cc41401007387 */ /* 0x000fe20000100800 */
[----:B------:R-:W-:Y:S01]  /*4ec30*/  STL [R1+0x2cc0], R0 ;  /* 0x002cc00001007387 */ /* 0x000fe20000100800 */
[C---:B--2---:R-:W-:Y:S01]  /*4ec40*/  HMMA.16816.F32.BF16 R4, R16.reuse, R26, R4 ;  /* 0x0000001a1004723c */ /* 0x044fe20000041804 */
[----:B------:R-:W-:Y:S01]  /*4ec50*/  IMAD.MOV.U32 R2, RZ, RZ, R26 ;  /* 0x000000ffff027224 */ /* 0x000fe200078e001a */
[----:B------:R-:W-:Y:S11]  /*4ec60*/  MOV R29, R27 ;  /* 0x0000001b001d7202 */ /* 0x000ff60000000f00 */
[----:B------:R-:W-:Y:S10]  /*4ec70*/  @!UPT UIADD3 URZ, URZ, URZ, URZ ;  /* 0x0000003f3f3ff290 */ /* 0x000ff4000fffe03f */
[----:B------:R-:W-:Y:S01]  /*4ec80*/  STL.64 [R1+0x590], R4 ;  /* 0x0005900401007387 */ /* 0x000fe20000100a00 */
[----:B------:R0:W-:Y:S03]  /*4ec90*/  STL.64 [R1+0x598], R6 ;  /* 0x0005980601007387 */ /* 0x0001e60000100a00 */
[----:B0-----:R-:W2:Y:S01]  /*4eca0*/  LDL.LU.64 R6, [R1+0x2da0] ;  /* 0x002da00001067983 */ /* 0x001ea20000300a00 */
[----:B------:R-:W2:Y:S02]  /*4ecb0*/  LDL.LU.64 R4, [R1+0x2d98] ;  /* 0x002d980001047983 */ /* 0x000ea40000300a00 */
[----:B------:R-:W2:Y:S02]  /*4ecc0*/  LDL.LU.64 R26, [R1+0x2d90] ;  /* 0x002d9000011a7983 */ /* 0x000ea40000300a00 */
[----:B------:R-:W-:Y:S01]  /*4ecd0*/  STL [R1+0x2ccc], R29 ;  /* 0x002ccc1d01007387 */ /* 0x000fe20000100800 */
[----:B------:R-:W-:Y:S01]  /*4ece0*/  STL [R1+0x2cc8], R2 ;  /* 0x002cc80201007387 */ /* 0x000fe20000100800 */
[C---:B--2---:R-:W-:Y:S11]  /*4ecf0*/  HMMA.16816.F32.BF16 R4, R16.reuse, R26, R4 ;  /* 0x0000001a1004723c */ /* 0x044ff60000041804 */
[----:B------:R-:W-:Y:S11]  /*4ed00*/  @!UPT UIADD3 URZ, URZ, URZ, URZ ;  /* 0x0000003f3f3ff290 */ /* 0x000ff6000fffe03f */
[----:B------:R-:W-:Y:S01]  /*4ed10*/  @!UPT UIADD3 URZ, URZ, URZ, URZ ;  /* 0x0000003f3f3ff290 */ /* 0x000fe2000fffe03f */
[----:B------:R0:W-:Y:S01]  /*4ed20*/  STL.64 [R1+0x5a0], R4 ;  /* 0x0005a00401007387 */ /* 0x0001e20000100a00 */
[----:B------:R1:W-:Y:S03]  /*4ed30*/  STL.64 [R1+0x5a8], R6 ;  /* 0x0005a80601007387 */ /* 0x0003e60000100a00 */
[----:B0-----:R-:W2:Y:S01]  /*4ed40*/  LDL.LU.64 R4, [R1+0x2d88] ;  /* 0x002d880001047983 */ /* 0x001ea20000300a00 */
[----:B-1----:R-:W-:Y:S02]  /*4ed50*/  MOV R6, R26 ;  /* 0x0000001a00067202 */ /* 0x002fe40000000f00 */
[----:B------:R-:W-:Y:S02]  /*4ed60*/  MOV R7, R27 ;  /* 0x0000001b00077202 */ /* 0x000fe40000000f00 */
[----:B------:R-:W4:Y:S03]  /*4ed70*/  LDL.LU.64 R26, [R1+0x2d80] ;  /* 0x002d8000011a7983 */ /* 0x000f260000300a00 */
[----:B------:R-:W-:Y:S01]  /*4ed80*/  STL.64 [R1+0x2d38], R6 ;  /* 0x002d380601007387 */ /* 0x000fe20000100a00 */
[C---:B----4-:R-:W-:Y:S11]  /*4ed90*/  HMMA.16816.F32.BF16 R8, R16.reuse, R26, R8 ;  /* 0x0000001a1008723c */ /* 0x050ff60000041808 */
[----:B------:R-:W-:Y:S11]  /*4eda0*/  @!UPT UIADD3 URZ, URZ, URZ, URZ ;  /* 0x0000003f3f3ff290 */ /* 0x000ff6000fffe03f */
[----:B------:R-:W-:Y:S01]  /*4edb0*/  @!UPT UIADD3 URZ, URZ, URZ, URZ ;  /* 0x0000003f3f3ff290 */ /* 0x000fe2000fffe03f */
[----:B------:R-:W-:Y:S01]  /*4edc0*/  STL.64 [R1+0x5b0], R8 ;  /* 0x0005b00801007387 */ /* 0x000fe20000100a00 */
[----:B------:R0:W-:Y:S03]  /*4edd0*/  STL.64 [R1+0x5b8], R10 ;  /* 0x0005b80a01007387 */ /* 0x0001e60000100a00 */
[----:B0-----:R-:W4:Y:S01]  /*4ede0*/  LDL.LU.64 R10, [R1+0x2d78] ;  /* 0x002d7800010a7983 */ /* 0x001f220000300a00 */
[----:B------:R-:W-:Y:S01]  /*4edf0*/  MOV R9, R26 ;  /* 0x0000001a00097202 */ /* 0x000fe20000000f00 */
[----:B------:R-:W-:Y:S02]  /*4ee00*/  IMAD.MOV.U32 R8, RZ, RZ, R27 ;  /* 0x000000ffff087224 */ /* 0x000fe400078e001b */
[----:B------:R-:W2:Y:S04]  /*4ee10*/  LDL.LU.64 R26, [R1+0x2d70] ;  /* 0x002d7000011a7983 */ /* 0x000ea80000300a00 */
[----:B----4-:R-:W-:Y:S01]  /*4ee20*/  STL.64 [R1+0x2bf8], R10 ;  /* 0x002bf80a01007387 */ /* 0x010fe20000100a00 */
[----:B------:R0:W-:Y:S03]  /*4ee30*/  STL.64 [R1+0x2bf0], R8 ;  /* 0x002bf00801007387 */ /* 0x0001e60000100a00 */
[----:B0-----:R-:W2:Y:S01]  /*4ee40*/  LDL.LU R8, [R1+0x280] ;  /* 0x0002800001087983 */ /* 0x001ea20000300800 */
[----:B------:R-:W2:Y:S02]  /*4ee50*/  LDL.LU R9, [R1+0x284] ;  /* 0x0002840001097983 */ /* 0x000ea40000300800 */
[----:B------:R-:W2:Y:S02]  /*4ee60*/  LDL.LU R10, [R1+0x288] ;  /* 0x00028800010a7983 */ /* 0x000ea40000300800 */
[----:B------:R-:W2:Y:S02]  /*4ee70*/  LDL.LU R11, [R1+0x28c] ;  /* 0x00028c00010b7983 */ /* 0x000ea40000300800 */
[C---:B--2---:R-:W-:Y:S11]  /*4ee80*/  HMMA.16816.F32.BF16 R8, R16.reuse, R26, R8 ;  /* 0x0000001a1008723c */ /* 0x044ff60000041808 */
[----:B------:R-:W-:Y:S11]  /*4ee90*/  @!UPT UIADD3 URZ, URZ, URZ, URZ ;  /* 0x0000003f3f3ff290 */ /* 0x000ff6000fffe03f */
[----:B------:R-:W-:Y:S01]  /*4eea0*/  @!UPT UIADD3 URZ, URZ, URZ, URZ ;  /* 0x0000003f3f3ff290 */ /* 0x000fe2000fffe03f */
[----:B------:R0:W-:Y:S01]  /*4eeb0*/  STL.64 [R1+0x5c0], R8 ;  /* 0x0005c00801007387 */ /* 0x0001e20000100a00 */
[----:B------:R1:W-:Y:S01]  /*4eec0*/  STL.64 [R1+0x5c8], R10 ;  /* 0x0005c80a01007387 */ /* 0x0003e20000100a00 */
[----:B0-----:R-:W-:Y:S02]  /*4eed0*/  MOV R9, R26 ;  /* 0x0000001a00097202 */ /* 0x001fe40000000f00 */
[----:B------:R-:W-:Y:S02]  /*4eee0*/  MOV R8, R27 ;  /* 0x0000001b00087202 */ /* 0x000fe40000000f00 */
[----:B------:R-:W2:Y:S02]  /*4eef0*/  LDL.LU.64 R26, [R1+0x2d68] ;  /* 0x002d6800011a7983 */ /* 0x000ea40000300a00 */
[C---:B--2---:R-:W-:Y:S01]  /*4ef00*/  HMMA.16816.F32.BF16 R12, R16.reuse, R26, R12 ;  /* 0x0000001a100c723c */ /* 0x044fe2000004180c */
[----:B-1----:R-:W-:Y:S02]  /*4ef10*/  MOV R11, R26 ;  /* 0x0000001a000b7202 */ /* 0x002fe40000000f00 */
[----:B------:R-:W-:Y:S11]  /*4ef20*/  MOV R10, R27 ;  /* 0x0000001b000a7202 */ /* 0x000ff60000000f00 */
[----:B------:R-:W-:Y:S09]  /*4ef30*/  @!UPT UIADD3 URZ, URZ, URZ, URZ ;  /* 0x0000003f3f3ff290 */ /* 0x000ff2000fffe03f */
[----:B------:R-:W-:Y:S01]  /*4ef40*/  STL.64 [R1+0x5d0], R12 ;  /* 0x0005d00c01007387 */ /* 0x000fe20000100a00 */
[----:B------:R0:W-:Y:S03]  /*4ef50*/  STL.64 [R1+0x5d8], R14 ;  /* 0x0005d80e01007387 */ /* 0x0001e60000100a00 */
[----:B0-----:R-:W2:Y:S01]  /*4ef60*/  LDL.LU.64 R14, [R1+0x2d60] ;  /* 0x002d6000010e7983 */ /* 0x001ea20000300a00 */
[----:B------:R-:W4:Y:S02]  /*4ef70*/  LDL.LU.64 R24, [R1+0x2d58] ;  /* 0x002d580001187983 */ /* 0x000f240000300a00 */
[----:B------:R-:W-:Y:S02]  /*4ef80*/  STL.64 [R1+0x2cb8], R10 ;  /* 0x002cb80a01007387 */ /* 0x000fe40000100a00 */
[----:B------:R0:W-:Y:S02]  /*4ef90*/  STL.64 [R1+0x2cb0], R8 ;  /* 0x002cb00801007387 */ /* 0x0001e40000100a00 */
[----:B0-----:R-:W2:Y:S01]  /*4efa0*/  LDL.LU R8, [R1+0x260] ;  /* 0x0002600001087983 */ /* 0x001ea20000300800 */
[----:B------:R-:W2:Y:S02]  /*4efb0*/  LDL.LU R9, [R1+0x264] ;  /* 0x0002640001097983 */ /* 0x000ea40000300800 */
[----:B------:R-:W2:Y:S02]  /*4efc0*/  LDL.LU R10, [R1+0x268] ;  /* 0x00026800010a7983 */ /* 0x000ea40000300800 */
[----:B------:R-:W2:Y:S02]  /*4efd0*/  LDL.LU R11, [R1+0x26c] ;  /* 0x00026c00010b7983 */ /* 0x000ea40000300800 */
[----:B--2---:R-:W-:Y:S01]  /*4efe0*/  HMMA.16816.F32.BF16 R8, R16, R14, R8 ;  /* 0x0000000e1008723c */ /* 0x004fe20000041808 */
[----:B------:R-:W-:Y:S11]  /*4eff0*/  IMAD.MOV.U32 R23, RZ, RZ, R14 ;  /* 0x000000ffff177224 */ /* 0x000ff600078e000e */
[----:B------:R-:W-:Y:S11]  /*4f000*/  @!UPT UIADD3 URZ, URZ, URZ, URZ ;  /* 0x0000003f3f3ff290 */ /* 0x000ff6000fffe03f */
[----:B------:R0:W-:Y:S01]  /*4f010*/  STL.64 [R1+0x5e0], R8 ;  /* 0x0005e00801007387 */ /* 0x0001e20000100a00 */
[----:B------:R1:W-:Y:S02]  /*4f020*/  STL.64 [R1+0x5e8], R10 ;  /* 0x0005e80a01007387 */ /* 0x0003e40000100a00 */
[----:B------:R-:W-:Y:S01]  /*4f030*/  STL [R1+0x2d20], R23 ;  /* 0x002d201701007387 */ /* 0x000fe20000100800 */
[----:B0-----:R-:W2:Y:S01]  /*4f040*/  LDL.LU R8, [R1+0x1f0] ;  /* 0x0001f00001087983 */ /* 0x001ea20000300800 */
[----:B------:R-:W2:Y:S02]  /*4f050*/  LDL.LU R9, [R1+0x1f4] ;  /* 0x0001f40001097983 */ /* 0x000ea40000300800 */
[----:B-1----:R-:W2:Y:S02]  /*4f060*/  LDL.LU R10, [R1+0x1f8] ;  /* 0x0001f800010a7983 */ /* 0x002ea40000300800 */
[----:B------:R-:W2:Y:S01]  /*4f070*/  LDL.LU R11, [R1+0x1fc] ;  /* 0x0001fc00010b7983 */ /* 0x000ea20000300800 */
[----:B------:R-:W-:-:S02]  /*4f080*/  MOV R13, R21 ;  /* 0x00000015000d7202 */ /* 0x000fc40000000f00 */
[----:B---3--:R-:W-:Y:S02]  /*4f090*/  MOV R12, R22 ;  /* 0x00000016000c7202 */ /* 0x008fe40000000f00 */
[----:B------:R-:W-:Y:S01]  /*4f0a0*/  MOV R3, R15 ;  /* 0x0000000f00037202 */ /* 0x000fe20000000f00 */
[----:B------:R-:W-:Y:S01]  /*4f0b0*/  IMAD.MOV.U32 R15, RZ, RZ, R4 ;  /* 0x000000ffff0f7224 */ /* 0x000fe200078e0004 */
[----:B------:R-:W-:Y:S01]  /*4f0c0*/  MOV R14, R5 ;  /* 0x00000005000e7202 */ /* 0x000fe20000000f00 */
[----:B--2---:R-:W-:Y:S01]  /*4f0d0*/  STL.64 [R1+0x2cd8], R10 ;  /* 0x002cd80a01007387 */ /* 0x004fe20000100a00 */
[----:B------:R0:W-:Y:S03]  /*4f0e0*/  STL.64 [R1+0x2cd0], R8 ;  /* 0x002cd00801007387 */ /* 0x0001e60000100a00 */
[----:B0-----:R-:W2:Y:S01]  /*4f0f0*/  LDL.LU R8, [R1+0x200] ;  /* 0x0002000001087983 */ /* 0x001ea20000300800 */
[----:B------:R-:W2:Y:S02]  /*4f100*/  LDL.LU R9, [R1+0x204] ;  /* 0x0002040001097983 */ /* 0x000ea40000300800 */
[----:B------:R-:W3:Y:S02]  /*4f110*/  LDL.LU R10, [R1+0x208] ;  /* 0x00020800010a7983 */ /* 0x000ee40000300800 */
[----:B------:R-:W3:Y:S01]  /*4f120*/  LDL.LU R11, [R1+0x20c] ;  /* 0x00020c00010b7983 */ /* 0x000ee20000300800 */
[----:B------:R-:W2:Y:S01]  /*4f130*/  LDL.LU R20, [R1+0x230] ;  /* 0x0002300001147983 */ /* 0x000ea20000300800 */
[----:B------:R-:W2:Y:S02]  /*4f140*/  LDL.LU R21, [R1+0x234] ;  /* 0x0002340001157983 */ /* 0x000ea40000300800 */
[----:B------:R-:W2:Y:S02]  /*4f150*/  LDL.LU R22, [R1+0x238] ;  /* 0x0002380001167983 */ /* 0x000ea40000300800 */
[----:B------:R-:W2:Y:S01]  /*4f160*/  LDL.LU R23, [R1+0x23c] ;  /* 0x00023c0001177983 */ /* 0x000ea20000300800 */
[----:B------:R-:W2:Y:S01]  /*4f170*/  LDL.LU R4, [R1+0x240] ;  /* 0x0002400001047983 */ /* 0x000ea20000300800 */
[----:B------:R-:W2:Y:S02]  /*4f180*/  LDL.LU R5, [R1+0x244] ;  /* 0x0002440001057983 */ /* 0x000ea40000300800 */
[----:B------:R-:W2:Y:S02]  /*4f190*/  LDL.LU R6, [R1+0x248] ;  /* 0x0002480001067983 */ /* 0x000ea40000300800 */
[----:B------:R-:W2:Y:S02]  /*4f1a0*/  LDL.LU R7, [R1+0x24c] ;  /* 0x00024c0001077983 */ /* 0x000ea40000300800 */
[----:B--2---:R0:W-:Y:S01]  /*4f1b0*/  STL.64 [R1+0x2d48], R6 ;  /* 0x002d480601007387 */ /* 0x0041e20000100a00 */
[----:B------:R-:W-:Y:S03]  /*4f1c0*/  STL.64 [R1+0x2d40], R4 ;  /* 0x002d400401007387 */ /* 0x000fe60000100a00 */
[----:B0-----:R-:W2:Y:S01]  /*4f1d0*/  LDL.LU.64 R6, [R1+0x58] ;  /* 0x0000580001067983 */ /* 0x001ea20000300a00 */
[----:B------:R0:W-:Y:S02]  /*4f1e0*/  STL.64 [R1+0x2d30], R22 ;  /* 0x002d301601007387 */ /* 0x0001e40000100a00 */
[----:B------:R1:W-:Y:S01]  /*4f1f0*/  STL.64 [R1+0x2d28], R20 ;  /* 0x002d281401007387 */ /* 0x0003e20000100a00 */
[----:B0-----:R-:W2:Y:S04]  /*4f200*/  LDL.LU.64 R22, [R1+0x48] ;  /* 0x0000480001167983 */ /* 0x001ea80000300a00 */
[----:B--2---:R0:W-:Y:S01]  /*4f210*/  STL.64 [R1+0x2d50], R22 ;  /* 0x002d501601007387 */ /* 0x0041e20000100a00 */
[----:B-1----:R-:W2:Y:S02]  /*4f220*/  LDL.LU R20, [R1+0x250] ;  /* 0x0002500001147983 */ /* 0x002ea40000300800 */
[----:B------:R-:W2:Y:S01]  /*4f230*/  LDL.LU R21, [R1+0x254] ;  /* 0x0002540001157983 */ /* 0x000ea20000300800 */
[----:B0-----:R-:W2:Y:S01]  /*4f240*/  LDL.LU R22, [R1+0x258] ;  /* 0x0002580001167983 */ /* 0x001ea20000300800 */
[----:B------:R-:W2:Y:S02]  /*4f250*/  LDL.LU R23, [R1+0x25c] ;  /* 0x00025c0001177983 */ /* 0x000ea40000300800 */
[----:B------:R-:W2:Y:S02]  /*4f260*/  LDL.LU.64 R26, [R1+0x38] ;  /* 0x00003800011a7983 */ /* 0x000ea40000300a00 */
[----:B---3--:R0:W-:Y:S01]  /*4f270*/  STL.64 [R1+0x2ce8], R10 ;  /* 0x002ce80a01007387 */ /* 0x0081e20000100a00 */
[----:B------:R-:W-:Y:S04]  /*4f280*/  STL.64 [R1+0x2ce0], R8 ;  /* 0x002ce00801007387 */ /* 0x000fe80000100a00 */
[----:B0-----:R-:W3:Y:S04]  /*4f290*/  LDL.LU.64 R10, [R1+0x18] ;  /* 0x00001800010a7983 */ /* 0x001ee80000300a00 */
[----:B---3--:R0:W-:Y:S04]  /*4f2a0*/  STL.64 [R1+0x2d00], R10 ;  /* 0x002d000a01007387 */ /* 0x0081e80000100a00 */
[----:B0-----:R-:W3:Y:S01]  /*4f2b0*/  LDL.LU.64 R10, [R1+0x28] ;  /* 0x00002800010a7983 */ /* 0x001ee20000300a00 */
[----:B------:R-:W-:Y:S02]  /*4f2c0*/  STL.64 [R1+0x2aa0], R14 ;  /* 0x002aa00e01007387 */ /* 0x000fe40000100a00 */
[----:B------:R0:W-:Y:S02]  /*4f2d0*/  STL.64 [R1+0x2a98], R12 ;  /* 0x002a980c01007387 */ /* 0x0001e40000100a00 */
[----:B0-----:R-:W3:Y:S01]  /*4f2e0*/  LDL.LU R12, [R1+0xe0] ;  /* 0x0000e000010c7983 */ /* 0x001ee20000300800 */
[----:B----4-:R-:W-:-:S02]  /*4f2f0*/  MOV R14, R25 ;  /* 0x00000019000e7202 */ /* 0x010fc40000000f00 */
[----:B------:R-:W-:Y:S02]  /*4f300*/  MOV R15, R24 ;  /* 0x00000018000f7202 */ /* 0x000fe40000000f00 */
[----:B------:R-:W-:-:S03]  /*4f310*/  MOV R13, R28 ;  /* 0x0000001c000d7202 */ /* 0x000fc60000000f00 */
[----:B------:R0:W-:Y:S01]  /*4f320*/  STL.64 [R1+0x2ab0], R14 ;  /* 0x002ab00e01007387 */ /* 0x0001e20000100a00 */
[C---:B--2---:R-:W-:Y:S03]  /*4f330*/  HMMA.16816.F32.BF16 R20, R16.reuse, R6, R20 ;  /* 0x000000061014723c */ /* 0x044fe60000041814 */
[----:B---3--:R1:W-:Y:S01]  /*4f340*/  STL.64 [R1+0x2aa8], R12 ;  /* 0x002aa80c01007387 */ /* 0x0083e20000100a00 */
[----:B0-----:R-:W2:Y:S02]  /*4f350*/  LDL.LU R14, [R1+0x8] ;  /* 0x00000800010e7983 */ /* 0x001ea40000300800 */
[----:B------:R-:W2:Y:S11]  /*4f360*/  LDL.LU R15, [R1+0xc] ;  /* 0x00000c00010f7983 */ /* 0x000eb60000300800 */
[----:B------:R-:W-:Y:S06]  /*4f370*/  @!UPT UIADD3 URZ, URZ, URZ, URZ ;  /* 0x0000003f3f3ff290 */ /* 0x000fec000fffe03f */
[----:B------:R-:W-:Y:S01]  /*4f380*/  STL.64 [R1+0x5f0], R20 ;  /* 0x0005f01401007387 */ /* 0x000fe20000100a00 */
[----:B------:R0:W-:Y:S01]  /*4f390*/  STL.64 [R1+0x5f8], R22 ;  /* 0x0005f81601007387 */ /* 0x0001e20000100a00 */
[----:B-1----:R-:W-:Y:S01]  /*4f3a0*/  MOV R13, R6 ;  /* 0x00000006000d7202 */ /* 0x002fe20000000f00 */
[----:B------:R-:W-:Y:S02]  /*4f3b0*/  IMAD.MOV.U32 R12, RZ, RZ, R7 ;  /* 0x000000ffff0c7224 */ /* 0x000fe400078e0007 */
[----:B0-----:R-:W3:Y:S01]  /*4f3c0*/  LDL.LU.64 R22, [R1+0x2d50] ;  /* 0x002d500001167983 */ /* 0x001ee20000300a00 */
[----:B------:R-:W3:Y:S02]  /*4f3d0*/  LDL.LU.64 R6, [R1+0x2d48] ;  /* 0x002d480001067983 */ /* 0x000ee40000300a00 */
[----:B------:R-:W3:Y:S01]  /*4f3e0*/  LDL.LU.64 R4, [R1+0x2d40] ;  /* 0x002d400001047983 */ /* 0x000ee20000300a00 */
[----:B--2---:R-:W-:Y:S01]  /*4f3f0*/  STL.64 [R1+0x2cf8], R14 ;  /* 0x002cf80e01007387 */ /* 0x004fe20000100a00 */
[----:B------:R0:W-:Y:S03]  /*4f400*/  STL.64 [R1+0x2cf0], R12 ;  /* 0x002cf00c01007387 */ /* 0x0001e60000100a00 */
[----:B0-----:R-:W2:Y:S01]  /*4f410*/  LDL.LU R12, [R1+0x210] ;  /* 0x00021000010c7983 */ /* 0x001ea20000300800 */
[----:B------:R-:W2:Y:S02]  /*4f420*/  LDL.LU R13, [R1+0x214] ;  /* 0x00021400010d7983 */ /* 0x000ea40000300800 */
[----:B------:R-:W4:Y:S02]  /*4f430*/  LDL.LU R14, [R1+0x218] ;  /* 0x00021800010e7983 */ /* 0x000f240000300800 */
[----:B------:R-:W4:Y:S01]  /*4f440*/  LDL.LU R15, [R1+0x21c] ;  /* 0x00021c00010f7983 */ /* 0x000f220000300800 */
[----:B---3--:R-:W-:Y:S01]  /*4f450*/  HMMA.16816.F32.BF16 R4, R16, R22, R4 ;  /* 0x000000161004723c */ /* 0x008fe20000041804 */
[----:B----4-:R-:W-:Y:S01]  /*4f460*/  STL.64 [R1+0x2d10], R14 ;  /* 0x002d100e01007387 */ /* 0x010fe20000100a00 */
[----:B--2---:R0:W-:Y:S03]  /*4f470*/  STL.64 [R1+0x2d08], R12 ;  /* 0x002d080c01007387 */ /* 0x0041e60000100a00 */
[----:B0-----:R-:W2:Y:S01]  /*4f480*/  LDL.LU R12, [R1+0x220] ;  /* 0x00022000010c7983 */ /* 0x001ea20000300800 */
[----:B------:R-:W2:Y:S02]  /*4f490*/  LDL.LU R13, [R1+0x224] ;  /* 0x00022400010d7983 */ /* 0x000ea40000300800 */
[----:B------:R-:W2:Y:S02]  /*4f4a0*/  LDL.LU R14, [R1+0x228] ;  /* 0x00022800010e7983 */ /* 0x000ea40000300800 */
[----:B------:R-:W2:Y:S11]  /*4f4b0*/  LDL.LU R15, [R1+0x22c] ;  /* 0x00022c00010f7983 */ /* 0x000eb60000300800 */
[----:B------:R-:W-:Y:S02]  /*4f4c0*/  @!UPT UIADD3 URZ, URZ, URZ, URZ ;  /* 0x0000003f3f3ff290 */ /* 0x000fe4000fffe03f */
[----:B------:R0:W-:Y:S01]  /*4f4d0*/  STL.64 [R1+0x600], R4 ;  /* 0x0006000401007387 */ /* 0x0001e20000100a00 */
[----:B------:R1:W-:Y:S01]  /*4f4e0*/  STL.64 [R1+0x608], R6 ;  /* 0x0006080601007387 */ /* 0x0003e20000100a00 */
[----:B0-----:R-:W-:Y:S02]  /*4f4f0*/  MOV R4, R22 ;  /* 0x0000001600047202 */ /* 0x001fe40000000f00 */
[----:B-1----:R-:W3:Y:S01]  /*4f500*/  LDL.LU.64 R6, [R1+0x2d38] ;  /* 0x002d380001067983 */ /* 0x002ee20000300a00 */
[----:B------:R-:W-:Y:S02]  /*4f510*/  MOV R5, R23 ;  /* 0x0000001700057202 */ /* 0x000fe40000000f00 */
[----:B------:R-:W4:Y:S02]  /*4f520*/  LDL.LU.64 R22, [R1+0x2d30] ;  /* 0x002d300001167983 */ /* 0x000f240000300a00 */
[----:B------:R-:W4:Y:S01]  /*4f530*/  LDL.LU.64 R20, [R1+0x2d28] ;  /* 0x002d280001147983 */ /* 0x000f220000300a00 */
[----:B------:R-:W-:-:S02]  /*4f540*/  MOV R28, R27 ;  /* 0x0000001b001c7202 */ /* 0x000fc40000000f00 */
[----:B------:R-:W-:Y:S01]  /*4f550*/  MOV R0, R11 ;  /* 0x0000000b00007202 */ /* 0x000fe20000000f00 */
[C---:B--2---:R-:W-:Y:S08]  /*4f560*/  HMMA.16816.F32.BF16 R12, R16.reuse, R10, R12 ;  /* 0x0000000a100c723c */ /* 0x044ff0000004180c */
[C---:B----4-:R-:W-:Y:S11]  /*4f570*/  HMMA.16816.F32.BF16 R20, R16.reuse, R26, R20 ;  /* 0x0000001a1014723c */ /* 0x050ff60000041814 */
[----:B------:R-:W-:Y:S11]  /*4f580*/  @!UPT UIADD3 URZ, URZ, URZ, URZ ;  /* 0x0000003f3f3ff290 */ /* 0x000ff6000fffe03f */
[----:B------:R-:W-:Y:S01]  /*4f590*/  @!UPT UIADD3 URZ, URZ, URZ, URZ ;  /* 0x0000003f3f3ff290 */ /* 0x000fe2000fffe03f */
[----:B------:R-:W-:Y:S01]  /*4f5a0*/  STL.64 [R1+0x610], R20 ;  /* 0x0006101401007387 */ /* 0x000fe20000100a00 */
[----:B------:R0:W-:Y:S03]  /*4f5b0*/  STL.64 [R1+0x618], R22 ;  /* 0x0006181601007387 */ /* 0x0001e60000100a00 */
[----:B0-----:R-:W2:Y:S01]  /*4f5c0*/  LDL.LU R23, [R1+0x2d20] ;  /* 0x002d200001177983 */ /* 0x001ea20000300800 */
[----:B------:R-:W-:Y:S02]  /*4f5d0*/  MOV R22, R26 ;  /* 0x0000001a00167202 */ /* 0x000fe40000000f00 */
[----:B------:R-:W4:Y:S02]  /*4f5e0*/  LDL.LU.64 R26, [R1+0x2d18] ;  /* 0x002d1800011a7983 */ /* 0x000f240000300a00 */
[----:B------:R-:W2:Y:S01]  /*4f5f0*/  LDL.LU R21, [R1+0xa44] ;  /* 0x000a440001157983 */ /* 0x000ea20000300800 */
[----:B------:R-:W2:Y:S01]  /*4f600*/  LDL.LU R24, [R1+0xa40] ;  /* 0x000a400001187983 */ /* 0x000ea20000300800 */
[----:B------:R-:W2:Y:S02]  /*4f610*/  LDL.LU R25, [R1+0xa3c] ;  /* 0x000a3c0001197983 */ /* 0x000ea40000300800 */
[----:B------:R-:W-:Y:S02]  /*4f620*/  STL.64 [R1+0x620], R12 ;  /* 0x0006200c01007387 */ /* 0x000fe40000100a00 */
[----:B------:R0:W-:Y:S02]  /*4f630*/  STL.64 [R1+0x628], R14 ;  /* 0x0006280e01007387 */ /* 0x0001e40000100a00 */
[----:B------:R-:W-:Y:S01]  /*4f640*/  IMAD.MOV.U32 R20, RZ, RZ, R10 ;  /* 0x000000ffff147224 */ /* 0x000fe200078e000a */
[----:B0-----:R-:W2:Y:S01]  /*4f650*/  LDL.LU.64 R14, [R1+0x2d10] ;  /* 0x002d1000010e7983 */ /* 0x001ea20000300a00 */
[----:B------:R-:W2:Y:S02]  /*4f660*/  LDL.LU.64 R12, [R1+0x2d08] ;  /* 0x002d0800010c7983 */ /* 0x000ea40000300a00 */
[----:B------:R-:W2:Y:S02]  /*4f670*/  LDL.LU.64 R10, [R1+0x2d00] ;  /* 0x002d0000010a7983 */ /* 0x000ea40000300a00 */
[----:B--2---:R-:W-:Y:S01]  /*4f680*/  HMMA.16816.F32.BF16 R12, R16, R10, R12 ;  /* 0x0000000a100c723c */ /* 0x004fe2000004180c */
[----:B------:R-:W-:-:S02]  /*4f690*/  MOV R29, R10 ;  /* 0x0000000a001d7202 */ /* 0x000fc40000000f00 */
[----:B------:R-:W-:Y:S11]  /*4f6a0*/  MOV R2, R11 ;  /* 0x0000000b00027202 */ /* 0x000ff60000000f00 */
[----:B------:R-:W-:Y:S09]  /*4f6b0*/  @!UPT UIADD3 URZ, URZ, URZ, URZ ;  /* 0x0000003f3f3ff290 */ /* 0x000ff2000fffe03f */
[----:B------:R-:W-:Y:S01]  /*4f6c0*/  STL.64 [R1+0x630], R12 ;  /* 0x0006300c01007387 */ /* 0x000fe20000100a00 */
[----:B------:R0:W-:Y:S03]  /*4f6d0*/  STL.64 [R1+0x638], R14 ;  /* 0x0006380e01007387 */ /* 0x0001e60000100a00 */
[----:B0-----:R-:W2:Y:S01]  /*4f6e0*/  LDL.LU.64 R14, [R1+0x2cf8] ;  /* 0x002cf800010e7983 */ /* 0x001ea20000300a00 */
[----:B------:R-:W2:Y:S02]  /*4f6f0*/  LDL.LU.64 R12, [R1+0x2cf0] ;  /* 0x002cf000010c7983 */ /* 0x000ea40000300a00 */
[----:B------:R-:W2:Y:S02]  /*4f700*/  LDL.LU.64 R10, [R1+0x2ce8] ;  /* 0x002ce800010a7983 */ /* 0x000ea40000300a00 */
[----:B------:R-:W2:Y:S02]  /*4f710*/  LDL.LU.64 R8, [R1+0x2ce0] ;  /* 0x002ce00001087983 */ /* 0x000ea40000300a00 */
[----:B--2---:R-:W-:Y:S11]  /*4f720*/  HMMA.16816.F32.BF16 R8, R16, R14, R8 ;  /* 0x0000000e1008723c */ /* 0x004ff60000041808 */
[----:B------:R-:W-:Y:S11]  /*4f730*/  @!UPT UIADD3 URZ, URZ, URZ, URZ ;  /* 0x0000003f3f3ff290 */ /* 0x000ff6000fffe03f */
[----:B------:R-:W-:Y:S01]  /*4f740*/  @!UPT UIADD3 URZ, URZ, URZ, URZ ;  /* 0x0000003f3f3ff290 */ /* 0x000fe2000fffe03f */
[----:B------:R-:W-:Y:S01]  /*4f750*/  STL.64 [R1+0x640], R8 ;  /* 0x0006400801007387 */ /* 0x000fe20000100a00 */
[----:B------:R0:W-:Y:S03]  /*4f760*/  STL.64 [R1+0x648], R10 ;  /* 0x0006480a01007387 */ /* 0x0001e60000100a00 */
[----:B0-----:R-:W4:Y:S01]  /*4f770*/  LDL.LU.64 R10, [R1+0x2cd8] ;  /* 0x002cd800010a7983 */ /* 0x001f220000300a00 */
[----:B------:R-:W4:Y:S02]  /*4f780*/  LDL.LU.64 R8, [R1+0x2cd0] ;  /* 0x002cd00001087983 */ /* 0x000f240000300a00 */
[----:B------:R0:W-:Y:S02]  /*4f790*/  STL.64 [R1+0x2ac8], R14 ;  /* 0x002ac80e01007387 */ /* 0x0001e40000100a00 */
[----:B0-----:R-:W-:Y:S01]  /*4f7a0*/  MOV R14, R29 ;  /* 0x0000001d000e7202 */ /* 0x001fe20000000f00 */
[----:B------:R-:W-:Y:S01]  /*4f7b0*/  IMAD.MOV.U32 R15, RZ, RZ, R2 ;  /* 0x000000ffff0f7224 */ /* 0x000fe200078e0002 */
[----:B------:R-:W2:Y:S01]  /*4f7c0*/  LDL.LU R29, [R1+0x2ccc] ;  /* 0x002ccc00011d7983 */ /* 0x000ea20000300800 */
[----:B------:R-:W2:Y:S03]  /*4f7d0*/  LDL.LU R2, [R1+0x2cc8] ;  /* 0x002cc80001027983 */ /* 0x000ea60000300800 */
[----:B------:R0:W-:Y:S02]  /*4f7e0*/  STL.64 [R1+0x2ae0], R14 ;  /* 0x002ae00e01007387 */ /* 0x0001e40000100a00 */
[----:B0-----:R-:W-:-:S02]  /*4f7f0*/  MOV R14, R20 ;  /* 0x00000014000e7202 */ /* 0x001fc40000000f00 */
[----:B------:R-:W-:Y:S01]  /*4f800*/  MOV R15, R0 ;  /* 0x00000000000f7202 */ /* 0x000fe20000000f00 */
[----:B------:R-:W2:Y:S01]  /*4f810*/  LDL.LU R20, [R1+0x2cc4] ;  /* 0x002cc40001147983 */ /* 0x000ea20000300800 */
[----:B------:R-:W2:Y:S03]  /*4f820*/  LDL.LU R0, [R1+0x2cc0] ;  /* 0x002cc00001007983 */ /* 0x000ea60000300800 */
[----:B------:R0:W-:Y:S02]  /*4f830*/  STL.64 [R1+0x2af8], R14 ;  /* 0x002af80e01007387 */ /* 0x0001e40000100a00 */
[----:B0-----:R-:W-:Y:S02]  /*4f840*/  MOV R14, R22 ;  /* 0x00000016000e7202 */ /* 0x001fe40000000f00 */
[----:B------:R-:W-:Y:S01]  /*4f850*/  MOV R15, R28 ;  /* 0x0000001c000f7202 */ /* 0x000fe20000000f00 */
[----:B----4-:R-:W-:Y:S11]  /*4f860*/  HMMA.16816.F32.BF16 R8, R16, R26, R8 ;  /* 0x0000001a1008723c */ /* 0x010ff60000041808 */
[----:B------:R-:W-:Y:S11]  /*4f870*/  @!UPT UIADD3 URZ, URZ, URZ, URZ ;  /* 0x0000003f3f3ff290 */ /* 0x000ff6000fffe03f */
[----:B------:R-:W-:Y:S01]  /*4f880*/  @!UPT UIADD3 URZ, URZ, URZ, URZ ;  /* 0x0000003f3f3ff290 */ /* 0x000fe2000fffe03f */
[----:B------:R-:W-:Y:S01]  /*4f890*/  STL.64 [R1+0x650], R8 ;  /* 0x0006500801007387 */ /* 0x000fe20000100a00 */
[----:B------:R0:W-:Y:S03]  /*4f8a0*/  STL.64 [R1+0x658], R10 ;  /* 0x0006580a01007387 */ /* 0x0001e60000100a00 */
[----:B0-----:R-:W4:Y:S01]  /*4f8b0*/  LDL.LU.64 R10, [R1+0x2cb8] ;  /* 0x002cb800010a7983 */ /* 0x001f220000300a00 */
[----:B------:R-:W2:Y:S02]  /*4f8c0*/  LDL.LU.64 R8, [R1+0x2cb0] ;  /* 0x002cb00001087983 */ /* 0x000ea40000300a00 */
[----:B------:R-:W2:Y:S02]  /*4f8d0*/  LDL.LU R22, [R1+0x2ca8] ;  /* 0x002ca80001167983 */ /* 0x000ea40000300800 */
[----:B------:R-:W2:Y:S01]  /*4f8e0*/  LDL.LU R28, [R1+0x2ca4] ;  /* 0x002ca400011c7983 */ /* 0x000ea20000300800 */
[----:B------:R-:W-:Y:S01]  /*4f8f0*/  STL.64 [R1+0x2b10], R14 ;  /* 0x002b100e01007387 */ /* 0x000fe20000100a00 */
[----:B------:R-:W-:Y:S02]  /*4f900*/  STL.64 [R1+0x2ac0], R26 ;  /* 0x002ac01a01007387 */ /* 0x000fe40000100a00 */
[----:B------:R0:W-:Y:S02]  /*4f910*/  STL.64 [R1+0x2ab8], R24 ;  /* 0x002ab81801007387 */ /* 0x0001e40000100a00 */
[----:B0-----:R-:W2:Y:S01]  /*4f920*/  LDL.LU R24, [R1+0xf0] ;  /* 0x0000f00001187983 */ /* 0x001ea20000300800 */
[----:B------:R-:W2:Y:S02]  /*4f930*/  LDL.LU R25, [R1+0xf4] ;  /* 0x0000f40001197983 */ /* 0x000ea40000300800 */
[----:B------:R-:W2:Y:S02]  /*4f940*/  LDL.LU R26, [R1+0xf8] ;  /* 0x0000f800011a7983 */ /* 0x000ea40000300800 */
[----:B------:R-:W2:Y:S02]  /*4f950*/  LDL.LU R27, [R1+0xfc] ;  /* 0x0000fc00011b7983 */ /* 0x000ea40000300800 */
[----:B------:R-:W-:Y:S01]  /*4f960*/  IMAD.MOV.U32 R14, RZ, RZ, R4 ;  /* 0x000000ffff0e7224 */ /* 0x000fe200078e0004 */
[----:B------:R-:W-:Y:S01]  /*4f970*/  MOV R15, R5 ;  /* 0x00000005000f7202 */ /* 0x000fe20000000f00 */
[----:B------:R-:W3:Y:S01]  /*4f980*/  LDL.LU R4, [R1+0x2ca0] ;  /* 0x002ca00001047983 */ /* 0x000ee20000300800 */
[----:B------:R-:W3:Y:S03]  /*4f990*/  LDL.LU R5, [R1+0x2c9c] ;  /* 0x002c9c0001057983 */ /* 0x000ee60000300800 */
[----:B------:R-:W-:Y:S04]  /*4f9a0*/  STL.64 [R1+0x2b28], R14 ;  /* 0x002b280e01007387 */ /* 0x000fe80000100a00 */
[----:B--2---:R-:W-:Y:S01]  /*4f9b0*/  STL.64 [R1+0x2ad8], R26 ;  /* 0x002ad81a01007387 */ /* 0x004fe20000100a00 */
[----:B------:R0:W-:Y:S03]  /*4f9c0*/  STL.64 [R1+0x2ad0], R24 ;  /* 0x002ad01801007387 */ /* 0x0001e60000100a00 */
[----:B0-----:R-:W2:Y:S01]  /*4f9d0*/  LDL.LU R24, [R1+0x100] ;  /* 0x0001000001187983 */ /* 0x001ea20000300800 */
[----:B------:R-:W2:Y:S01]  /*4f9e0*/  LDL.LU R25, [R1+0x104] ;  /* 0x0001040001197983 */ /* 0x000ea20000300800 */
[----:B------:R-:W-:Y:S01]  /*4f9f0*/  MOV R14, R13 ;  /* 0x0000000d000e7202 */ /* 0x000fe20000000f00 */
[----:B------:R-:W-:Y:S01]  /*4fa00*/  IMAD.MOV.U32 R15, RZ, RZ, R12 ;  /* 0x000000ffff0f7224 */ /* 0x000fe200078e000c */
[----:B------:R-:W-:-:S02]  /*4fa10*/  MOV R26, R28 ;  /* 0x0000001c001a7202 */ /* 0x000fc40000000f00 */
[----:B------:R-:W-:Y:S01]  /*4fa20*/  MOV R27, R22 ;  /* 0x00000016001b7202 */ /* 0x000fe20000000f00 */
[----:B------:R-:W4:Y:S01]  /*4fa30*/  LDL.LU R28, [R1+0x2c98] ;  /* 0x002c9800011c7983 */ /* 0x000f220000300800 */
[----:B------:R-:W4:Y:S02]  /*4fa40*/  LDL.LU R22, [R1+0x2c94] ;  /* 0x002c940001167983 */ /* 0x000f240000300800 */
[----:B------:R0:W-:Y:S02]  /*4fa50*/  STL.64 [R1+0x2b40], R14 ;  /* 0x002b400e01007387 */ /* 0x0001e40000100a00 */
[----:B0-----:R-:W-:Y:S02]  /*4fa60*/  MOV R14, R23 ;  /* 0x00000017000e7202 */ /* 0x001fe40000000f00 */
[----:B------:R-:W-:Y:S01]  /*4fa70*/  MOV R15, R3 ;  /* 0x00000003000f7202 */ /* 0x000fe20000000f00 */
[----:B------:R-:W4:Y:S01]  /*4fa80*/  LDL.LU R23, [R1+0x2c90] ;  /* 0x002c900001177983 */ /* 0x000f220000300800 */
[----:B------:R-:W4:Y:S03]  /*4fa90*/  LDL.LU R3, [R1+0x2c8c] ;  /* 0x002c8c0001037983 */ /* 0x000f260000300800 */
[----:B------:R-:W-:Y:S01]  /*4faa0*/  STL.64 [R1+0x2b58], R14 ;  /* 0x002b580e01007387 */ /* 0x000fe20000100a00 */
[----:B------:R3:W-:Y:S02]  /*4fab0*/  STL.64 [R1+0x2af0], R26 ;  /* 0x002af01a01007387 */ /* 0x0007e40000100a00 */
[----:B---3--:R-:W-:-:S02]  /*4fac0*/  MOV R26, R5 ;  /* 0x00000005001a7202 */ /* 0x008fc40000000f00 */
[----:B------:R-:W-:Y:S01]  /*4fad0*/  MOV R27, R4 ;  /* 0x00000004001b7202 */ /* 0x000fe20000000f00 */
[----:B--2---:R0:W-:Y:S04]  /*4fae0*/  STL.64 [R1+0x2ae8], R24 ;  /* 0x002ae81801007387 */ /* 0x0041e80000100a00 */
[----:B0-----:R-:W2:Y:S01]  /*4faf0*/  LDL.LU R24, [R1+0x110] ;  /* 0x0001100001187983 */ /* 0x001ea20000300800 */
[----:B------:R-:W2:Y:S02]  /*4fb00*/  LDL.LU R25, [R1+0x114] ;  /* 0x0001140001197983 */ /* 0x000ea40000300800 */
[----:B------:R-:W3:Y:S02]  /*4fb10*/  LDL.LU R5, [R1+0x2c88] ;  /* 0x002c880001057983 */ /* 0x000ee40000300800 */
[----:B------:R-:W3:Y:S02]  /*4fb20*/  LDL.LU R4, [R1+0x2c84] ;  /* 0x002c840001047983 */ /* 0x000ee40000300800 */
[----:B----4-:R-:W-:Y:S01]  /*4fb30*/  IMAD.MOV.U32 R14, RZ, RZ, R11 ;  /* 0x000000ffff0e7224 */ /* 0x010fe200078e000b */
[----:B------:R-:W-:-:S05]  /*4fb40*/  MOV R15, R10 ;  /* 0x0000000a000f7202 */ /* 0x000fca0000000f00 */
[----:B------:R0:W-:Y:S01]  /*4fb50*/  STL.64 [R1+0x2b70], R14 ;  /* 0x002b700e01007387 */ /* 0x0001e20000100a00 */
[----:B------:R1:W-:Y:S01]  /*4fb60*/  STL.64 [R1+0x2b08], R26 ;  /* 0x002b081a01007387 */ /* 0x0003e20000100a00 */
[----:B0-----:R-:W-:Y:S02]  /*4fb70*/  MOV R14, R9 ;  /* 0x00000009000e7202 */ /* 0x001fe40000000f00 */
[----:B------:R-:W-:Y:S02]  /*4fb80*/  MOV R15, R8 ;  /* 0x00000008000f7202 */ /* 0x000fe40000000f00 */
[----:B-1----:R-:W-:Y:S01]  /*4fb90*/  MOV R26, R22 ;  /* 0x00000016001a7202 */ /* 0x002fe20000000f00 */
[----:B------:R-:W-:Y:S01]  /*4fba0*/  IMAD.MOV.U32 R27, RZ, RZ, R28 ;  /* 0x000000ffff1b7224 */ /* 0x000fe200078e001c */
[----:B--2---:R0:W-:Y:S02]  /*4fbb0*/  STL.64 [R1+0x2b00], R24 ;  /* 0x002b001801007387 */ /* 0x0041e40000100a00 */
[----:B0-----:R-:W-:-:S02]  /*4fbc0*/  MOV R24, R3 ;  /* 0x0000000300187202 */ /* 0x001fc40000000f00 */
[----:B------:R-:W-:Y:S01]  /*4fbd0*/  MOV R25, R23 ;  /* 0x0000001700197202 */ /* 0x000fe20000000f00 */
[----:B------:R-:W2:Y:S01]  /*4fbe0*/  LDL.LU R3, [R1+0x2c80] ;  /* 0x002c800001037983 */ /* 0x000ea20000300800 */
[----:B------:R-:W4:Y:S02]  /*4fbf0*/  LDL.LU R23, [R1+0x2c7c] ;  /* 0x002c7c0001177983 */ /* 0x000f240000300800 */
[----:B------:R-:W2:Y:S02]  /*4fc00*/  LDL.LU R22, [R1+0x2c78] ;  /* 0x002c780001167983 */ /* 0x000ea40000300800 */
[----:B------:R-:W2:Y:S01]  /*4fc10*/  LDL.LU R28, [R1+0x2c74] ;  /* 0x002c7400011c7983 */ /* 0x000ea20000300800 */
[----:B------:R-:W-:Y:S01]  /*4fc20*/  STL.64 [R1+0x2b88], R14 ;  /* 0x002b880e01007387 */ /* 0x000fe20000100a00 */
[----:B------:R3:W-:Y:S02]  /*4fc30*/  STL.64 [R1+0x2b20], R26 ;  /* 0x002b201a01007387 */ /* 0x0007e40000100a00 */
[----:B------:R0:W-:Y:S01]  /*4fc40*/  STL.64 [R1+0x2b18], R24 ;  /* 0x002b181801007387 */ /* 0x0001e20000100a00 */
[----:B---3--:R-:W-:Y:S01]  /*4fc50*/  MOV R26, R4 ;  /* 0x00000004001a7202 */ /* 0x008fe20000000f00 */
[----:B0-----:R-:W3:Y:S01]  /*4fc60*/  LDL.LU R24, [R1+0x130] ;  /* 0x0001300001187983 */ /* 0x001ee20000300800 */
[----:B------:R-:W3:Y:S02]  /*4fc70*/  LDL.LU R25, [R1+0x134] ;  /* 0x0001340001197983 */ /* 0x000ee40000300800 */
[----:B------:R-:W2:Y:S01]  /*4fc80*/  LDL.LU R4, [R1+0x2c70] ;  /* 0x002c700001047983 */ /* 0x000ea20000300800 */
[----:B------:R-:W-:-:S02]  /*4fc90*/  MOV R27, R5 ;  /* 0x00000005001b7202 */ /* 0x000fc40000000f00 */
[----:B------:R-:W2:Y:S01]  /*4fca0*/  LDL.LU R5, [R1+0x2c6c] ;  /* 0x002c6c0001057983 */ /* 0x000ea20000300800 */
[----:B------:R-:W2:Y:S02]  /*4fcb0*/  LDL.LU R12, [R1+0x180] ;  /* 0x00018000010c7983 */ /* 0x000ea40000300800 */
[----:B------:R-:W2:Y:S02]  /*4fcc0*/  LDL.LU R13, [R1+0x184] ;  /* 0x00018400010d7983 */ /* 0x000ea40000300800 */
[----:B------:R-:W2:Y:S01]  /*4fcd0*/  LDL.LU R14, [R1+0x188] ;  /* 0x00018800010e7983 */ /* 0x000ea20000300800 */
[----:B------:R-:W2:Y:S04]  /*4fce0*/  LDL.LU R15, [R1+0x18c] ;  /* 0x00018c00010f7983 */ /* 0x000ea80000300800 */
[----:B--2---:R0:W-:Y:S01]  /*4fcf0*/  STL.64 [R1+0x2b98], R14 ;  /* 0x002b980e01007387 */ /* 0x0041e20000100a00 */
[----:B------:R-:W-:Y:S02]  /*4fd00*/  STL.64 [R1+0x2b90], R12 ;  /* 0x002b900c01007387 */ /* 0x000fe40000100a00 */
[----:B0-----:R-:W-:Y:S01]  /*4fd10*/  IMAD.MOV.U32 R14, RZ, RZ, R6 ;  /* 0x000000ffff0e7224 */ /* 0x001fe200078e0006 */
[----:B------:R-:W-:Y:S01]  /*4fd20*/  MOV R15, R7 ;  /* 0x00000007000f7202 */ /* 0x000fe20000000f00 */
[----:B------:R-:W2:Y:S01]  /*4fd30*/  LDL.LU R6, [R1+0x2c68] ;  /* 0x002c680001067983 */ /* 0x000ea20000300800 */
[----:B------:R-:W2:Y:S03]  /*4fd40*/  LDL.LU R7, [R1+0x2c64] ;  /* 0x002c640001077983 */ /* 0x000ea60000300800 */
[----:B------:R0:W-:Y:S02]  /*4fd50*/  STL.64 [R1+0x2bb0], R14 ;  /* 0x002bb00e01007387 */ /* 0x0001e40000100a00 */
[----:B0-----:R-:W-:-:S02]  /*4fd60*/  MOV R14, R2 ;  /* 0x00000002000e7202 */ /* 0x001fc40000000f00 */
[----:B------:R-:W-:Y:S01]  /*4fd70*/  MOV R15, R29 ;  /* 0x0000001d000f7202 */ /* 0x000fe20000000f00 */
[----:B------:R-:W2:Y:S01]  /*4fd80*/  LDL.LU R2, [R1+0x2c60] ;  /* 0x002c600001027983 */ /* 0x000ea20000300800 */
[----:B------:R-:W2:Y:S03]  /*4fd90*/  LDL.LU R29, [R1+0x2c5c] ;  /* 0x002c5c00011d7983 */ /* 0x000ea60000300800 */
[----:B------:R-:W-:Y:S01]  /*4fda0*/  STL.64 [R1+0x2bc8], R14 ;  /* 0x002bc80e01007387 */ /* 0x000fe20000100a00 */
[----:B------:R4:W-:Y:S02]  /*4fdb0*/  STL.64 [R1+0x2b38], R26 ;  /* 0x002b381a01007387 */ /* 0x0009e40000100a00 */
[----:B---3--:R0:W-:Y:S01]  /*4fdc0*/  STL.64 [R1+0x2b30], R24 ;  /* 0x002b301801007387 */ /* 0x0081e20000100a00 */
[----:B----4-:R-:W-:Y:S02]  /*4fdd0*/  MOV R26, R23 ;  /* 0x00000017001a7202 */ /* 0x010fe40000000f00 */
[----:B0-----:R-:W-:Y:S01]  /*4fde0*/  MOV R24, R28 ;  /* 0x0000001c00187202 */ /* 0x001fe20000000f00 */
[----:B------:R-:W-:Y:S01]  /*4fdf0*/  IMAD.MOV.U32 R25, RZ, RZ, R22 ;  /* 0x000000ffff197224 */ /* 0x000fe200078e0016 */
[----:B------:R-:W3:Y:S01]  /*4fe00*/  LDL.LU R28, [R1+0x2c58] ;  /* 0x002c5800011c7983 */ /* 0x000ee20000300800 */
[----:B------:R-:W-:Y:S01]  /*4fe10*/  MOV R27, R3 ;  /* 0x00000003001b7202 */ /* 0x000fe20000000f00 */
[----:B------:R-:W4:Y:S02]  /*4fe20*/  LDL.LU R22, [R1+0x2c54] ;  /* 0x002c540001167983 */ /* 0x000f240000300800 */
[----:B------:R-:W4:Y:S01]  /*4fe30*/  LDL.LU R23, [R1+0x2c50] ;  /* 0x002c500001177983 */ /* 0x000f220000300800 */
[----:B------:R-:W4:Y:S01]  /*4fe40*/  LDL.LU R3, [R1+0x2c4c] ;  /* 0x002c4c0001037983 */ /* 0x000f220000300800 */
[----:B------:R-:W-:-:S02]  /*4fe50*/  MOV R14, R0 ;  /* 0x00000000000e7202 */ /* 0x000fc40000000f00 */
[----:B------:R-:W4:Y:S02]  /*4fe60*/  LDL.LU R0, [R1+0x2c48] ;  /* 0x002c480001007983 */ /* 0x000f240000300800 */
[----:B------:R0:W-:Y:S01]  /*4fe70*/  STL.64 [R1+0x2b50], R26 ;  /* 0x002b501a01007387 */ /* 0x0001e20000100a00 */
[----:B------:R2:W-:Y:S01]  /*4fe80*/  STL.64 [R1+0x2b48], R24 ;  /* 0x002b481801007387 */ /* 0x0005e20000100a00 */
[----:B0-----:R-:W-:Y:S02]  /*4fe90*/  MOV R27, R4 ;  /* 0x00000004001b7202 */ /* 0x001fe40000000f00 */
[----:B------:R-:W-:Y:S01]  /*4fea0*/  MOV R26, R5 ;  /* 0x00000005001a7202 */ /* 0x000fe20000000f00 */
[----:B------:R-:W4:Y:S01]  /*4feb0*/  LDL.LU R4, [R1+0x1c0] ;  /* 0x0001c00001047983 */ /* 0x000f220000300800 */
[----:B------:R-:W4:Y:S01]  /*4fec0*/  LDL.LU R5, [R1+0x1c4] ;  /* 0x0001c40001057983 */ /* 0x000f220000300800 */
[----:B--2---:R-:W-:Y:S01]  /*4fed0*/  MOV R25, R6 ;  /* 0x0000000600197202 */ /* 0x004fe20000000f00 */
[----:B------:R-:W-:Y:S01]  /*4fee0*/  IMAD.MOV.U32 R24, RZ, RZ, R7 ;  /* 0x000000ffff187224 */ /* 0x000fe200078e0007 */
[----:B------:R-:W2:Y:S01]  /*4fef0*/  LDL.LU R6, [R1+0x1c8] ;  /* 0x0001c80001067983 */ /* 0x000ea20000300800 */
[----:B------:R-:W2:Y:S02]  /*4ff00*/  LDL.LU R7, [R1+0x1cc] ;  /* 0x0001cc0001077983 */ /* 0x000ea40000300800 */
[----:B------:R-:W2:Y:S02]  /*4ff10*/  LDL.LU R8, [R1+0x1e0] ;  /* 0x0001e00001087983 */ /* 0x000ea40000300800 */
[----:B------:R-:W2:Y:S01]  /*4ff20*/  LDL.LU R9, [R1+0x1e4] ;  /* 0x0001e40001097983 */ /* 0x000ea20000300800 */
[----:B------:R-:W2:Y:S01]  /*4ff30*/  LDL.LU R10, [R1+0x1e8] ;  /* 0x0001e800010a7983 */ /* 0x000ea20000300800 */
[----:B------:R-:W2:Y:S02]  /*4ff40*/  LDL.LU R11, [R1+0x1ec] ;  /* 0x0001ec00010b7983 */ /* 0x000ea40000300800 */
[----:B------:R-:W-:Y:S02]  /*4ff50*/  STL.64 [R1+0x2b68], R26 ;  /* 0x002b681a01007387 */ /* 0x000fe40000100a00 */
[----:B------:R0:W-:Y:S02]  /*4ff60*/  STL.64 [R1+0x2b60], R24 ;  /* 0x002b601801007387 */ /* 0x0001e40000100a00 */
[----:B0-----:R-:W2:Y:S01]  /*4ff70*/  LDL.LU R24, [R1+0x160] ;  /* 0x0001600001187983 */ /* 0x001ea20000300800 */
[----:B------:R-:W-:Y:S01]  /*4ff80*/  IMAD.MOV.U32 R26, RZ, RZ, R29 ;  /* 0x000000ffff1a7224 */ /* 0x000fe200078e001d */
[----:B------:R-:W-:-:S02]  /*4ff90*/  MOV R27, R2 ;  /* 0x00000002001b7202 */ /* 0x000fc40000000f00 */
[----:B---3--:R-:W-:Y:S02]  /*4ffa0*/  MOV R25, R28 ;  /* 0x0000001c00197202 */ /* 0x008fe40000000f00 */
[----:B------:R-:W3:Y:S01]  /*4ffb0*/  LDL.LU R28, [R1+0x2c44] ;  /* 0x002c4400011c7983 */ /* 0x000ee20000300800 */
[----:B------:R-:W3:Y:S02]  /*4ffc0*/  LDL.LU R29, [R1+0x2c40] ;  /* 0x002c4000011d7983 */ /* 0x000ee40000300800 */
[----:B------:R-:W3:Y:S02]  /*4ffd0*/  LDL.LU R2, [R1+0x2c3c] ;  /* 0x002c3c0001027983 */ /* 0x000ee40000300800 */
[----:B------:R4:W-:Y:S02]  /*4ffe0*/  STL.64 [R1+0x2b80], R26 ;  /* 0x002b801a01007387 */ /* 0x0009e40000100a00 */
[----:B----4-:R-:W-:Y:S01]  /*4fff0*/  MOV R26, R23 ;  /* 0x00000017001a7202 */ /* 0x010fe20000000f00 */
[----:B------:R-:W-:Y:S01]  /*50000*/  IMAD.MOV.U32 R27, RZ, RZ, R22 ;  /* 0x000000ffff1b7224 */ /* 0x000fe200078e0016 */
[----:B--2---:R0:W-:Y:S02]  /*50010*/  STL.64 [R1+0x2b78], R24 ;  /* 0x002b781801007387 */ /* 0x0041e40000100a00 */
[----:B0-----:R-:W-:-:S02]  /*50020*/  MOV R24, R0 ;  /* 0x0000000000187202 */ /* 0x001fc40000000f00 */
[----:B------:R-:W2:Y:S01]  /*50030*/  LDL.LU R0, [R1+0x2c38] ;  /* 0x002c380001007983 */ /* 0x000ea20000300800 */
[----:B------:R-:W-:Y:S02]  /*50040*/  MOV R25, R3 ;  /* 0x0000000300197202 */ /* 0x000fe40000000f00 */
[----:B------:R-:W4:Y:S02]  /*50050*/  LDL.LU R3, [R1+0x2c34] ;  /* 0x002c340001037983 */ /* 0x000f240000300800 */
[----:B------:R-:W4:Y:S01]  /*50060*/  LDL.LU R23, [R1+0x2c30] ;  /* 0x002c300001177983 */ /* 0x000f220000300800 */
[----:B------:R-:W4:Y:S01]  /*50070*/  LDL.LU R22, [R1+0x2c2c] ;  /* 0x002c2c0001167983 */ /* 0x000f220000300800 */
[----:B------:R3:W-:Y:S02]  /*50080*/  STL.64 [R1+0x2ba8], R26 ;  /* 0x002ba81a01007387 */ /* 0x0007e40000100a00 */
[----:B------:R0:W-:Y:S01]  /*50090*/  STL.64 [R1+0x2ba0], R24 ;  /* 0x002ba01801007387 */ /* 0x0001e20000100a00 */
[----:B---3--:R-:W-:-:S02]  /*500a0*/  MOV R26, R29 ;  /* 0x0000001d001a7202 */ /* 0x008fc40000000f00 */
[----:B0-----:R-:W-:Y:S02]  /*500b0*/  MOV R24, R2 ;  /* 0x0000000200187202 */ /* 0x001fe40000000f00 */
[----:B------:R-:W-:Y:S01]  /*500c0*/  MOV R27, R28 ;  /* 0x0000001c001b7202 */ /* 0x000fe20000000f00 */
[----:B------:R-:W3:Y:S01]  /*500d0*/  LDL.LU R2, [R1+0x2c28] ;  /* 0x002c280001027983 */ /* 0x000ee20000300800 */
[----:B--2---:R-:W-:-:S03]  /*500e0*/  MOV R25, R0 ;  /* 0x0000000000197202 */ /* 0x004fc60000000f00 */
[----:B------:R-:W2:Y:S01]  /*500f0*/  LDL.LU R0, [R1+0x2c24] ;  /* 0x002c240001007983 */ /* 0x000ea20000300800 */
[----:B------:R-:W2:Y:S02]  /*50100*/  LDL.LU R29, [R1+0x2c20] ;  /* 0x002c2000011d7983 */ /* 0x000ea40000300800 */
[----:B------:R-:W2:Y:S02]  /*50110*/  LDL.LU R28, [R1+0x2c1c] ;  /* 0x002c1c00011c7983 */ /* 0x000ea40000300800 */
[----:B------:R4:W-:Y:S01]  /*50120*/  STL.64 [R1+0x2bc0], R26 ;  /* 0x002bc01a01007387 */ /* 0x0009e20000100a00 */
[----:B------:R0:W-:Y:S01]  /*50130*/  STL.64 [R1+0x2bb8], R24 ;  /* 0x002bb81801007387 */ /* 0x0001e20000100a00 */
[----:B----4-:R-:W-:-:S03]  /*50140*/  MOV R26, R23 ;  /* 0x00000017001a7202 */ /* 0x010fc60000000f00 */
[----:B0-----:R-:W4:Y:S01]  /*50150*/  LDL.LU R24, [R1+0x1a0] ;  /* 0x0001a00001187983 */ /* 0x001f220000300800 */
[----:B------:R-:W-:Y:S02]  /*50160*/  IMAD.MOV.U32 R25, RZ, RZ, R22 ;  /* 0x000000ffff197224 */ /* 0x000fe400078e0016 */
[----:B------:R-:W2:Y:S02]  /*50170*/  LDL.LU R22, [R1+0x2c18] ;  /* 0x002c180001167983 */ /* 0x000ea40000300800 */
[----:B------:R-:W2:Y:S01]  /*50180*/  LDL.LU R23, [R1+0x2c14] ;  /* 0x002c140001177983 */ /* 0x000ea20000300800 */
[----:B------:R-:W-:Y:S02]  /*50190*/  MOV R27, R3 ;  /* 0x00000003001b7202 */ /* 0x000fe40000000f00 */
[----:B------:R-:W4:Y:S03]  /*501a0*/  LDL.LU R3, [R1+0x2c10] ;  /* 0x002c100001037983 */ /* 0x000f260000300800 */
[----:B------:R3:W-:Y:S02]  /*501b0*/  STL.64 [R1+0x2bd8], R26 ;  /* 0x002bd81a01007387 */ /* 0x0007e40000100a00 */
[----:B---3--:R-:W-:Y:S01]  /*501c0*/  MOV R27, R2 ;  /* 0x00000002001b7202 */ /* 0x008fe20000000f00 */
[----:B--2---:R-:W-:Y:S01]  /*501d0*/  HMMA.16816.F32.BF16 R8, R16, R22, R8 ;  /* 0x000000161008723c */ /* 0x004fe20000041808 */
[----:B----4-:R0:W-:Y:S01]  /*501e0*/  STL.64 [R1+0x2bd0], R24 ;  /* 0x002bd01801007387 */ /* 0x0101e20000100a00 */
[----:B------:R-:W-:Y:S01]  /*501f0*/  IMAD.MOV.U32 R26, RZ, RZ, R0 ;  /* 0x000000ffff1a7224 */ /* 0x000fe200078e0000 */
[----:B0-----:R-:W-:-:S02]  /*50200*/  MOV R24, R28 ;  /* 0x0000001c00187202 */ /* 0x001fc40000000f00 */
[----:B------:R-:W-:Y:S01]  /*50210*/  MOV R25, R29 ;  /* 0x0000001d00197202 */ /* 0x000fe20000000f00 */
[----:B------:R-:W2:Y:S01]  /*50220*/  LDL.LU R28, [R1+0x2c0c] ;  /* 0x002c0c00011c7983 */ /* 0x000ea20000300800 */
[----:B------:R-:W3:Y:S02]  /*50230*/  LDL.LU R29, [R1+0x2c08] ;  /* 0x002c0800011d7983 */ /* 0x000ee40000300800 */
[----:B------:R-:W4:Y:S02]  /*50240*/  LDL.LU R0, [R1+0x2c04] ;  /* 0x002c040001007983 */ /* 0x000f240000300800 */
[----:B------:R-:W2:Y:S11]  /*50250*/  LDL.LU R2, [R1+0x2c00] ;  /* 0x002c000001027983 */ /* 0x000eb60000300800 */
[----:B------:R-:W-:Y:S01]  /*50260*/  @!UPT UIADD3 URZ, URZ, URZ, URZ ;  /* 0x0000003f3f3ff290 */ /* 0x000fe2000fffe03f */
[----:B------:R-:W-:Y:S01]  /*50270*/  STL.64 [R1+0x660], R8 ;  /* 0x0006600801007387 */ /* 0x000fe20000100a00 */
[----:B------:R0:W-:Y:S03]  /*50280*/  STL.64 [R1+0x668], R10 ;  /* 0x0006680a01007387 */ /* 0x0001e60000100a00 */
[----:B0-----:R-:W2:Y:S01]  /*50290*/  LDL.LU.64 R10, [R1+0x2bf8] ;  /* 0x002bf800010a7983 */ /* 0x001ea20000300a00 */
[----:B------:R-:W3:Y:S01]  /*502a0*/  LDL.LU.64 R8, [R1+0x2bf0] ;  /* 0x002bf00001087983 */ /* 0x000ee20000300a00 */
[----:B------:R-:W-:Y:S01]  /*502b0*/  MOV R15, R20 ;  /* 0x00000014000f7202 */ /* 0x000fe20000000f00 */
[----:B--2---:R-:W-:Y:S01]  /*502c0*/  HMMA.16816.F32.BF16 R16, R16, R10, R4 ;  /* 0x0000000a1010723c */ /* 0x004fe20000041804 */
[----:B------:R-:W2:Y:S01]  /*502d0*/  LDL.LU.64 R6, [R1+0x2be8] ;  /* 0x002be80001067983 */ /* 0x000ea20000300a00 */
[----:B------:R-:W2:Y:S11]  /*502e0*/  LDL.LU.64 R4, [R1+0x2be0] ;  /* 0x002be00001047983 */ /* 0x000eb60000300a00 */
[----:B------:R-:W-:Y:S10]  /*502f0*/  @!UPT UIADD3 URZ, URZ, URZ, URZ ;  /* 0x0000003f3f3ff290 */ /* 0x000ff4000fffe03f */
[----:B------:R-:W-:Y:S01]  /*50300*/  STL.64 [R1+0x670], R16 ;  /* 0x0006701001007387 */ /* 0x000fe20000100a00 */
[----:B------:R-:W-:Y:S01]  /*50310*/  STL.64 [R1+0x678], R18 ;  /* 0x0006781201007387 */ /* 0x000fe20000100a00 */
[C---:B--2---:R-:W-:Y:S02]  /*50320*/  HMMA.16816.F32.BF16 R12, R4.reuse, R14, R24 ;  /* 0x0000000e040c723c */ /* 0x044fe40000041818 */
[----:B------:R-:W2:Y:S01]  /*50330*/  LDL.LU.64 R26, [R1+0x2bd8] ;  /* 0x002bd800011a7983 */ /* 0x000ea20000300a00 */
[----:B------:R-:W2:Y:S11]  /*50340*/  LDL.LU.64 R24, [R1+0x2bd0] ;  /* 0x002bd00001187983 */ /* 0x000eb60000300a00 */
[----:B------:R-:W-:Y:S09]  /*50350*/  @!UPT UIADD3 URZ, URZ, URZ, URZ ;  /* 0x0000003f3f3ff290 */ /* 0x000ff2000fffe03f */
[----:B------:R-:W-:Y:S01]  /*50360*/  STL.64 [R1+0x680], R12 ;  /* 0x0006800c01007387 */ /* 0x000fe20000100a00 */
        /* <DEDUP_REMOVED lines=8> */
[----:B0-----:R-:W2:Y:S02]  /*503f0*/  LDL.LU.64 R14, [R1+0x2bb0] ;  /* 0x002bb000010e7983 */ /* 0x001ea40000300a00 */
[----:B--2---:R-:W-:Y:S02]  /*50400*/  HMMA.16816.F32.BF16 R12, R4, R14, R24 ;  /* 0x0000000e040c723c */ /* 0x004fe40000041818 */
[----:B------:R-:W2:Y:S01]  /*50410*/  LDL.LU.64 R26, [R1+0x2ba8] ;  /* 0x002ba800011a7983 */ /* 0x000ea20000300a00 */
[----:B------:R-:W2:Y:S11]  /*50420*/  LDL.LU.64 R24, [R1+0x2ba0] ;  /* 0x002ba00001187983 */ /* 0x000eb60000300a00 */
[----:B------:R-:W-:Y:S09]  /*50430*/  @!UPT UIADD3 URZ, URZ, URZ, URZ ;  /* 0x0000003f3f3ff290 */ /* 0x000ff2000fffe03f */
[----:B------:R-:W-:Y:S01]  /*50440*/  STL.64 [R1+0x6a0], R12 ;  /* 0x0006a00c01007387 */ /* 0x000fe20000100a00 */
[----:B------:R0:W-:Y:S03]  /*50450*/  STL.64 [R1+0x6a8], R14 ;  /* 0x0006a80e01007387 */ /* 0x0001e60000100a00 */
[----:B0-----:R-:W2:Y:S01]  /*50460*/  LDL.LU.64 R14, [R1+0x2b98] ;  /* 0x002b9800010e7983 */ /* 0x001ea20000300a00 */
[----:B------:R-:W2:Y:S01]  /*50470*/  LDL.LU.64 R12, [R1+0x2b90] ;  /* 0x002b9000010c7983 */ /* 0x000ea20000300a00 */
[----:B---3--:R-:W-:Y:S02]  /*50480*/  MOV R18, R9 ;  /* 0x0000000900127202 */ /* 0x008fe40000000f00 */
[----:B------:R-:W-:-:S07]  /*50490*/  MOV R19, R8 ;  /* 0x0000000800137202 */ /* 0x000fce0000000f00 */
[C---:B--2---:R-:W-:Y:S01]  /*504a0*/  HMMA.16816.F32.BF16 R16, R4.reuse, R18, R12 ;  /* 0x000000120410723c */ /* 0x044fe2000004180c */
[----:B------:R-:W2:Y:S11]  /*504b0*/  LDL.LU.64 R14, [R1+0x2b88] ;  /* 0x002b8800010e7983 */ /* 0x000eb60000300a00 */
[----:B------:R-:W-:Y:S11]  /*504c0*/  @!UPT UIADD3 URZ, URZ, URZ, URZ ;  /* 0x0000003f3f3ff290 */ /* 0x000ff6000fffe03f */
[----:B------:R0:W-:Y:S01]  /*504d0*/  STL.64 [R1+0x6b0], R16 ;  /* 0x0006b01001007387 */ /* 0x0001e20000100a00 */
[----:B------:R-:W-:Y:S03]  /*504e0*/  STL.64 [R1+0x6b8], R18 ;  /* 0x0006b81201007387 */ /* 0x000fe60000100a00 */
[----:B0-----:R-:W3:Y:S01]  /*504f0*/  LDL.LU R16, [R1+0xa70] ;  /* 0x000a700001107983 */ /* 0x001ee20000300800 */
[C---:B--2---:R-:W-:Y:S03]  /*50500*/  HMMA.16816.F32.BF16 R12, R4.reuse, R14, R24 ;  /* 0x0000000e040c723c */ /* 0x044fe60000041818 */
[----:B------:R-:W2:Y:S01]  /*50510*/  LDL.LU.64 R26, [R1+0x2b80] ;  /* 0x002b8000011a7983 */ /* 0x000ea20000300a00 */
[----:B------:R-:W2:Y:S11]  /*50520*/  LDL.LU.64 R24, [R1+0x2b78] ;  /* 0x002b780001187983 */ /* 0x000eb60000300a00 */
[----:B------:R-:W-:Y:S08]  /*50530*/  @!UPT UIADD3 URZ, URZ, URZ, URZ ;  /* 0x0000003f3f3ff290 */ /* 0x000ff0000fffe03f */
        /* <DEDUP_REMOVED lines=10> */
[----:B------:R-:W3:Y:S01]  /*505e0*/  LDL.LU R17, [R1+0xa78] ;  /* 0x000a780001117983 */ /* 0x000ee20000300800 */
[C---:B--2---:R-:W-:Y:S02]  /*505f0*/  HMMA.16816.F32.BF16 R12, R4.reuse, R14, R24 ;  /* 0x0000000e040c723c */ /* 0x044fe40000041818 */
[----:B------:R-:W2:Y:S01]  /*50600*/  LDL.LU.64 R26, [R1+0x2b50] ;  /* 0x002b5000011a7983 */ /* 0x000ea20000300a00 */
[----:B------:R-:W2:Y:S11]  /*50610*/  LDL.LU.64 R24, [R1+0x2b48] ;  /* 0x002b480001187983 */ /* 0x000eb60000300a00 */
[----:B------:R-:W-:Y:S09]  /*50620*/  @!UPT UIADD3 URZ, URZ, URZ, URZ ;  /* 0x0000003f3f3ff290 */ /* 0x000ff2000fffe03f */
[----:B------:R-:W-:Y:S01]  /*50630*/  STL.64 [R1+0x6e0], R12 ;  /* 0x0006e00c01007387 */ /* 0x000fe20000100a00 */
[----:B------:R0:W-:Y:S03]  /*50640*/  STL.64 [R1+0x6e8], R14 ;  /* 0x0006e80e01007387 */ /* 0x0001e60000100a00 */
[----:B0-----:R-:W2:Y:S01]  /*50650*/  LDL.LU.64 R14, [R1+0x2b40] ;  /* 0x002b4000010e7983 */ /* 0x001ea20000300a00 */
[----:B------:R-:W3:Y:S02]  /*50660*/  LDL.LU R9, [R1+0xa7c] ;  /* 0x000a7c0001097983 */ /* 0x000ee40000300800 */
[----:B------:R-:W3:Y:S01]  /*50670*/  LDL.LU R8, [R1+0xa80] ;  /* 0x000a800001087983 */ /* 0x000ee20000300800 */
[C---:B--2---:R-:W-:Y:S01]  /*50680*/  HMMA.16816.F32.BF16 R12, R4.reuse, R14, R24 ;  /* 0x0000000e040c723c */ /* 0x044fe20000041818 */
[----:B------:R-:W2:Y:S01]  /*50690*/  LDL.LU.64 R26, [R1+0x2b38] ;  /* 0x002b3800011a7983 */ /* 0x000ea20000300a00 */
[----:B------:R-:W2:Y:S11]  /*506a0*/  LDL.LU.64 R24, [R1+0x2b30] ;  /* 0x002b300001187983 */ /* 0x000eb60000300a00 */
[----:B------:R-:W-:Y:S10]  /*506b0*/  @!UPT UIADD3 URZ, URZ, URZ, URZ ;  /* 0x0000003f3f3ff290 */ /* 0x000ff4000fffe03f */
        /* <DEDUP_REMOVED lines=52> */
[----:B------:R-:W2:Y:S01]  /*50a00*/  LDL.LU.64 R12, [R1+0x2a88] ;  /* 0x002a8800010c7983 */ /* 0x000ea20000300a00 */
[----:B---3--:R-:W-:Y:S01]  /*50a10*/  IADD3 R16, R16, 0x80, RZ ;  /* 0x0000008010107810 */ /* 0x008fe20007ffe0ff */
[----:B------:R-:W-:Y:S02]  /*50a20*/  FFMA R17, R29, R17, R21 ;  /* 0x000000111d117223 */ /* 0x000fe40000000015 */
[----:B------:R-:W-:Y:S02]  /*50a30*/  FFMA R9, R28, R9, R24 ;  /* 0x000000091c097223 */ /* 0x000fe40000000018 */
[----:B------:R-:W-:Y:S01]  /*50a40*/  FFMA R8, R3, R8, R25 ;  /* 0x0000000803087223 */ /* 0x000fe20000000019 */
[----:B--2---:R-:W-:Y:S07]  /*50a50*/  HMMA.16816.F32.BF16 R12, R4, R10, R12 ;  /* 0x0000000a040c723c */ /* 0x004fee000004180c */
[----:B------:R-:W-:-:S05]  /*50a60*/  MOV R4, 0x80 ;  /* 0x0000008000047802 */ /* 0x000fca0000000f00 */
[C---:B----4-:R-:W-:Y:S02]  /*50a70*/  IMAD R0, R4.reuse, c[0x0][0x1a4], R0 ;  /* 0x0000690004007a24 */ /* 0x050fe400078e0200 */
[----:B------:R-:W-:-:S09]  /*50a80*/  IMAD R2, R4, c[0x0][0x1b4], R2 ;  /* 0x00006d0004027a24 */ /* 0x000fd200078e0202 */
[----:B------:R-:W-:Y:S01]  /*50a90*/  STL.64 [R1+0x770], R12 ;  /* 0x0007700c01007387 */ /* 0x000fe20000100a00 */
[----:B------:R-:W-:Y:S02]  /*50aa0*/  STL.64 [R1+0x778], R14 ;  /* 0x0007780e01007387 */ /* 0x000fe40000100a00 */
[----:B------:R-:W-:Y:S02]  /*50ab0*/  STL [R1+0xa70], R16 ;  /* 0x000a701001007387 */ /* 0x000fe40000100800 */
[----:B------:R-:W-:Y:S01]  /*50ac0*/  STL [R1+0xa78], R17 ;  /* 0x000a781101007387 */ /* 0x000fe20000100800 */
[----:B------:R-:W2:Y:S01]  /*50ad0*/  LDL R4, [R1+0x474] ;  /* 0x0004740001047983 */ /* 0x000ea20000100800 */
[----:B------:R-:W-:Y:S02]  /*50ae0*/  STL [R1+0xa7c], R9 ;  /* 0x000a7c0901007387 */ /* 0x000fe40000100800 */
[----:B------:R-:W3:Y:S02]  /*50af0*/  LDL R3, [R1+0x470] ;  /* 0x0004700001037983 */ /* 0x000ee40000100800 */
[----:B------:R-:W-:Y:S01]  /*50b00*/  STL [R1+0xa80], R8 ;  /* 0x000a800801007387 */ /* 0x000fe20000100800 */
[----:B--2---:R0:W-:Y:S04]  /*50b10*/  STL [R1+0xa3c], R4 ;  /* 0x000a3c0401007387 */ /* 0x0041e80000100800 */
[----:B0-----:R-:W2:Y:S01]  /*50b20*/  LDL R4, [R1+0x46c] ;  /* 0x00046c0001047983 */ /* 0x001ea20000100800 */
[----:B---3--:R0:W-:Y:S03]  /*50b30*/  STL [R1+0xa64], R3 ;  /* 0x000a640301007387 */ /* 0x0081e60000100800 */
[----:B0-----:R-:W3:Y:S01]  /*50b40*/  LDL R3, [R1+0x468] ;  /* 0x0004680001037983 */ /* 0x001ee20000100800 */
[----:B------:R-:W-:-:S03]  /*50b50*/  ISETP.GE.AND P1, PT, R16, c[0x0][0x1d0], PT ;  /* 0x0000740010007a0c */ /* 0x000fc60003f26270 */
[----:B--2---:R0:W-:Y:S04]  /*50b60*/  STL [R1+0xa68], R4 ;  /* 0x000a680401007387 */ /* 0x0041e80000100800 */
[----:B---3--:R0:W-:Y:S06]  /*50b70*/  STL [R1+0xa6c], R3 ;  /* 0x000a6c0301007387 */ /* 0x0081ec0000100800 */
[----:B------:R-:W-:Y:S01]  /*50b80*/  @P1 CALL.REL.NOINC `(.L_x_0) ;  /* 0x0000001000001944 */ /* 0x000fe20003c00000 */
[----:B------:R-:W-:Y:S05]  /*50b90*/  BRA `(.L_x_1) ;  /* 0xfffc32c000007947 */ /* 0x000fea000383ffff */
.L_x_0:
[----:B0-----:R-:W2:Y:S04]  /*50ba0*/  LDL.LU R0, [R1+0x580] ;  /* 0x0005800001007983 */ /* 0x001ea80000300800 */
[----:B------:R-:W3:Y:S04]  /*50bb0*/  LDL.LU R2, [R1+0x584] ;  /* 0x0005840001027983 */ /* 0x000ee80000300800 */
[----:B------:R-:W0:Y:S02]  /*50bc0*/  S2R R3, SR_TID.X ;  /* 0x0000000000037919 */ /* 0x000e240000002100 */
[----:B0-----:R-:W-:-:S02]  /*50bd0*/  LOP3.LUT R3, R3, 0x7f, RZ, 0xc0, !PT ;  /* 0x0000007f03037812 */ /* 0x001fc400078ec0ff */
[----:B------:R-:W-:Y:S02]  /*50be0*/  BAR.SYNC.DEFER_BLOCKING 0x0 ;  /* 0x0000000000007b1d */ /* 0x000fe40000010000 */
[----:B------:R-:W-:-:S04]  /*50bf0*/  ISETP.GE.U32.AND P0, PT, R3, 0x20, PT ;  /* 0x000000200300780c */ /* 0x000fc80003f06070 */
[----:B--2---:R0:W-:Y:S04]  /*50c00*/  STL [R1+0x188], R0 ;  /* 0x0001880001007387 */ /* 0x0041e80000100800 */
[----:B0-----:R-:W2:Y:S04]  /*50c10*/  LDL.LU R0, [R1+0x588] ;  /* 0x0005880001007983 */ /* 0x001ea80000300800 */
[----:B---3--:R0:W-:Y:S04]  /*50c20*/  STL [R1+0x18c], R2 ;  /* 0x00018c0201007387 */ /* 0x0081e80000100800 */
[----:B0-----:R-:W3:Y:S04]  /*50c30*/  LDL.LU R2, [R1+0x58c] ;  /* 0x00058c0001027983 */ /* 0x001ee80000300800 */
        /* <DEDUP_REMOVED lines=31> */
[----:B------:R-:W3:Y:S04]  /*50e30*/  LDL.LU R25, [R1+0x5cc] ;  /* 0x0005cc0001197983 */ /* 0x000ee80000300800 */
[----:B--2---:R1:W-:Y:S04]  /*50e40*/  STL [R1+0x11c], R0 ;  /* 0x00011c0001007387 */ /* 0x0043e80000100800 */
[----:B---3--:R-:W-:Y:S04]  /*50e50*/  STL [R1+0x2eb8], R25 ;  /* 0x002eb81901007387 */ /* 0x008fe80000100800 */
[----:B0-----:R-:W2:Y:S04]  /*50e60*/  LDL.LU R2, [R1+0x5d0] ;  /* 0x0005d00001027983 */ /* 0x001ea80000300800 */
[----:B-1----:R-:W3:Y:S04]  /*50e70*/  LDL.LU R0, [R1+0x5d4] ;  /* 0x0005d40001007983 */ /* 0x002ee80000300800 */
[----:B--2---:R0:W-:Y:S04]  /*50e80*/  STL [R1+0x14c], R2 ;  /* 0x00014c0201007387 */ /* 0x0041e80000100800 */
[----:B------:R-:W2:Y:S04]  /*50e90*/  LDL.LU R24, [R1+0x5d8] ;  /* 0x0005d80001187983 */ /* 0x000ea80000300800 */
[----:B---3--:R1:W-:Y:S04]  /*50ea0*/  STL [R1+0x178], R0 ;  /* 0x0001780001007387 */ /* 0x0083e80000100800 */
[----:B--2---:R-:W-:Y:S04]  /*50eb0*/  STL [R1+0x2ebc], R24 ;  /* 0x002ebc1801007387 */ /* 0x004fe80000100800 */
[----:B------:R-:W2:Y:S04]  /*50ec0*/  LDL.LU R23, [R1+0x5dc] ;  /* 0x0005dc0001177983 */ /* 0x000ea80000300800 */
[----:B--2---:R-:W-:Y:S04]  /*50ed0*/  STL [R1+0x2ec0], R23 ;  /* 0x002ec01701007387 */ /* 0x004fe80000100800 */
        /* <DEDUP_REMOVED lines=74> */
[----:B--2---:R-:W-:Y:S04]  /*51380*/  STL [R1+0x108], R2 ;  /* 0x0001080201007387 */ /* 0x004fe80000100800 */
[----:B------:R-:W2:Y:S04]  /*51390*/  LDL.LU R21, [R1+0x678] ;  /* 0x0006780001157983 */ /* 0x000ea80000300800 */
[----:B---3--:R-:W-:Y:S04]  /*513a0*/  STL [R1+0x10c], R0 ;  /* 0x00010c0001007387 */ /* 0x008fe80000100800 */
[----:B--2---:R-:W-:Y:S04]  /*513b0*/  STL [R1+0x2efc], R21 ;  /* 0x002efc1501007387 */ /* 0x004fe80000100800 */
[----:B------:R-:W2:Y:S04]  /*513c0*/  LDL.LU R20, [R1+0x67c] ;  /* 0x00067c0001147983 */ /* 0x000ea80000300800 */
        /* <DEDUP_REMOVED lines=18> */
[----:B--2---:R0:W-:Y:S04]  /*514f0*/  STL [R1+0x2f3c], R4 ;  /* 0x002f3c0401007387 */ /* 0x0041e80000100800 */
[----:B------:R-:W2:Y:S04]  /*51500*/  LDL.LU R3, [R1+0x6a4] ;  /* 0x0006a40001037983 */ /* 0x000ea80000300800 */
[----:B--2---:R1:W-:Y:S04]  /*51510*/  STL [R1+0x2f40], R3 ;  /* 0x002f400301007387 */ /* 0x0043e80000100800 */
[----:B0-----:R-:W2:Y:S04]  /*51520*/  LDL.LU R4, [R1+0x6a8] ;  /* 0x0006a80001047983 */ /* 0x001ea80000300800 */
[----:B--2---:R-:W-:Y:S04]  /*51530*/  STL [R1+0x2fb8], R4 ;  /* 0x002fb80401007387 */ /* 0x004fe80000100800 */
[----:B-1----:R-:W2:Y:S04]  /*51540*/  LDL.LU R3, [R1+0x6ac] ;  /* 0x0006ac0001037983 */ /* 0x002ea80000300800 */
        /* <DEDUP_REMOVED lines=32> */
[----:B------:R-:W3:Y:S04]  /*51750*/  LDL.LU R24, [R1+0x6f0] ;  /* 0x0006f00001187983 */ /* 0x000ee80000300800 */
[----:B---3--:R0:W-:Y:S04]  /*51760*/  STL [R1+0x2f64], R24 ;  /* 0x002f641801007387 */ /* 0x0081e80000100800 */
[----:B------:R-:W3:Y:S04]  /*51770*/  LDL.LU R23, [R1+0x6f4] ;  /* 0x0006f40001177983 */ /* 0x000ee80000300800 */
[----:B---3--:R1:W-:Y:S04]  /*51780*/  STL [R1+0x2f68], R23 ;  /* 0x002f681701007387 */ /* 0x0083e80000100800 */
[----:B0-----:R-:W3:Y:S04]  /*51790*/  LDL.LU R24, [R1+0x6f8] ;  /* 0x0006f80001187983 */ /* 0x001ee80000300800 */
[----:B-1----:R-:W4:Y:S04]  /*517a0*/  LDL.LU R23, [R1+0x6fc] ;  /* 0x0006fc0001177983 */ /* 0x002f280000300800 */
[----:B------:R-:W5:Y:S04]  /*517b0*/  LDL.LU R22, [R1+0x700] ;  /* 0x0007000001167983 */ /* 0x000f680000300800 */
[----:B-----5:R0:W-:Y:S04]  /*517c0*/  STL [R1+0x2f6c], R22 ;  /* 0x002f6c1601007387 */ /* 0x0201e80000100800 */
[----:B------:R-:W5:Y:S04]  /*517d0*/  LDL.LU R21, [R1+0x704] ;  /* 0x0007040001157983 */ /* 0x000f680000300800 */
[----:B-----5:R1:W-:Y:S04]  /*517e0*/  STL [R1+0x2f70], R21 ;  /* 0x002f701501007387 */ /* 0x0203e80000100800 */
[----:B0-----:R-:W5:Y:S04]  /*517f0*/  LDL.LU R22, [R1+0x708] ;  /* 0x0007080001167983 */ /* 0x001f680000300800 */
[----:B-1----:R-:W2:Y:S04]  /*51800*/  LDL.LU R21, [R1+0x70c] ;  /* 0x00070c0001157983 */ /* 0x002ea80000300800 */
[----:B------:R-:W2:Y:S04]  /*51810*/  LDL.LU R20, [R1+0x710] ;  /* 0x0007100001147983 */ /* 0x000ea80000300800 */
[----:B--2---:R0:W-:Y:S04]  /*51820*/  STL [R1+0x2f74], R20 ;  /* 0x002f741401007387 */ /* 0x0041e80000100800 */
[----:B------:R-:W2:Y:S04]  /*51830*/  LDL.LU R0, [R1+0x714] ;  /* 0x0007140001007983 */ /* 0x000ea80000300800 */
[----:B0-----:R-:W3:Y:S04]  /*51840*/  LDL.LU R20, [R1+0x718] ;  /* 0x0007180001147983 */ /* 0x001ee80000300800 */
[----:B--2---:R0:W-:Y:S04]  /*51850*/  STL [R1+0xa4], R0 ;  /* 0x0000a40001007387 */ /* 0x0041e80000100800 */
[----:B------:R-:W2:Y:S04]  /*51860*/  LDL.LU R2, [R1+0x71c] ;  /* 0x00071c0001027983 */ /* 0x000ea80000300800 */
        /* <DEDUP_REMOVED lines=29> */
[----:B--2---:R-:W-:Y:S04]  /*51a40*/  STL [R1+0xc4], R2 ;  /* 0x0000c40201007387 */ /* 0x004fe80000100800 */
[----:B------:R-:W2:Y:S04]  /*51a50*/  LDL.LU R9, [R1+0x75c] ;  /* 0x00075c0001097983 */ /* 0x000ea80000300800 */
[----:B---3--:R0:W-:Y:S04]  /*51a60*/  STL [R1+0x6c], R0 ;  /* 0x00006c0001007387 */ /* 0x0081e80000100800 */
[----:B------:R-:W3:Y:S04]  /*51a70*/  LDL.LU R12, [R1+0x760] ;  /* 0x00076000010c7983 */ /* 0x000ee80000300800 */
[----:B---3--:R-:W-:Y:S04]  /*51a80*/  STL [R1+0x2f78], R12 ;  /* 0x002f780c01007387 */ /* 0x008fe80000100800 */
[----:B------:R-:W3:Y:S04]  /*51a90*/  LDL.LU R11, [R1+0x764] ;  /* 0x00076400010b7983 */ /* 0x000ee80000300800 */
[----:B---3--:R-:W-:Y:S04]  /*51aa0*/  STL [R1+0x2f7c], R11 ;  /* 0x002f7c0b01007387 */ /* 0x008fe80000100800 */
[----:B------:R-:W3:Y:S04]  /*51ab0*/  LDL.LU R10, [R1+0x768] ;  /* 0x00076800010a7983 */ /* 0x000ee80000300800 */
[----:B------:R-:W2:Y:S04]  /*51ac0*/  LDL.LU R26, [R1+0xa74] ;  /* 0x000a7400011a7983 */ /* 0x000ea80000300800 */
[----:B0-----:R-:W2:Y:S04]  /*51ad0*/  LDL.LU R0, [R1+0x76c] ;  /* 0x00076c0001007983 */ /* 0x001ea80000300800 */
[----:B------:R-:W3:Y:S04]  /*51ae0*/  LDL.LU R8, [R1+0x770] ;  /* 0x0007700001087983 */ /* 0x000ee80000300800 */
[----:B--2---:R0:W-:Y:S04]  /*51af0*/  STL [R1+0x78], R0 ;  /* 0x0000780001007387 */ /* 0x0041e80000100800 */
[----:B---3--:R-:W-:Y:S04]  /*51b00*/  STL [R1+0x2f80], R8 ;  /* 0x002f800801007387 */ /* 0x008fe80000100800 */
[----:B------:R-:W2:Y:S04]  /*51b10*/  LDL.LU R7, [R1+0x774] ;  /* 0x0007740001077983 */ /* 0x000ea80000300800 */
[----:B------:R-:W1:Y:S02]  /*51b20*/  S2R R4, SR_CTAID.Y ;  /* 0x0000000000047919 */ /* 0x000e640000002600 */
[----:B-1----:R-:W-:-:S02]  /*51b30*/  IMAD R13, R4, c[0x0][0x1c0], RZ ;  /* 0x00007000040d7a24 */ /* 0x002fc400078e02ff */
[----:B------:R-:W1:Y:S04]  /*51b40*/  S2R R4, SR_TID.X ;  /* 0x0000000000047919 */ /* 0x000e680000002100 */
[----:B--2---:R-:W-:Y:S04]  /*51b50*/  STL [R1+0x2f84], R7 ;  /* 0x002f840701007387 */ /* 0x004fe80000100800 */
[----:B------:R-:W2:Y:S04]  /*51b60*/  LDL.LU R6, [R1+0x778] ;  /* 0x0007780001067983 */ /* 0x000ea80000300800 */
[----:B------:R-:W3:Y:S04]  /*51b70*/  LDL.LU R27, [R1+0xa78] ;  /* 0x000a7800011b7983 */ /* 0x000ee80000300800 */
[----:B------:R-:W2:Y:S04]  /*51b80*/  LDL.LU R5, [R1+0x77c] ;  /* 0x00077c0001057983 */ /* 0x000ea80000300800 */
[----:B------:R-:W2:Y:S04]  /*51b90*/  LDL.LU R28, [R1+0xa7c] ;  /* 0x000a7c00011c7983 */ /* 0x000ea80000300800 */
[----:B------:R-:W-:Y:S04]  /*51ba0*/  STL [R1+0x2f04], R26 ;  /* 0x002f041a01007387 */ /* 0x000fe80000100800 */
[----:B------:R-:W4:Y:S01]  /*51bb0*/  LDL.LU R29, [R1+0xa80] ;  /* 0x000a8000011d7983 */ /* 0x000f220000300800 */
[----:B-1----:R-:W-:-:S03]  /*51bc0*/  LOP3.LUT R19, R4, 0x1f, RZ, 0xc0, !PT ;  /* 0x0000001f04137812 */ /* 0x002fc600078ec0ff */
[----:B------:R-:W1:Y:S04]  /*51bd0*/  S2R R4, SR_CTAID.X ;  /* 0x0000000000047919 */ /* 0x000e680000002500 */
[----:B------:R-:W5:Y:S01]  /*51be0*/  S2R R3, SR_TID.X ;  /* 0x0000000000037919 */ /* 0x000f620000002100 */
[C---:B0-----:R-:W-:Y:S01]  /*51bf0*/  FMUL R0, R26.reuse, 8388608 ;  /* 0x4b0000001a007820 */ /* 0x041fe20000400000 */
[----:B------:R-:W-:-:S04]  /*51c00*/  FSETP.GEU.AND P1, PT, R26, 1.175494350822287508e-38, PT ;  /* 0x008000001a00780b */ /* 0x000fc80003f2e000 */
[----:B------:R-:W-:-:S05]  /*51c10*/  FSEL R2, R0, R26, !P1 ;  /* 0x0000001a00027208 */ /* 0x000fca0004800000 */
[----:B------:R0:W-:Y:S01]  /*51c20*/  STL [R1+0x110], R2 ;  /* 0x0001100201007387 */ /* 0x0001e20000100800 */
[----:B-1----:R-:W-:-:S03]  /*51c30*/  LEA R4, R4, R19, 0x5 ;  /* 0x0000001304047211 */ /* 0x002fc600078e28ff */
[----:B------:R-:W1:Y:S01]  /*51c40*/  S2R R19, SR_TID.X ;  /* 0x0000000000137919 */ /* 0x000e620000002100 */
[----:B0-----:R-:W-:Y:S01]  /*51c50*/  IADD3 R2, R2, -0x3f3504f3, RZ ;  /* 0xc0cafb0d02027810 */ /* 0x001fe20007ffe0ff */
[----:B-----5:R-:W-:-:S03]  /*51c60*/  IMAD.SHL.U32 R11, R3, 0x800, RZ ;  /* 0x00000800030b7824 */ /* 0x020fc600078e00ff */
[----:B------:R-:W-:Y:S01]  /*51c70*/  LOP3.LUT R7, R2, 0xff800000, RZ, 0xc0, !PT ;  /* 0xff80000002077812 */ /* 0x000fe200078ec0ff */
[----:B------:R-:W-:Y:S01]  /*51c80*/  IMAD R4, R4, c[0x0][0x1c4], RZ ;  /* 0x0000710004047a24 */ /* 0x000fe200078e02ff */
[----:B------:R-:W-:Y:S02]  /*51c90*/  LOP3.LUT R14, R11, 0x3000, RZ, 0xc0, !PT ;  /* 0x000030000b0e7812 */ /* 0x000fe400078ec0ff */
[----:B------:R0:W5:Y:S01]  /*51ca0*/  I2F R15, R7 ;  /* 0x00000007000f7306 */ /* 0x0001620000201400 */
[----:B------:R-:W-:Y:S02]  /*51cb0*/  SHF.L.U32 R11, R13, 0x1, RZ ;  /* 0x000000010d0b7819 */ /* 0x000fe400000006ff */
[----:B-1----:R-:W-:Y:S01]  /*51cc0*/  LOP3.LUT R12, R19, 0x3f, RZ, 0xc0, !PT ;  /* 0x0000003f130c7812 */ /* 0x002fe200078ec0ff */
[----:B------:R-:W-:-:S04]  /*51cd0*/  IMAD.HI R13, R13, 0x2, RZ ;  /* 0x000000020d0d7827 */ /* 0x000fc800078e02ff */
[C---:B---3--:R-:W-:Y:S01]  /*51ce0*/  FMUL R0, R27.reuse, 8388608 ;  /* 0x4b0000001b007820 */ /* 0x048fe20000400000 */
[----:B------:R-:W-:-:S04]  /*51cf0*/  FSETP.GEU.AND P2, PT, R27, 1.175494350822287508e-38, PT ;  /* 0x008000001b00780b */ /* 0x000fc80003f4e000 */
[----:B------:R-:W-:Y:S01]  /*51d00*/  FSEL R8, R0, R27, !P2 ;  /* 0x0000001b00087208 */ /* 0x000fe20005000000 */
[C---:B--2---:R-:W-:Y:S01]  /*51d10*/  FMUL R0, R28.reuse, 8388608 ;  /* 0x4b0000001c007820 */ /* 0x044fe20000400000 */
[----:B------:R-:W-:Y:S01]  /*51d20*/  FSETP.GEU.AND P3, PT, R28, 1.175494350822287508e-38, PT ;  /* 0x008000001c00780b */ /* 0x000fe20003f6e000 */
[----:B------:R-:W-:Y:S01]  /*51d30*/  STL [R1+0x2f88], R27 ;  /* 0x002f881b01007387 */ /* 0x000fe20000100800 */
[----:B------:R-:W-:-:S03]  /*51d40*/  IADD3 R2, R8, -0x3f3504f3, RZ ;  /* 0xc0cafb0d08027810 */ /* 0x000fc60007ffe0ff */
[----:B------:R1:W-:Y:S01]  /*51d50*/  STL [R1+0x118], R8 ;  /* 0x0001180801007387 */ /* 0x0003e20000100800 */
[----:B----4-:R-:W-:-:S03]  /*51d60*/  FSETP.GEU.AND P4, PT, R29, 1.175494350822287508e-38, PT ;  /* 0x008000001d00780b */ /* 0x010fc60003f8e000 */
[----:B------:R0:W-:Y:S01]  /*51d70*/  STL [R1+0x1e0], R7 ;  /* 0x0001e00701007387 */ /* 0x0001e20000100800 */
[----:B-1----:R-:W-:Y:S01]  /*51d80*/  FSEL R8, R0, R28, !P3 ;  /* 0x0000001c00087208 */ /* 0x002fe20005800000 */
[----:B------:R-:W-:Y:S01]  /*51d90*/  FMUL R0, R29, 8388608 ;  /* 0x4b0000001d007820 */ /* 0x000fe20000400000 */
[----:B0-----:R-:W-:-:S03]  /*51da0*/  LOP3.LUT R7, R2, 0xff800000, RZ, 0xc0, !PT ;  /* 0xff80000002077812 */ /* 0x001fc600078ec0ff */
[----:B------:R0:W-:Y:S01]  /*51db0*/  STL [R1+0x114], R8 ;  /* 0x0001140801007387 */ /* 0x0001e20000100800 */
[----:B------:R-:W-:Y:S01]  /*51dc0*/  IADD3 R2, R8, -0x3f3504f3, RZ ;  /* 0xc0cafb0d08027810 */ /* 0x000fe20007ffe0ff */
[----:B------:R1:W2:Y:S02]  /*51dd0*/  I2F R17, R7 ;  /* 0x0000000700117306 */ /* 0x0002a40000201400 */
[----:B------:R1:W-:Y:S01]  /*51de0*/  STL [R1+0x1dc], R7 ;  /* 0x0001dc0701007387 */ /* 0x0003e20000100800 */
[----:B0-----:R-:W-:Y:S02]  /*51df0*/  SHF.L.U32 R8, R4, 0x1, RZ ;  /* 0x0000000104087819 */ /* 0x001fe400000006ff */
[----:B------:R-:W-:Y:S02]  /*51e00*/  FSEL R4, R0, R29, !P4 ;  /* 0x0000001d00047208 */ /* 0x000fe40006000000 */
[----:B------:R-:W-:Y:S02]  /*51e10*/  IADD3 R0, P5, P6, R8, c[0x0][0x178], R11 ;  /* 0x00005e0008007a10 */ /* 0x000fe40007ebe00b */
[----:B-1----:R-:W-:Y:S01]  /*51e20*/  LOP3.LUT R7, R2, 0xff800000, RZ, 0xc0, !PT ;  /* 0xff80000002077812 */ /* 0x002fe200078ec0ff */
[----:B------:R-:W-:Y:S04]  /*51e30*/  STL [R1+0x388], R4 ;  /* 0x0003880401007387 */ /* 0x000fe80000100800 */
[----:B------:R0:W-:Y:S01]  /*51e40*/  STL [R1+0x2ddc], R0 ;  /* 0x002ddc0001007387 */ /* 0x0001e20000100800 */
[----:B------:R1:W3:Y:S03]  /*51e50*/  I2F R19, R7 ;  /* 0x0000000700137306 */ /* 0x0002e60000201400 */
[----:B------:R1:W-:Y:S01]  /*51e60*/  STL [R1+0x1d8], R7 ;  /* 0x0001d80701007387 */ /* 0x0003e20000100800 */
[----:B------:R-:W-:Y:S01]  /*51e70*/  LEA R2, R12, R14, 0x4 ;  /* 0x0000000e0c027211 */ /* 0x000fe200078e20ff */
[C---:B0-----:R-:W-:Y:S01]  /*51e80*/  IMAD.SHL.U32 R0, R3.reuse, 0x20, RZ ;  /* 0x0000002003007824 */ /* 0x041fe200078e00ff */
[----:B------:R-:W-:-:S02]  /*51e90*/  LOP3.LUT R2, R3, 0x18, RZ, 0xc0, !PT ;  /* 0x0000001803027812 */ /* 0x000fc400078ec0ff */
[----:B-1----:R-:W-:Y:S02]  /*51ea0*/  SHF.L.U32 R7, R3, 0x4, RZ ;  /* 0x0000000403077819 */ /* 0x002fe400000006ff */
[----:B------:R-:W-:Y:S02]  /*51eb0*/  LOP3.LUT R0, R0, 0xc60, RZ, 0xc0, !PT ;  /* 0x00000c6000007812 */ /* 0x000fe400078ec0ff */
[----:B------:R-:W-:Y:S02]  /*51ec0*/  LOP3.LUT R14, R7, 0x70, RZ, 0xc0, !PT ;  /* 0x00000070070e7812 */ /* 0x000fe400078ec0ff */
[C---:B------:R-:W-:Y:S02]  /*51ed0*/  LEA R0, R2.reuse, R0, 0x9 ;  /* 0x0000000002007211 */ /* 0x040fe400078e48ff */
[----:B------:R-:W-:-:S06]  /*51ee0*/  LEA.HI R2, R2, R14, RZ, 0x1f ;  /* 0x0000000e02027211 */ /* 0x000fcc00078ff8ff */
[----:B------:R-:W0:Y:S01]  /*51ef0*/  S2R R2, SR_CTAID.X ;  /* 0x0000000000027919 */ /* 0x000e220000002500 */
[----:B------:R-:W-:Y:S02]  /*51f00*/  LOP3.LUT R3, R3, 0x1f, RZ, 0xc0, !PT ;  /* 0x0000001f03037812 */ /* 0x000fe400078ec0ff */
[----:B------:R-:W-:-:S04]  /*51f10*/  IADD3 R4, R4, -0x3f3504f3, RZ ;  /* 0xc0cafb0d04047810 */ /* 0x000fc80007ffe0ff */
[----:B------:R-:W-:-:S05]  /*51f20*/  LOP3.LUT R4, R4, 0xff800000, RZ, 0xc0, !PT ;  /* 0xff80000004047812 */ /* 0x000fca00078ec0ff */
[----:B------:R-:W-:Y:S04]  /*51f30*/  STL [R1+0x1d4], R4 ;  /* 0x0001d40401007387 */ /* 0x000fe80000100800 */
[----:B------:R-:W4:Y:S04]  /*51f40*/  LDL.LU R27, [R1+0x68] ;  /* 0x00006800011b7983 */ /* 0x000f280000300800 */
[----:B------:R-:W4:Y:S01]  /*51f50*/  LDL.LU R7, [R1+0x64] ;  /* 0x0000640001077983 */ /* 0x000f220000300800 */
[----:B0-----:R-:W-:-:S03]  /*51f60*/  LEA R2, R2, R3, 0x5 ;  /* 0x0000000302027211 */ /* 0x001fc600078e28ff */
[----:B------:R-:W4:Y:S02]  /*51f70*/  LDL.LU R8, [R1+0x60] ;  /* 0x0000600001087983 */ /* 0x000f240000300800 */
[----:B------:R-:W-:Y:S02]  /*51f80*/  IMAD R2, R2, c[0x0][0x1c4], RZ ;  /* 0x0000710002027a24 */ /* 0x000fe400078e02ff */
[----:B------:R-:W4:Y:S02]  /*51f90*/  LDL.LU R11, [R1+0x5c] ;  /* 0x00005c00010b7983 */ /* 0x000f240000300800 */
[----:B------:R-:W-:Y:S02]  /*51fa0*/  IMAD.HI R2, R2, 0x2, RZ ;  /* 0x0000000202027827 */ /* 0x000fe400078e02ff */
[----:B------:R-:W4:Y:S03]  /*51fb0*/  LDL.LU R12, [R1+0x58] ;  /* 0x00005800010c7983 */ /* 0x000f260000300800 */
[----:B------:R-:W-:Y:S01]  /*51fc0*/  IADD3.X R2, R2, c[0x0][0x17c], R13, P5, P6 ;  /* 0x00005f0002027a10 */ /* 0x000fe20002fec40d */
[----:B------:R-:W4:Y:S04]  /*51fd0*/  LDL.LU R0, [R1+0x54] ;  /* 0x0000540001007983 */ /* 0x000f280000300800 */
[----:B------:R-:W4:Y:S04]  /*51fe0*/  LDL.LU R26, [R1+0x50] ;  /* 0x00005000011a7983 */ /* 0x000f280000300800 */
[----:B------:R-:W4:Y:S04]  /*51ff0*/  LDL.LU R13, [R1+0x2fd8] ;  /* 0x002fd800010d7983 */ /* 0x000f280000300800 */
[----:B------:R0:W-:Y:S04]  /*52000*/  STL [R1+0x2dd8], R2 ;  /* 0x002dd80201007387 */ /* 0x0001e80000100800 */
[----:B0-----:R-:W4:Y:S01]  /*52010*/  LDL.LU R2, [R1+0x78] ;  /* 0x0000780001027983 */ /* 0x001f220000300800 */
[----:B------:R-:W0:Y:S01]  /*52020*/  I2F R4, R4 ;  /* 0x0000000400047306 */ /* 0x000e220000201400 */
[----:B------:R-:W-:-:S02]  /*52030*/  FSEL R14, RZ, -23, P1 ;  /* 0xc1b80000ff0e7808 */ /* 0x000fc40000800000 */
[----:B------:R-:W-:Y:S02]  /*52040*/  FSEL R16, RZ, -23, P2 ;  /* 0xc1b80000ff107808 */ /* 0x000fe40001000000 */
[----:B------:R-:W-:Y:S01]  /*52050*/  FSETP.GT.AND P1, PT, |R29|, 8.50705917302346158658e+37, PT ;  /* 0x7e8000001d00780b */ /* 0x000fe20003f24200 */
[----:B-----5:R-:W-:Y:S01]  /*52060*/  FFMA.FTZ R15, R15, 1.1920928955078125e-07, R14 ;  /* 0x340000000f0f7823 */ /* 0x020fe2000001000e */
[----:B------:R-:W-:Y:S01]  /*52070*/  FSEL R18, RZ, -23, P3 ;  /* 0xc1b80000ff127808 */ /* 0x000fe20001800000 */
[----:B--2---:R-:W-:Y:S01]  /*52080*/  FFMA.FTZ R17, R17, 1.1920928955078125e-07, R16 ;  /* 0x3400000011117823 */ /* 0x004fe20000010010 */
[----:B------:R-:W-:Y:S01]  /*52090*/  FSEL R3, RZ, -23, P4 ;  /* 0xc1b80000ff037808 */ /* 0x000fe20002000000 */
[----:B------:R-:W2:Y:S02]  /*520a0*/  LDL.LU R14, [R1+0x2fd4] ;  /* 0x002fd400010e7983 */ /* 0x000ea40000300800 */
[----:B---3--:R-:W-:Y:S02]  /*520b0*/  FFMA.FTZ R19, R19, 1.1920928955078125e-07, R18 ;  /* 0x3400000013137823 */ /* 0x008fe40000010012 */
[----:B------:R1:W-:Y:S01]  /*520c0*/  STL [R1+0x20c], R15 ;  /* 0x00020c0f01007387 */ /* 0x0003e20000100800 */
[----:B0-----:R-:W-:-:S03]  /*520d0*/  FFMA.FTZ R4, R4, 1.1920928955078125e-07, R3 ;  /* 0x3400000004047823 */ /* 0x001fc60000010003 */
[----:B-1----:R-:W3:Y:S04]  /*520e0*/  LDL.LU R15, [R1+0x2fd0] ;  /* 0x002fd000010f7983 */ /* 0x002ee80000300800 */
[----:B------:R-:W5:Y:S04]  /*520f0*/  LDL.LU R16, [R1+0x2fcc] ;  /* 0x002fcc0001107983 */ /* 0x000f680000300800 */
[----:B------:R0:W-:Y:S01]  /*52100*/  STL [R1+0x208], R17 ;  /* 0x0002081101007387 */ /* 0x0001e20000100800 */
[----:B------:R-:W-:Y:S01]  /*52110*/  @P1 FMUL R5, R5, 0.25 ;  /* 0x3e80000005051820 */ /* 0x000fe20000400000 */
[----:B------:R-:W-:Y:S01]  /*52120*/  FSETP.GT.AND P2, PT, |R28|, 8.50705917302346158658e+37, PT ;  /* 0x7e8000001c00780b */ /* 0x000fe20003f44200 */
[----:B------:R-:W-:Y:S01]  /*52130*/  @P1 FMUL R6, R6, 0.25 ;  /* 0x3e80000006061820 */ /* 0x000fe20000400000 */
[----:B0-----:R-:W2:Y:S04]  /*52140*/  LDL.LU R17, [R1+0x2fc8] ;  /* 0x002fc80001117983 */ /* 0x001ea80000300800 */
[----:B------:R-:W2:Y:S04]  /*52150*/  LDL.LU R18, [R1+0x2fc4] ;  /* 0x002fc40001127983 */ /* 0x000ea80000300800 */
[----:B------:R0:W-:Y:S01]  /*52160*/  STL [R1+0x204], R19 ;  /* 0x0002041301007387 */ /* 0x0001e20000100800 */
[----:B------:R-:W-:-:S03]  /*52170*/  @P1 FMUL R9, R9, 0.25 ;  /* 0x3e80000009091820 */ /* 0x000fc60000400000 */
[----:B0-----:R-:W2:Y:S04]  /*52180*/  LDL.LU R19, [R1+0x2fc0] ;  /* 0x002fc00001137983 */ /* 0x001ea80000300800 */
[----:B------:R-:W2:Y:S04]  /*52190*/  LDL.LU R3, [R1+0x2fbc] ;  /* 0x002fbc0001037983 */ /* 0x000ea80000300800 */
[----:B------:R0:W-:Y:S04]  /*521a0*/  STL [R1+0x200], R4 ;  /* 0x0002000401007387 */ /* 0x0001e80000100800 */
[----:B0-----:R-:W2:Y:S04]  /*521b0*/  LDL.LU R4, [R1+0x2fb8] ;  /* 0x002fb80001047983 */ /* 0x001ea80000300800 */
[----:B------:R0:W-:Y:S04]  /*521c0*/  STL [R1+0x2f8c], R28 ;  /* 0x002f8c1c01007387 */ /* 0x0001e80000100800 */
[----:B0-----:R-:W2:Y:S04]  /*521d0*/  LDL.LU R28, [R1+0x6c] ;  /* 0x00006c00011c7983 */ /* 0x001ea80000300800 */
[----:B------:R0:W-:Y:S04]  /*521e0*/  STL [R1+0x80], R5 ;  /* 0x0000800501007387 */ /* 0x0001e80000100800 */
[----:B0-----:R-:W2:Y:S04]  /*521f0*/  LDL.LU R5, [R1+0x2fb4] ;  /* 0x002fb40001057983 */ /* 0x001ea80000300800 */
[----:B------:R0:W-:Y:S04]  /*52200*/  STL [R1+0x7c], R6 ;  /* 0x00007c0601007387 */ /* 0x0001e80000100800 */
[----:B0-----:R-:W2:Y:S01]  /*52210*/  LDL.LU R6, [R1+0x2fb0] ;  /* 0x002fb00001067983 */ /* 0x001ea20000300800 */
[----:B----4-:R-:W-:-:S05]  /*52220*/  @P1 FMUL R2, R2, 0.25 ;  /* 0x3e80000002021820 */ /* 0x010fca0000400000 */
[----:B------:R-:W-:Y:S04]  /*52230*/  STL [R1+0x2fa0], R2 ;  /* 0x002fa00201007387 */ /* 0x000fe80000100800 */
[----:B------:R0:W-:Y:S04]  /*52240*/  STL [R1+0x70], R9 ;  /* 0x0000700901007387 */ /* 0x0001e80000100800 */
[----:B0-----:R-:W4:Y:S04]  /*52250*/  LDL.LU R9, [R1+0x2fac] ;  /* 0x002fac0001097983 */ /* 0x001f280000300800 */
[----:B------:R-:W2:Y:S01]  /*52260*/  LDL R2, [R1+0x7c] ;  /* 0x00007c0001027983 */ /* 0x000ea20000100800 */
[----:B------:R-:W-:Y:S01]  /*52270*/  @P1 FMUL R10, R10, 0.25 ;  /* 0x3e8000000a0a1820 */ /* 0x000fe20000400000 */
[----:B------:R-:W-:-:S02]  /*52280*/  FSETP.GEU.AND P3, PT, |R29|, 1.175494350822287508e-38, PT ;  /* 0x008000001d00780b */ /* 0x000fc40003f6e200 */
[----:B--2---:R0:W-:Y:S04]  /*52290*/  STL [R1+0x2fa4], R2 ;  /* 0x002fa40201007387 */ /* 0x0041e80000100800 */
[----:B------:R-:W-:Y:S04]  /*522a0*/  STL [R1+0x74], R10 ;  /* 0x0000740a01007387 */ /* 0x000fe80000100800 */
[----:B0-----:R-:W2:Y:S01]  /*522b0*/  LDL R2, [R1+0x80] ;  /* 0x0000800001027983 */ /* 0x001ea20000100800 */
[----:B------:R-:W-:-:S05]  /*522c0*/  @P1 FMUL R28, R28, 0.25 ;  /* 0x3e8000001c1c1820 */ /* 0x000fca0000400000 */
[----:B------:R0:W-:Y:S02]  /*522d0*/  STL [R1+0x2f9c], R28 ;  /* 0x002f9c1c01007387 */ /* 0x0001e40000100800 */
[----:B0-----:R-:W-:Y:S02]  /*522e0*/  MOV R28, R10 ;  /* 0x0000000a001c7202 */ /* 0x001fe40000000f00 */
[----:B------:R-:W3:Y:S01]  /*522f0*/  LDL.LU R10, [R1+0x2fa8] ;  /* 0x002fa800010a7983 */ /* 0x000ee20000300800 */
[----:B--2---:R-:W-:-:S05]  /*52300*/  @!P3 FMUL R2, R2, 16777216 ;  /* 0x4b8000000202b820 */ /* 0x004fca0000400000 */
[----:B------:R0:W-:Y:S04]  /*52310*/  @!P3 STL [R1+0x80], R2 ;  /* 0x000080020100b387 */ /* 0x0001e80000100800 */
[----:B0-----:R-:W2:Y:S02]  /*52320*/  LDL.LU R2, [R1+0x2fa4] ;  /* 0x002fa40001027983 */ /* 0x001ea40000300800 */
[----:B--2---:R-:W-:-:S05]  /*52330*/  @!P3 FMUL R2, R2, 16777216 ;  /* 0x4b8000000202b820 */ /* 0x004fca0000400000 */
[----:B------:R0:W-:Y:S04]  /*52340*/  @!P3 STL [R1+0x7c], R2 ;  /* 0x00007c020100b387 */ /* 0x0001e80000100800 */
[----:B0-----:R-:W2:Y:S02]  /*52350*/  LDL.LU R2, [R1+0x2fa0] ;  /* 0x002fa00001027983 */ /* 0x001ea40000300800 */
[----:B--2---:R-:W-:-:S05]  /*52360*/  @!P3 FMUL R2, R2, 16777216 ;  /* 0x4b8000000202b820 */ /* 0x004fca0000400000 */
[----:B------:R0:W-:Y:S04]  /*52370*/  STL [R1+0x2f94], R2 ;  /* 0x002f940201007387 */ /* 0x0001e80000100800 */
[----:B0-----:R-:W2:Y:S01]  /*52380*/  LDL R2, [R1+0x70] ;  /* 0x0000700001027983 */ /* 0x001ea20000100800 */
[----:B------:R-:W-:-:S05]  /*52390*/  @!P3 FMUL R28, R28, 16777216 ;  /* 0x4b8000001c1cb820 */ /* 0x000fca0000400000 */
[----:B------:R0:W-:Y:S04]  /*523a0*/  @!P3 STL [R1+0x74], R28 ;  /* 0x0000741c0100b387 */ /* 0x0001e80000100800 */
[----:B0-----:R-:W3:Y:S01]  /*523b0*/  LDL.LU R28, [R1+0x2f9c] ;  /* 0x002f9c00011c7983 */ /* 0x001ee20000300800 */
[----:B--2---:R-:W-:-:S05]  /*523c0*/  @!P3 FMUL R2, R2, 16777216 ;  /* 0x4b8000000202b820 */ /* 0x004fca0000400000 */
[----:B------:R0:W-:Y:S04]  /*523d0*/  @!P3 STL [R1+0x70], R2 ;  /* 0x000070020100b387 */ /* 0x0001e80000100800 */
[----:B0-----:R-:W2:Y:S01]  /*523e0*/  LDL.LU R2, [R1+0x7c] ;  /* 0x00007c0001027983 */ /* 0x001ea20000300800 */
[----:B------:R-:W-:-:S04]  /*523f0*/  @P1 FMUL R29, R29, 0.25 ;  /* 0x3e8000001d1d1820 */ /* 0x000fc80000400000 */
[----:B------:R-:W-:-:S06]  /*52400*/  @!P3 FMUL R29, R29, 16777216 ;  /* 0x4b8000001d1db820 */ /* 0x000fcc0000400000 */
[----:B------:R-:W0:Y:S01]  /*52410*/  MUFU.RCP R29, R29 ;  /* 0x0000001d001d7308 */ /* 0x000e220000001000 */
[----:B--2---:R1:W-:Y:S04]  /*52420*/  STL [R1+0x2f98], R2 ;  /* 0x002f980201007387 */ /* 0x0043e80000100800 */
[----:B-1----:R-:W0:Y:S01]  /*52430*/  LDL.LU R2, [R1+0x80] ;  /* 0x0000800001027983 */ /* 0x002e220000300800 */
[----:B---3--:R-:W-:-:S05]  /*52440*/  @!P3 FMUL R28, R28, 16777216 ;  /* 0x4b8000001c1cb820 */ /* 0x008fca0000400000 */
[----:B------:R1:W-:Y:S04]  /*52450*/  STL [R1+0x2f90], R28 ;  /* 0x002f901c01007387 */ /* 0x0003e80000100800 */
[----:B-1----:R-:W2:Y:S01]  /*52460*/  LDL.LU R28, [R1+0x74] ;  /* 0x00007400011c7983 */ /* 0x002ea20000300800 */
[----:B0-----:R-:W-:-:S05]  /*52470*/  FMUL R2, R29, R2 ;  /* 0x000000021d027220 */ /* 0x001fca0000400000 */
[----:B------:R0:W-:Y:S04]  /*52480*/  STL [R1+0x280], R2 ;  /* 0x0002800201007387 */ /* 0x0001e80000100800 */
[----:B0-----:R-:W3:Y:S02]  /*52490*/  LDL.LU R2, [R1+0x2f98] ;  /* 0x002f980001027983 */ /* 0x001ee40000300800 */
[----:B---3--:R-:W-:-:S05]  /*524a0*/  FMUL R2, R29, R2 ;  /* 0x000000021d027220 */ /* 0x008fca0000400000 */
[----:B------:R0:W-:Y:S04]  /*524b0*/  STL [R1+0x278], R2 ;  /* 0x0002780201007387 */ /* 0x0001e80000100800 */
[----:B0-----:R-:W3:Y:S01]  /*524c0*/  LDL.LU R2, [R1+0x2f94] ;  /* 0x002f940001027983 */ /* 0x001ee20000300800 */
[C---:B--2---:R-:W-:Y:S02]  /*524d0*/  FMUL R28, R29.reuse, R28 ;  /* 0x0000001c1d1c7220 */ /* 0x044fe40000400000 */
[----:B---3--:R-:W-:-:S05]  /*524e0*/  FMUL R2, R29, R2 ;  /* 0x000000021d027220 */ /* 0x008fca0000400000 */
[----:B------:R0:W-:Y:S04]  /*524f0*/  STL [R1+0x2de0], R2 ;  /* 0x002de00201007387 */ /* 0x0001e80000100800 */
[----:B0-----:R-:W2:Y:S04]  /*52500*/  LDL.LU R2, [R1+0x70] ;  /* 0x0000700001027983 */ /* 0x001ea80000300800 */
[----:B------:R0:W-:Y:S04]  /*52510*/  STL [R1+0x274], R28 ;  /* 0x0002741c01007387 */ /* 0x0001e80000100800 */
[----:B0-----:R-:W3:Y:S01]  /*52520*/  LDL.LU R28, [R1+0x2f90] ;  /* 0x002f9000011c7983 */ /* 0x001ee20000300800 */
[----:B------:R-:W-:-:S04]  /*52530*/  @P1 FMUL R27, R27, 0.25 ;  /* 0x3e8000001b1b1820 */ /* 0x000fc80000400000 */
[----:B------:R-:W-:Y:S02]  /*52540*/  @!P3 FMUL R27, R27, 16777216 ;  /* 0x4b8000001b1bb820 */ /* 0x000fe40000400000 */
[----:B------:R-:W-:Y:S02]  /*52550*/  @P1 FMUL R7, R7, 0.25 ;  /* 0x3e80000007071820 */ /* 0x000fe40000400000 */
[----:B------:R-:W-:Y:S02]  /*52560*/  @P1 FMUL R8, R8, 0.25 ;  /* 0x3e80000008081820 */ /* 0x000fe40000400000 */
[----:B------:R-:W-:Y:S02]  /*52570*/  @!P3 FMUL R7, R7, 16777216 ;  /* 0x4b8000000707b820 */ /* 0x000fe40000400000 */
[----:B------:R-:W-:Y:S02]  /*52580*/  @!P3 FMUL R8, R8, 16777216 ;  /* 0x4b8000000808b820 */ /* 0x000fe40000400000 */
[----:B------:R-:W-:-:S02]  /*52590*/  @P1 FMUL R11, R11, 0.25 ;  /* 0x3e8000000b0b1820 */ /* 0x000fc40000400000 */
[----:B------:R-:W-:Y:S02]  /*525a0*/  @P1 FMUL R12, R12, 0.25 ;  /* 0x3e8000000c0c1820 */ /* 0x000fe40000400000 */
[----:B------:R-:W-:Y:S02]  /*525b0*/  @!P3 FMUL R11, R11, 16777216 ;  /* 0x4b8000000b0bb820 */ /* 0x000fe40000400000 */
[----:B------:R-:W-:Y:S02]  /*525c0*/  @!P3 FMUL R12, R12, 16777216 ;  /* 0x4b8000000c0cb820 */ /* 0x000fe40000400000 */
[----:B------:R-:W-:Y:S02]  /*525d0*/  @P1 FMUL R0, R0, 0.25 ;  /* 0x3e80000000001820 */ /* 0x000fe40000400000 */
[----:B------:R-:W-:Y:S02]  /*525e0*/  @P1 FMUL R26, R26, 0.25 ;  /* 0x3e8000001a1a1820 */ /* 0x000fe40000400000 */
[----:B------:R-:W-:-:S02]  /*525f0*/  @!P3 FMUL R0, R0, 16777216 ;  /* 0x4b8000000000b820 */ /* 0x000fc40000400000 */
[----:B--2---:R-:W-:-:S05]  /*52600*/  FMUL R2, R29, R2 ;  /* 0x000000021d027220 */ /* 0x004fca0000400000 */
[----:B------:R3:W-:Y:S02]  /*52610*/  STL [R1+0x270], R2 ;  /* 0x0002700201007387 */ /* 0x0007e40000100800 */
[C---:B---3--:R-:W-:Y:S02]  /*52620*/  FMUL R2, R29.reuse, R28 ;  /* 0x0000001c1d027220 */ /* 0x048fe40000400000 */
[----:B------:R-:W2:Y:S04]  /*52630*/  LDL.LU R28, [R1+0x2f8c] ;  /* 0x002f8c00011c7983 */ /* 0x000ea80000300800 */
[----:B------:R0:W-:Y:S02]  /*52640*/  STL [R1+0x268], R2 ;  /* 0x0002680201007387 */ /* 0x0001e40000100800 */
[----:B0-----:R-:W-:-:S02]  /*52650*/  FMUL R2, R29, R27 ;  /* 0x0000001b1d027220 */ /* 0x001fc40000400000 */
[----:B------:R-:W3:Y:S04]  /*52660*/  LDL.LU R27, [R1+0x2f88] ;  /* 0x002f8800011b7983 */ /* 0x000ee80000300800 */
[----:B------:R0:W-:Y:S02]  /*52670*/  STL [R1+0x26c], R2 ;  /* 0x00026c0201007387 */ /* 0x0001e40000100800 */
[C---:B0-----:R-:W-:Y:S02]  /*52680*/  FMUL R2, R29.reuse, R7 ;  /* 0x000000071d027220 */ /* 0x041fe40000400000 */
[----:B------:R-:W2:Y:S04]  /*52690*/  LDL.LU R7, [R1+0x2f84] ;  /* 0x002f840001077983 */ /* 0x000ea80000300800 */
[----:B------:R0:W-:Y:S02]  /*526a0*/  STL [R1+0x264], R2 ;  /* 0x0002640201007387 */ /* 0x0001e40000100800 */
[----:B0-----:R-:W-:-:S02]  /*526b0*/  FMUL R2, R29, R8 ;  /* 0x000000081d027220 */ /* 0x001fc40000400000 */
[----:B------:R-:W2:Y:S04]  /*526c0*/  LDL.LU R8, [R1+0x2f80] ;  /* 0x002f800001087983 */ /* 0x000ea80000300800 */
[----:B------:R0:W-:Y:S01]  /*526d0*/  STL [R1+0x260], R2 ;  /* 0x0002600201007387 */ /* 0x0001e20000100800 */
[----:B------:R-:W-:Y:S02]  /*526e0*/  @P1 FMUL R20, R20, 0.25 ;  /* 0x3e80000014141820 */ /* 0x000fe40000400000 */
[----:B0-----:R-:W-:Y:S02]  /*526f0*/  FMUL R2, R29, R11 ;  /* 0x0000000b1d027220 */ /* 0x001fe40000400000 */
[----:B------:R-:W2:Y:S04]  /*52700*/  LDL.LU R11, [R1+0x2f7c] ;  /* 0x002f7c00010b7983 */ /* 0x000ea80000300800 */
[----:B------:R0:W-:Y:S01]  /*52710*/  STL [R1+0x25c], R2 ;  /* 0x00025c0201007387 */ /* 0x0001e20000100800 */
[----:B------:R-:W-:-:S02]  /*52720*/  @!P3 FMUL R26, R26, 16777216 ;  /* 0x4b8000001a1ab820 */ /* 0x000fc40000400000 */
[----:B------:R-:W-:Y:S02]  /*52730*/  @P1 FMUL R21, R21, 0.25 ;  /* 0x3e80000015151820 */ /* 0x000fe40000400000 */
[----:B0-----:R-:W-:Y:S02]  /*52740*/  FMUL R2, R29, R12 ;  /* 0x0000000c1d027220 */ /* 0x001fe40000400000 */
[----:B------:R-:W2:Y:S01]  /*52750*/  LDL.LU R12, [R1+0x2f78] ;  /* 0x002f7800010c7983 */ /* 0x000ea20000300800 */
[----:B------:R-:W-:-:S03]  /*52760*/  @!P3 FMUL R20, R20, 16777216 ;  /* 0x4b8000001414b820 */ /* 0x000fc60000400000 */
[----:B------:R0:W-:Y:S01]  /*52770*/  STL [R1+0x258], R2 ;  /* 0x0002580201007387 */ /* 0x0001e20000100800 */
[----:B------:R-:W-:Y:S02]  /*52780*/  @P1 FMUL R22, R22, 0.25 ;  /* 0x3e80000016161820 */ /* 0x000fe40000400000 */
[----:B------:R-:W-:Y:S02]  /*52790*/  @!P3 FMUL R21, R21, 16777216 ;  /* 0x4b8000001515b820 */ /* 0x000fe40000400000 */
[C---:B0-----:R-:W-:Y:S02]  /*527a0*/  FMUL R2, R29.reuse, R0 ;  /* 0x000000001d027220 */ /* 0x041fe40000400000 */
[----:B------:R-:W-:Y:S02]  /*527b0*/  FMUL R0, R29, R26 ;  /* 0x0000001a1d007220 */ /* 0x000fe40000400000 */
[----:B------:R-:W-:Y:S01]  /*527c0*/  @P1 FMUL R23, R23, 0.25 ;  /* 0x3e80000017171820 */ /* 0x000fe20000400000 */
[----:B------:R0:W-:Y:S01]  /*527d0*/  STL [R1+0x254], R2 ;  /* 0x0002540201007387 */ /* 0x0001e20000100800 */
[----:B------:R-:W-:-:S02]  /*527e0*/  @!P3 FMUL R22, R22, 16777216 ;  /* 0x4b8000001616b820 */ /* 0x000fc40000400000 */
[----:B------:R-:W-:Y:S02]  /*527f0*/  @P1 FMUL R24, R24, 0.25 ;  /* 0x3e80000018181820 */ /* 0x000fe40000400000 */
[----:B------:R-:W-:Y:S02]  /*52800*/  @P1 FMUL R25, R25, 0.25 ;  /* 0x3e80000019191820 */ /* 0x000fe40000400000 */
[----:B0-----:R-:W-:Y:S02]  /*52810*/  FMUL R2, R29, R20 ;  /* 0x000000141d027220 */ /* 0x001fe40000400000 */
[----:B------:R-:W2:Y:S01]  /*52820*/  LDL.LU R20, [R1+0x2f74] ;  /* 0x002f740001147983 */ /* 0x000ea20000300800 */
[----:B------:R-:W-:-:S03]  /*52830*/  @!P3 FMUL R23, R23, 16777216 ;  /* 0x4b8000001717b820 */ /* 0x000fc60000400000 */
[----:B------:R0:W-:Y:S01]  /*52840*/  STL [R1+0x250], R0 ;  /* 0x0002500001007387 */ /* 0x0001e20000100800 */
[----:B------:R-:W-:Y:S02]  /*52850*/  @P1 FMUL R13, R13, 0.25 ;  /* 0x3e8000000d0d1820 */ /* 0x000fe40000400000 */
[----:B------:R-:W-:Y:S02]  /*52860*/  @!P3 FMUL R24, R24, 16777216 ;  /* 0x4b8000001818b820 */ /* 0x000fe40000400000 */
[----:B------:R-:W-:Y:S02]  /*52870*/  @P1 FMUL R14, R14, 0.25 ;  /* 0x3e8000000e0e1820 */ /* 0x000fe40000400000 */
[----:B0-----:R-:W-:Y:S02]  /*52880*/  FMUL R0, R29, R21 ;  /* 0x000000151d007220 */ /* 0x001fe40000400000 */
[----:B------:R-:W2:Y:S01]  /*52890*/  LDL.LU R21, [R1+0x2f70] ;  /* 0x002f700001157983 */ /* 0x000ea20000300800 */
[----:B------:R-:W-:-:S03]  /*528a0*/  @!P3 FMUL R25, R25, 16777216 ;  /* 0x4b8000001919b820 */ /* 0x000fc60000400000 */
[----:B------:R0:W-:Y:S01]  /*528b0*/  STL [R1+0x248], R2 ;  /* 0x0002480201007387 */ /* 0x0001e20000100800 */
[----:B------:R-:W-:Y:S02]  /*528c0*/  FMUL R23, R29, R23 ;  /* 0x000000171d177220 */ /* 0x000fe40000400000 */
[----:B------:R-:W-:Y:S02]  /*528d0*/  @P1 FMUL R15, R15, 0.25 ;  /* 0x3e8000000f0f1820 */ /* 0x000fe40000400000 */
[----:B------:R-:W-:Y:S02]  /*528e0*/  @!P3 FMUL R13, R13, 16777216 ;  /* 0x4b8000000d0db820 */ /* 0x000fe40000400000 */
[C---:B0-----:R-:W-:Y:S02]  /*528f0*/  FMUL R2, R29.reuse, R22 ;  /* 0x000000161d027220 */ /* 0x041fe40000400000 */
[----:B------:R-:W2:Y:S01]  /*52900*/  LDL.LU R22, [R1+0x2f6c] ;  /* 0x002f6c0001167983 */ /* 0x000ea20000300800 */
[----:B------:R-:W-:-:S03]  /*52910*/  FMUL R24, R29, R24 ;  /* 0x000000181d187220 */ /* 0x000fc60000400000 */
[----:B------:R0:W-:Y:S01]  /*52920*/  STL [R1+0x24c], R0 ;  /* 0x00024c0001007387 */ /* 0x0001e20000100800 */
[----:B-----5:R-:W-:-:S03]  /*52930*/  @P1 FMUL R16, R16, 0.25 ;  /* 0x3e80000010101820 */ /* 0x020fc60000400000 */
[----:B------:R-:W5:Y:S01]  /*52940*/  LDL.LU R26, [R1+0xc0] ;  /* 0x0000c000011a7983 */ /* 0x000f620000300800 */
[----:B------:R-:W-:Y:S02]  /*52950*/  @!P3 FMUL R14, R14, 16777216 ;  /* 0x4b8000000e0eb820 */ /* 0x000fe40000400000 */
[----:B------:R-:W-:Y:S01]  /*52960*/  FMUL R25, R29, R25 ;  /* 0x000000191d197220 */ /* 0x000fe20000400000 */
[----:B0-----:R-:W5:Y:S01]  /*52970*/  LDL.LU R0, [R1+0xac] ;  /* 0x0000ac0001007983 */ /* 0x001f620000300800 */
[----:B------:R-:W-:-:S03]  /*52980*/  @P1 FMUL R17, R17, 0.25 ;  /* 0x3e80000011111820 */ /* 0x000fc60000400000 */
[----:B------:R0:W-:Y:S01]  /*52990*/  STL [R1+0x2de4], R2 ;  /* 0x002de40201007387 */ /* 0x0001e20000100800 */
[----:B------:R-:W-:Y:S02]  /*529a0*/  @!P3 FMUL R15, R15, 16777216 ;  /* 0x4b8000000f0fb820 */ /* 0x000fe40000400000 */
[----:B------:R-:W-:Y:S02]  /*529b0*/  FMUL R13, R29, R13 ;  /* 0x0000000d1d0d7220 */ /* 0x000fe40000400000 */
[----:B------:R-:W-:Y:S01]  /*529c0*/  @P1 FMUL R18, R18, 0.25 ;  /* 0x3e80000012121820 */ /* 0x000fe20000400000 */
[----:B0-----:R-:W5:Y:S01]  /*529d0*/  LDL.LU R2, [R1+0xa4] ;  /* 0x0000a40001027983 */ /* 0x001f620000300800 */
[----:B------:R-:W-:-:S03]  /*529e0*/  @!P3 FMUL R16, R16, 16777216 ;  /* 0x4b8000001010b820 */ /* 0x000fc60000400000 */
[----:B------:R0:W-:Y:S01]  /*529f0*/  STL [R1+0x1fc], R23 ;  /* 0x0001fc1701007387 */ /* 0x0001e20000100800 */
[----:B------:R-:W-:Y:S02]  /*52a00*/  FMUL R14, R29, R14 ;  /* 0x0000000e1d0e7220 */ /* 0x000fe40000400000 */
[----:B------:R-:W-:Y:S02]  /*52a10*/  @P1 FMUL R19, R19, 0.25 ;  /* 0x3e80000013131820 */ /* 0x000fe40000400000 */
[----:B------:R-:W-:Y:S01]  /*52a20*/  @!P3 FMUL R17, R17, 16777216 ;  /* 0x4b8000001111b820 */ /* 0x000fe20000400000 */
[----:B0-----:R-:W5:Y:S01]  /*52a30*/  LDL.LU R23, [R1+0x2f68] ;  /* 0x002f680001177983 */ /* 0x001f620000300800 */
[----:B------:R-:W-:-:S03]  /*52a40*/  FMUL R15, R29, R15 ;  /* 0x0000000f1d0f7220 */ /* 0x000fc60000400000 */
[----:B------:R0:W-:Y:S01]  /*52a50*/  STL [R1+0x1f8], R24 ;  /* 0x0001f81801007387 */ /* 0x0001e20000100800 */
[----:B------:R-:W-:Y:S02]  /*52a60*/  @P1 FMUL R3, R3, 0.25 ;  /* 0x3e80000003031820 */ /* 0x000fe40000400000 */
[----:B------:R-:W-:Y:S02]  /*52a70*/  @!P3 FMUL R18, R18, 16777216 ;  /* 0x4b8000001212b820 */ /* 0x000fe40000400000 */
[----:B------:R-:W-:Y:S01]  /*52a80*/  FMUL R16, R29, R16 ;  /* 0x000000101d107220 */ /* 0x000fe20000400000 */
[----:B0-----:R-:W5:Y:S04]  /*52a90*/  LDL.LU R24, [R1+0x2f64] ;  /* 0x002f640001187983 */ /* 0x001f680000300800 */
[----:B------:R0:W-:Y:S01]  /*52aa0*/  STL [R1+0x1f4], R25 ;  /* 0x0001f41901007387 */ /* 0x0001e20000100800 */
[----:B------:R-:W-:-:S02]  /*52ab0*/  @P1 FMUL R4, R4, 0.25 ;  /* 0x3e80000004041820 */ /* 0x000fc40000400000 */
[----:B------:R-:W-:Y:S02]  /*52ac0*/  @!P3 FMUL R19, R19, 16777216 ;  /* 0x4b8000001313b820 */ /* 0x000fe40000400000 */
[----:B------:R-:W-:Y:S01]  /*52ad0*/  FMUL R17, R29, R17 ;  /* 0x000000111d117220 */ /* 0x000fe20000400000 */
[----:B0-----:R-:W5:Y:S04]  /*52ae0*/  LDL.LU R25, [R1+0x2f60] ;  /* 0x002f600001197983 */ /* 0x001f680000300800 */
[----:B------:R0:W-:Y:S01]  /*52af0*/  STL [R1+0x1f0], R13 ;  /* 0x0001f00d01007387 */ /* 0x0001e20000100800 */
[----:B------:R-:W-:Y:S02]  /*52b00*/  @P1 FMUL R5, R5, 0.25 ;  /* 0x3e80000005051820 */ /* 0x000fe40000400000 */
[----:B------:R-:W-:-:S02]  /*52b10*/  @!P3 FMUL R3, R3, 16777216 ;  /* 0x4b8000000303b820 */ /* 0x000fc40000400000 */
[C---:B------:R-:W-:Y:S01]  /*52b20*/  FMUL R18, R29.reuse, R18 ;  /* 0x000000121d127220 */ /* 0x040fe20000400000 */
[----:B0-----:R-:W5:Y:S04]  /*52b30*/  LDL.LU R13, [R1+0x2f5c] ;  /* 0x002f5c00010d7983 */ /* 0x001f680000300800 */
[----:B------:R0:W-:Y:S01]  /*52b40*/  STL [R1+0x1ec], R14 ;  /* 0x0001ec0e01007387 */ /* 0x0001e20000100800 */
[----:B------:R-:W-:Y:S02]  /*52b50*/  @P1 FMUL R6, R6, 0.25 ;  /* 0x3e80000006061820 */ /* 0x000fe40000400000 */
[----:B------:R-:W-:Y:S02]  /*52b60*/  @!P3 FMUL R4, R4, 16777216 ;  /* 0x4b8000000404b820 */ /* 0x000fe40000400000 */
[----:B------:R-:W-:Y:S01]  /*52b70*/  FMUL R19, R29, R19 ;  /* 0x000000131d137220 */ /* 0x000fe20000400000 */
[----:B0-----:R-:W5:Y:S04]  /*52b80*/  LDL.LU R14, [R1+0x2f58] ;  /* 0x002f5800010e7983 */ /* 0x001f680000300800 */
[----:B------:R0:W-:Y:S01]  /*52b90*/  STL [R1+0x1e4], R15 ;  /* 0x0001e40f01007387 */ /* 0x0001e20000100800 */
[----:B----4-:R-:W-:-:S02]  /*52ba0*/  @P1 FMUL R9, R9, 0.25 ;  /* 0x3e80000009091820 */ /* 0x010fc40000400000 */
[----:B------:R-:W-:Y:S02]  /*52bb0*/  @!P3 FMUL R5, R5, 16777216 ;  /* 0x4b8000000505b820 */ /* 0x000fe40000400000 */
[C---:B------:R-:W-:Y:S01]  /*52bc0*/  FMUL R3, R29.reuse, R3 ;  /* 0x000000031d037220 */ /* 0x040fe20000400000 */
[----:B0-----:R-:W4:Y:S04]  /*52bd0*/  LDL.LU R15, [R1+0x2f54] ;  /* 0x002f5400010f7983 */ /* 0x001f280000300800 */
[----:B------:R0:W-:Y:S01]  /*52be0*/  STL [R1+0x1d0], R16 ;  /* 0x0001d01001007387 */ /* 0x0001e20000100800 */
[----:B------:R-:W-:Y:S02]  /*52bf0*/  @!P3 FMUL R6, R6, 16777216 ;  /* 0x4b8000000606b820 */ /* 0x000fe40000400000 */
[----:B------:R-:W-:-:S02]  /*52c00*/  FMUL R4, R29, R4 ;  /* 0x000000041d047220 */ /* 0x000fc40000400000 */
[----:B------:R-:W-:Y:S01]  /*52c10*/  @P1 FMUL R10, R10, 0.25 ;  /* 0x3e8000000a0a1820 */ /* 0x000fe20000400000 */
[----:B0-----:R-:W4:Y:S04]  /*52c20*/  LDL.LU R16, [R1+0x2f50] ;  /* 0x002f500001107983 */ /* 0x001f280000300800 */
[----:B------:R0:W-:Y:S01]  /*52c30*/  STL [R1+0x1cc], R17 ;  /* 0x0001cc1101007387 */ /* 0x0001e20000100800 */
[----:B------:R-:W-:Y:S02]  /*52c40*/  @!P3 FMUL R9, R9, 16777216 ;  /* 0x4b8000000909b820 */ /* 0x000fe40000400000 */
[C---:B------:R-:W-:Y:S01]  /*52c50*/  FMUL R5, R29.reuse, R5 ;  /* 0x000000051d057220 */ /* 0x040fe20000400000 */
[----:B0-----:R-:W4:Y:S04]  /*52c60*/  LDL.LU R17, [R1+0x2f4c] ;  /* 0x002f4c0001117983 */ /* 0x001f280000300800 */
[----:B------:R0:W-:Y:S01]  /*52c70*/  STL [R1+0x1c8], R18 ;  /* 0x0001c81201007387 */ /* 0x0001e20000100800 */
[----:B------:R-:W-:-:S02]  /*52c80*/  FMUL R6, R29, R6 ;  /* 0x000000061d067220 */ /* 0x000fc40000400000 */
[----:B------:R-:W-:Y:S01]  /*52c90*/  @!P3 FMUL R10, R10, 16777216 ;  /* 0x4b8000000a0ab820 */ /* 0x000fe20000400000 */
[----:B0-----:R-:W4:Y:S04]  /*52ca0*/  LDL.LU R18, [R1+0x2f48] ;  /* 0x002f480001127983 */ /* 0x001f280000300800 */
[----:B------:R0:W-:Y:S01]  /*52cb0*/  STL [R1+0x1c4], R19 ;  /* 0x0001c41301007387 */ /* 0x0001e20000100800 */
[C---:B------:R-:W-:Y:S02]  /*52cc0*/  FMUL R9, R29.reuse, R9 ;  /* 0x000000091d097220 */ /* 0x040fe40000400000 */
[----:B------:R-:W-:Y:S01]  /*52cd0*/  FMUL R10, R29, R10 ;  /* 0x0000000a1d0a7220 */ /* 0x000fe20000400000 */
[----:B0-----:R-:W4:Y:S04]  /*52ce0*/  LDL.LU R19, [R1+0x2f44] ;  /* 0x002f440001137983 */ /* 0x001f280000300800 */
[----:B------:R0:W-:Y:S04]  /*52cf0*/  STL [R1+0x1c0], R3 ;  /* 0x0001c00301007387 */ /* 0x0001e80000100800 */
[----:B0-----:R-:W4:Y:S04]  /*52d00*/  LDL.LU R3, [R1+0x2f40] ;  /* 0x002f400001037983 */ /* 0x001f280000300800 */
[----:B------:R0:W-:Y:S04]  /*52d10*/  STL [R1+0x1bc], R4 ;  /* 0x0001bc0401007387 */ /* 0x0001e80000100800 */
[----:B0-----:R-:W4:Y:S04]  /*52d20*/  LDL.LU R4, [R1+0x2f3c] ;  /* 0x002f3c0001047983 */ /* 0x001f280000300800 */
[----:B------:R0:W-:Y:S01]  /*52d30*/  STL [R1+0x1b8], R5 ;  /* 0x0001b80501007387 */ /* 0x0001e20000100800 */
[----:B---3--:R-:W-:-:S03]  /*52d40*/  FSETP.GT.AND P1, PT, |R27|, 8.50705917302346158658e+37, PT ;  /* 0x7e8000001b00780b */ /* 0x008fc60003f24200 */
[----:B0-----:R-:W3:Y:S04]  /*52d50*/  LDL.LU R5, [R1+0xa8] ;  /* 0x0000a80001057983 */ /* 0x001ee80000300800 */
[----:B------:R0:W-:Y:S04]  /*52d60*/  STL [R1+0x1b4], R6 ;  /* 0x0001b40601007387 */ /* 0x0001e80000100800 */
[----:B0-----:R-:W3:Y:S04]  /*52d70*/  LDL.LU R6, [R1+0xb0] ;  /* 0x0000b00001067983 */ /* 0x001ee80000300800 */
[----:B------:R0:W-:Y:S04]  /*52d80*/  STL [R1+0x1b0], R9 ;  /* 0x0001b00901007387 */ /* 0x0001e80000100800 */
[----:B0-----:R-:W3:Y:S04]  /*52d90*/  LDL.LU R9, [R1+0xb4] ;  /* 0x0000b40001097983 */ /* 0x001ee80000300800 */
[----:B------:R-:W3:Y:S04]  /*52da0*/  LDL.LU R29, [R1+0xbc] ;  /* 0x0000bc00011d7983 */ /* 0x000ee80000300800 */
[----:B------:R0:W-:Y:S04]  /*52db0*/  STL [R1+0x80], R10 ;  /* 0x0000800a01007387 */ /* 0x0001e80000100800 */
[----:B0-----:R-:W3:Y:S04]  /*52dc0*/  LDL.LU R10, [R1+0xb8] ;  /* 0x0000b800010a7983 */ /* 0x001ee80000300800 */
[----:B------:R0:W-:Y:S04]  /*52dd0*/  STL [R1+0x2f08], R27 ;  /* 0x002f081b01007387 */ /* 0x0001e80000100800 */
[----:B0-----:R-:W3:Y:S01]  /*52de0*/  LDL.LU R27, [R1+0xc4] ;  /* 0x0000c400011b7983 */ /* 0x001ee20000300800 */
[----:B--2---:R-:W-:-:S02]  /*52df0*/  @P2 FMUL R7, R7, 0.25 ;  /* 0x3e80000007072820 */ /* 0x004fc40000400000 */
[----:B------:R-:W-:Y:S02]  /*52e00*/  @P2 FMUL R8, R8, 0.25 ;  /* 0x3e80000008082820 */ /* 0x000fe40000400000 */
[----:B------:R-:W-:Y:S01]  /*52e10*/  @P2 FMUL R11, R11, 0.25 ;  /* 0x3e8000000b0b2820 */ /* 0x000fe20000400000 */
[----:B------:R0:W-:Y:S01]  /*52e20*/  STL [R1+0xd4], R7 ;  /* 0x0000d40701007387 */ /* 0x0001e20000100800 */
[----:B------:R-:W-:-:S03]  /*52e30*/  @P2 FMUL R12, R12, 0.25 ;  /* 0x3e8000000c0c2820 */ /* 0x000fc60000400000 */
[----:B0-----:R-:W2:Y:S04]  /*52e40*/  LDL.LU R7, [R1+0x2f38] ;  /* 0x002f380001077983 */ /* 0x001ea80000300800 */
[----:B------:R0:W-:Y:S04]  /*52e50*/  STL [R1+0xd0], R8 ;  /* 0x0000d00801007387 */ /* 0x0001e80000100800 */
[----:B0-----:R-:W2:Y:S04]  /*52e60*/  LDL.LU R8, [R1+0x2f34] ;  /* 0x002f340001087983 */ /* 0x001ea80000300800 */
[----:B------:R0:W-:Y:S04]  /*52e70*/  STL [R1+0xcc], R11 ;  /* 0x0000cc0b01007387 */ /* 0x0001e80000100800 */
[----:B0-----:R-:W2:Y:S04]  /*52e80*/  LDL.LU R11, [R1+0x2f30] ;  /* 0x002f3000010b7983 */ /* 0x001ea80000300800 */
[----:B------:R0:W-:Y:S04]  /*52e90*/  STL [R1+0xc8], R12 ;  /* 0x0000c80c01007387 */ /* 0x0001e80000100800 */
[----:B0-----:R-:W2:Y:S01]  /*52ea0*/  LDL.LU R12, [R1+0x2f2c] ;  /* 0x002f2c00010c7983 */ /* 0x001ea20000300800 */
[----:B---3--:R-:W-:-:S05]  /*52eb0*/  @P2 FMUL R27, R27, 0.25 ;  /* 0x3e8000001b1b2820 */ /* 0x008fca0000400000 */
[----:B------:R0:W-:Y:S04]  /*52ec0*/  STL [R1+0x2f1c], R27 ;  /* 0x002f1c1b01007387 */ /* 0x0001e80000100800 */
[----:B0-----:R-:W3:Y:S04]  /*52ed0*/  LDL R27, [R1+0xc8] ;  /* 0x0000c800011b7983 */ /* 0x001ee80000100800 */
[----:B---3--:R0:W-:Y:S04]  /*52ee0*/  STL [R1+0x2f20], R27 ;  /* 0x002f201b01007387 */ /* 0x0081e80000100800 */
[----:B0-----:R-:W3:Y:S04]  /*52ef0*/  LDL R27, [R1+0xcc] ;  /* 0x0000cc00011b7983 */ /* 0x001ee80000100800 */
[----:B---3--:R0:W-:Y:S04]  /*52f00*/  STL [R1+0x2f24], R27 ;  /* 0x002f241b01007387 */ /* 0x0081e80000100800 */
[----:B0-----:R-:W3:Y:S01]  /*52f10*/  LDL R27, [R1+0xd0] ;  /* 0x0000d000011b7983 */ /* 0x001ee20000100800 */
[----:B------:R-:W-:-:S03]  /*52f20*/  FSETP.GEU.AND P3, PT, |R28|, 1.175494350822287508e-38, PT ;  /* 0x008000001c00780b */ /* 0x000fc60003f6e200 */
[----:B---3--:R0:W-:Y:S04]  /*52f30*/  STL [R1+0x2f28], R27 ;  /* 0x002f281b01007387 */ /* 0x0081e80000100800 */
[----:B0-----:R-:W3:Y:S06]  /*52f40*/  LDL R27, [R1+0xd4] ;  /* 0x0000d400011b7983 */ /* 0x001eec0000100800 */
[----:B---3--:R-:W-:-:S05]  /*52f50*/  @!P3 FMUL R27, R27, 16777216 ;  /* 0x4b8000001b1bb820 */ /* 0x008fca0000400000 */
[----:B------:R0:W-:Y:S04]  /*52f60*/  @!P3 STL [R1+0xd4], R27 ;  /* 0x0000d41b0100b387 */ /* 0x0001e80000100800 */
[----:B0-----:R-:W3:Y:S02]  /*52f70*/  LDL.LU R27, [R1+0x2f28] ;  /* 0x002f2800011b7983 */ /* 0x001ee40000300800 */
        /* <DEDUP_REMOVED lines=10> */
[----:B------:R0:W-:Y:S04]  /*53020*/  STL [R1+0x2f0c], R27 ;  /* 0x002f0c1b01007387 */ /* 0x0001e80000100800 */
[----:B0-----:R-:W3:Y:S04]  /*53030*/  LDL.LU R27, [R1+0xc8] ;  /* 0x0000c800011b7983 */ /* 0x001ee80000300800 */
[----:B---3--:R0:W-:Y:S04]  /*53040*/  STL [R1+0x2f10], R27 ;  /* 0x002f101b01007387 */ /* 0x0081e80000100800 */
[----:B0-----:R-:W3:Y:S04]  /*53050*/  LDL.LU R27, [R1+0xcc] ;  /* 0x0000cc00011b7983 */ /* 0x001ee80000300800 */
[----:B---3--:R0:W-:Y:S04]  /*53060*/  STL [R1+0x2f14], R27 ;  /* 0x002f141b01007387 */ /* 0x0081e80000100800 */
[----:B0-----:R-:W3:Y:S01]  /*53070*/  LDL.LU R27, [R1+0xd0] ;  /* 0x0000d000011b7983 */ /* 0x001ee20000300800 */
[----:B------:R-:W-:-:S04]  /*53080*/  @P2 FMUL R28, R28, 0.25 ;  /* 0x3e8000001c1c2820 */ /* 0x000fc80000400000 */
[----:B------:R-:W-:-:S06]  /*53090*/  @!P3 FMUL R28, R28, 16777216 ;  /* 0x4b8000001c1cb820 */ /* 0x000fcc0000400000 */
[----:B------:R-:W0:Y:S01]  /*530a0*/  MUFU.RCP R28, R28 ;  /* 0x0000001c001c7308 */ /* 0x000e220000001000 */
[----:B---3--:R1:W-:Y:S04]  /*530b0*/  STL [R1+0x2f18], R27 ;  /* 0x002f181b01007387 */ /* 0x0083e80000100800 */
[----:B-1----:R-:W0:Y:S02]  /*530c0*/  LDL.LU R27, [R1+0xd4] ;  /* 0x0000d400011b7983 */ /* 0x002e240000300800 */
[----:B0-----:R-:W-:-:S05]  /*530d0*/  FMUL R27, R28, R27 ;  /* 0x0000001b1c1b7220 */ /* 0x001fca0000400000 */
[----:B------:R0:W-:Y:S04]  /*530e0*/  STL [R1+0x240], R27 ;  /* 0x0002401b01007387 */ /* 0x0001e80000100800 */
[----:B0-----:R-:W3:Y:S02]  /*530f0*/  LDL.LU R27, [R1+0x2f18] ;  /* 0x002f1800011b7983 */ /* 0x001ee40000300800 */
[----:B---3--:R-:W-:-:S05]  /*53100*/  FMUL R27, R28, R27 ;  /* 0x0000001b1c1b7220 */ /* 0x008fca0000400000 */
[----:B------:R0:W-:Y:S04]  /*53110*/  STL [R1+0x238], R27 ;  /* 0x0002381b01007387 */ /* 0x0001e80000100800 */
[----:B0-----:R-:W3:Y:S02]  /*53120*/  LDL.LU R27, [R1+0x2f14] ;  /* 0x002f1400011b7983 */ /* 0x001ee40000300800 */
[----:B---3--:R-:W-:-:S05]  /*53130*/  FMUL R27, R28, R27 ;  /* 0x0000001b1c1b7220 */ /* 0x008fca0000400000 */
[----:B------:R0:W-:Y:S04]  /*53140*/  STL [R1+0x23c], R27 ;  /* 0x00023c1b01007387 */ /* 0x0001e80000100800 */
[----:B0-----:R-:W3:Y:S02]  /*53150*/  LDL.LU R27, [R1+0x2f10] ;  /* 0x002f1000011b7983 */ /* 0x001ee40000300800 */
[----:B---3--:R-:W-:-:S05]  /*53160*/  FMUL R27, R28, R27 ;  /* 0x0000001b1c1b7220 */ /* 0x008fca0000400000 */
[----:B------:R0:W-:Y:S04]  /*53170*/  STL [R1+0x234], R27 ;  /* 0x0002341b01007387 */ /* 0x0001e80000100800 */
[----:B0-----:R-:W3:Y:S01]  /*53180*/  LDL.LU R27, [R1+0x2f0c] ;  /* 0x002f0c00011b7983 */ /* 0x001ee20000300800 */
[----:B-----5:R-:W-:Y:S02]  /*53190*/  @P2 FMUL R26, R26, 0.25 ;  /* 0x3e8000001a1a2820 */ /* 0x020fe40000400000 */
[----:B------:R-:W-:Y:S02]  /*531a0*/  @P2 FMUL R29, R29, 0.25 ;  /* 0x3e8000001d1d2820 */ /* 0x000fe40000400000 */
[----:B------:R-:W-:Y:S02]  /*531b0*/  @P2 FMUL R10, R10, 0.25 ;  /* 0x3e8000000a0a2820 */ /* 0x000fe40000400000 */
[----:B------:R-:W-:-:S02]  /*531c0*/  @P2 FMUL R9, R9, 0.25 ;  /* 0x3e80000009092820 */ /* 0x000fc40000400000 */
[----:B------:R-:W-:Y:S02]  /*531d0*/  @!P3 FMUL R26, R26, 16777216 ;  /* 0x4b8000001a1ab820 */ /* 0x000fe40000400000 */
[----:B------:R-:W-:Y:S02]  /*531e0*/  @P2 FMUL R0, R0, 0.25 ;  /* 0x3e80000000002820 */ /* 0x000fe40000400000 */
[----:B------:R-:W-:Y:S02]  /*531f0*/  @P2 FMUL R6, R6, 0.25 ;  /* 0x3e80000006062820 */ /* 0x000fe40000400000 */
[----:B------:R-:W-:Y:S02]  /*53200*/  @!P3 FMUL R29, R29, 16777216 ;  /* 0x4b8000001d1db820 */ /* 0x000fe40000400000 */
[----:B------:R-:W-:Y:S02]  /*53210*/  @P2 FMUL R5, R5, 0.25 ;  /* 0x3e80000005052820 */ /* 0x000fe40000400000 */
[----:B------:R-:W-:-:S02]  /*53220*/  @!P3 FMUL R10, R10, 16777216 ;  /* 0x4b8000000a0ab820 */ /* 0x000fc40000400000 */
[----:B------:R-:W-:Y:S02]  /*53230*/  @!P3 FMUL R9, R9, 16777216 ;  /* 0x4b8000000909b820 */ /* 0x000fe40000400000 */
[----:B------:R-:W-:Y:S02]  /*53240*/  FMUL R26, R28, R26 ;  /* 0x0000001a1c1a7220 */ /* 0x000fe40000400000 */
[----:B------:R-:W-:Y:S02]  /*53250*/  @P2 FMUL R2, R2, 0.25 ;  /* 0x3e80000002022820 */ /* 0x000fe40000400000 */
[----:B------:R-:W-:Y:S02]  /*53260*/  @!P3 FMUL R0, R0, 16777216 ;  /* 0x4b8000000000b820 */ /* 0x000fe40000400000 */
[----:B------:R-:W-:Y:S02]  /*53270*/  @!P3 FMUL R6, R6, 16777216 ;  /* 0x4b8000000606b820 */ /* 0x000fe40000400000 */
[----:B------:R-:W-:-:S02]  /*53280*/  FMUL R29, R28, R29 ;  /* 0x0000001d1c1d7220 */ /* 0x000fc40000400000 */
[----:B------:R-:W-:Y:S02]  /*53290*/  @P2 FMUL R20, R20, 0.25 ;  /* 0x3e80000014142820 */ /* 0x000fe40000400000 */
[----:B------:R-:W-:Y:S02]  /*532a0*/  @!P3 FMUL R5, R5, 16777216 ;  /* 0x4b8000000505b820 */ /* 0x000fe40000400000 */
[C---:B------:R-:W-:Y:S02]  /*532b0*/  FMUL R10, R28.reuse, R10 ;  /* 0x0000000a1c0a7220 */ /* 0x040fe40000400000 */
[----:B------:R-:W-:Y:S02]  /*532c0*/  FMUL R9, R28, R9 ;  /* 0x000000091c097220 */ /* 0x000fe40000400000 */
[----:B------:R-:W-:Y:S02]  /*532d0*/  @!P3 FMUL R2, R2, 16777216 ;  /* 0x4b8000000202b820 */ /* 0x000fe40000400000 */
[----:B------:R-:W-:-:S02]  /*532e0*/  FMUL R0, R28, R0 ;  /* 0x000000001c007220 */ /* 0x000fc40000400000 */
[----:B------:R-:W-:Y:S02]  /*532f0*/  @P2 FMUL R21, R21, 0.25 ;  /* 0x3e80000015152820 */ /* 0x000fe40000400000 */
[----:B------:R-:W-:Y:S02]  /*53300*/  FMUL R6, R28, R6 ;  /* 0x000000061c067220 */ /* 0x000fe40000400000 */
[----:B------:R-:W-:Y:S02]  /*53310*/  @!P3 FMUL R20, R20, 16777216 ;  /* 0x4b8000001414b820 */ /* 0x000fe40000400000 */
[----:B------:R-:W-:Y:S02]  /*53320*/  FMUL R5, R28, R5 ;  /* 0x000000051c057220 */ /* 0x000fe40000400000 */
[----:B------:R-:W-:Y:S02]  /*53330*/  @P2 FMUL R22, R22, 0.25 ;  /* 0x3e80000016162820 */ /* 0x000fe40000400000 */
[----:B------:R-:W-:-:S02]  /*53340*/  FMUL R2, R28, R2 ;  /* 0x000000021c027220 */ /* 0x000fc40000400000 */
[----:B------:R-:W-:Y:S02]  /*53350*/  @!P3 FMUL R21, R21, 16777216 ;  /* 0x4b8000001515b820 */ /* 0x000fe40000400000 */
[----:B------:R-:W-:Y:S02]  /*53360*/  @P2 FMUL R23, R23, 0.25 ;  /* 0x3e80000017172820 */ /* 0x000fe40000400000 */
[----:B------:R-:W-:Y:S02]  /*53370*/  @!P3 FMUL R22, R22, 16777216 ;  /* 0x4b8000001616b820 */ /* 0x000fe40000400000 */
[----:B------:R-:W-:Y:S02]  /*53380*/  @P2 FMUL R24, R24, 0.25 ;  /* 0x3e80000018182820 */ /* 0x000fe40000400000 */
[----:B------:R-:W-:Y:S02]  /*53390*/  @!P3 FMUL R23, R23, 16777216 ;  /* 0x4b8000001717b820 */ /* 0x000fe40000400000 */
[----:B------:R-:W-:-:S02]  /*533a0*/  @P2 FMUL R25, R25, 0.25 ;  /* 0x3e80000019192820 */ /* 0x000fc40000400000 */
[----:B------:R-:W-:Y:S02]  /*533b0*/  @!P3 FMUL R24, R24, 16777216 ;  /* 0x4b8000001818b820 */ /* 0x000fe40000400000 */
[----:B------:R-:W-:Y:S02]  /*533c0*/  @P2 FMUL R13, R13, 0.25 ;  /* 0x3e8000000d0d2820 */ /* 0x000fe40000400000 */
[----:B------:R-:W-:Y:S02]  /*533d0*/  @!P3 FMUL R25, R25, 16777216 ;  /* 0x4b8000001919b820 */ /* 0x000fe40000400000 */
[----:B------:R-:W-:Y:S02]  /*533e0*/  @P2 FMUL R14, R14, 0.25 ;  /* 0x3e8000000e0e2820 */ /* 0x000fe40000400000 */
[----:B------:R-:W-:Y:S02]  /*533f0*/  @!P3 FMUL R13, R13, 16777216 ;  /* 0x4b8000000d0db820 */ /* 0x000fe40000400000 */
[----:B----4-:R-:W-:-:S02]  /*53400*/  @P2 FMUL R15, R15, 0.25 ;  /* 0x3e8000000f0f2820 */ /* 0x010fc40000400000 */
[----:B------:R-:W-:Y:S02]  /*53410*/  @!P3 FMUL R14, R14, 16777216 ;  /* 0x4b8000000e0eb820 */ /* 0x000fe40000400000 */
[----:B------:R-:W-:Y:S02]  /*53420*/  @P2 FMUL R16, R16, 0.25 ;  /* 0x3e80000010102820 */ /* 0x000fe40000400000 */
[----:B------:R-:W-:Y:S02]  /*53430*/  @!P3 FMUL R15, R15, 16777216 ;  /* 0x4b8000000f0fb820 */ /* 0x000fe40000400000 */
[----:B------:R-:W-:Y:S02]  /*53440*/  @!P3 FMUL R16, R16, 16777216 ;  /* 0x4b8000001010b820 */ /* 0x000fe40000400000 */
[----:B------:R-:W-:Y:S02]  /*53450*/  @P2 FMUL R17, R17, 0.25 ;  /* 0x3e80000011112820 */ /* 0x000fe40000400000 */
[----:B------:R-:W-:-:S02]  /*53460*/  @P2 FMUL R18, R18, 0.25 ;  /* 0x3e80000012122820 */ /* 0x000fc40000400000 */
[----:B------:R-:W-:Y:S02]  /*53470*/  @!P3 FMUL R17, R17, 16777216 ;  /* 0x4b8000001111b820 */ /* 0x000fe40000400000 */
[----:B------:R-:W-:Y:S02]  /*53480*/  @P2 FMUL R19, R19, 0.25 ;  /* 0x3e80000013132820 */ /* 0x000fe40000400000 */
[----:B------:R-:W-:Y:S02]  /*53490*/  @!P3 FMUL R18, R18, 16777216 ;  /* 0x4b8000001212b820 */ /* 0x000fe40000400000 */
[----:B------:R-:W-:Y:S02]  /*534a0*/  @P2 FMUL R3, R3, 0.25 ;  /* 0x3e80000003032820 */ /* 0x000fe40000400000 */
[----:B------:R-:W-:Y:S02]  /*534b0*/  @!P3 FMUL R19, R19, 16777216 ;  /* 0x4b8000001313b820 */ /* 0x000fe40000400000 */
[----:B------:R-:W-:-:S02]  /*534c0*/  @P2 FMUL R4, R4, 0.25 ;  /* 0x3e80000004042820 */ /* 0x000fc40000400000 */
[----:B--2---:R-:W-:Y:S02]  /*534d0*/  @P2 FMUL R7, R7, 0.25 ;  /* 0x3e80000007072820 */ /* 0x004fe40000400000 */
[----:B------:R-:W-:Y:S02]  /*534e0*/  @P2 FMUL R8, R8, 0.25 ;  /* 0x3e80000008082820 */ /* 0x000fe40000400000 */
[----:B------:R-:W-:Y:S02]  /*534f0*/  @!P3 FMUL R3, R3, 16777216 ;  /* 0x4b8000000303b820 */ /* 0x000fe40000400000 */
[----:B------:R-:W-:Y:S02]  /*53500*/  @!P3 FMUL R4, R4, 16777216 ;  /* 0x4b8000000404b820 */ /* 0x000fe40000400000 */
[----:B------:R-:W-:Y:S02]  /*53510*/  @!P3 FMUL R7, R7, 16777216 ;  /* 0x4b8000000707b820 */ /* 0x000fe40000400000 */
[----:B------:R-:W-:-:S02]  /*53520*/  @!P3 FMUL R8, R8, 16777216 ;  /* 0x4b8000000808b820 */ /* 0x000fc40000400000 */
[----:B---3--:R-:W-:-:S05]  /*53530*/  FMUL R27, R28, R27 ;  /* 0x0000001b1c1b7220 */ /* 0x008fca0000400000 */
[----:B------:R0:W-:Y:S04]  /*53540*/  STL [R1+0x230], R27 ;  /* 0x0002301b01007387 */ /* 0x0001e80000100800 */
[----:B0-----:R-:W2:Y:S04]  /*53550*/  LDL.LU R27, [R1+0x2f08] ;  /* 0x002f0800011b7983 */ /* 0x001ea80000300800 */
[----:B------:R0:W-:Y:S04]  /*53560*/  STL [R1+0x224], R26 ;  /* 0x0002241a01007387 */ /* 0x0001e80000100800 */
[----:B0-----:R-:W3:Y:S04]  /*53570*/  LDL.LU R26, [R1+0x2f04] ;  /* 0x002f0400011a7983 */ /* 0x001ee80000300800 */
[----:B------:R-:W-:Y:S04]  /*53580*/  STL [R1+0x220], R29 ;  /* 0x0002201d01007387 */ /* 0x000fe80000100800 */
[----:B------:R-:W-:Y:S04]  /*53590*/  STL [R1+0x21c], R10 ;  /* 0x00021c0a01007387 */ /* 0x000fe80000100800 */
[----:B------:R-:W-:Y:S04]  /*535a0*/  STL [R1+0x218], R9 ;  /* 0x0002180901007387 */ /* 0x000fe80000100800 */
[----:B------:R0:W-:Y:S04]  /*535b0*/  STL [R1+0x2df4], R0 ;  /* 0x002df40001007387 */ /* 0x0001e80000100800 */
[----:B------:R-:W-:Y:S04]  /*535c0*/  STL [R1+0x214], R6 ;  /* 0x0002140601007387 */ /* 0x000fe80000100800 */
[----:B------:R-:W-:Y:S01]  /*535d0*/  STL [R1+0xd4], R5 ;  /* 0x0000d40501007387 */ /* 0x000fe20000100800 */
[----:B0-----:R-:W-:-:S03]  /*535e0*/  FMUL R0, R28, R20 ;  /* 0x000000141c007220 */ /* 0x001fc60000400000 */
[----:B------:R-:W4:Y:S04]  /*535f0*/  LDL.LU R20, [R1+0x2f00] ;  /* 0x002f000001147983 */ /* 0x000f280000300800 */
[----:B------:R0:W-:Y:S02]  /*53600*/  STL [R1+0xd0], R2 ;  /* 0x0000d00201007387 */ /* 0x0001e40000100800 */
[C---:B0-----:R-:W-:Y:S02]  /*53610*/  FMUL R2, R28.reuse, R21 ;  /* 0x000000151c027220 */ /* 0x041fe40000400000 */
[----:B------:R-:W5:Y:S04]  /*53620*/  LDL.LU R21, [R1+0x2efc] ;  /* 0x002efc0001157983 */ /* 0x000f680000300800 */
[----:B------:R0:W-:Y:S02]  /*53630*/  STL [R1+0xc8], R0 ;  /* 0x0000c80001007387 */ /* 0x0001e40000100800 */
[----:B0-----:R-:W-:-:S02]  /*53640*/  FMUL R0, R28, R22 ;  /* 0x000000161c007220 */ /* 0x001fc40000400000 */
[----:B------:R-:W2:Y:S04]  /*53650*/  LDL.LU R22, [R1+0x2ef8] ;  /* 0x002ef80001167983 */ /* 0x000ea80000300800 */
[----:B------:R0:W-:Y:S02]  /*53660*/  STL [R1+0xcc], R2 ;  /* 0x0000cc0201007387 */ /* 0x0001e40000100800 */
[C---:B0-----:R-:W-:Y:S02]  /*53670*/  FMUL R2, R28.reuse, R23 ;  /* 0x000000171c027220 */ /* 0x041fe40000400000 */
[----:B------:R-:W2:Y:S04]  /*53680*/  LDL.LU R23, [R1+0x2ef4] ;  /* 0x002ef40001177983 */ /* 0x000ea80000300800 */
        /* <DEDUP_REMOVED lines=15> */
[----:B------:R0:W-:Y:S01]  /*53780*/  STL [R1+0x6c], R2 ;  /* 0x00006c0201007387 */ /* 0x0001e20000100800 */
[C---:B------:R-:W-:Y:S02]  /*53790*/  FMUL R5, R28.reuse, R18 ;  /* 0x000000121c057220 */ /* 0x040fe40000400000 */
[C---:B0-----:R-:W-:Y:S02]  /*537a0*/  FMUL R2, R28.reuse, R16 ;  /* 0x000000101c027220 */ /* 0x041fe40000400000 */
[----:B------:R-:W2:Y:S04]  /*537b0*/  LDL.LU R16, [R1+0x2edc] ;  /* 0x002edc0001107983 */ /* 0x000ea80000300800 */
[----:B------:R0:W-:Y:S04]  /*537c0*/  STL [R1+0x68], R0 ;  /* 0x0000680001007387 */ /* 0x0001e80000100800 */
[----:B0-----:R-:W2:Y:S04]  /*537d0*/  LDL.LU R0, [R1+0xe4] ;  /* 0x0000e40001007983 */ /* 0x001ea80000300800 */
[----:B------:R-:W2:Y:S04]  /*537e0*/  LDL.LU R29, [R1+0xdc] ;  /* 0x0000dc00011d7983 */ /* 0x000ea80000300800 */
[----:B------:R0:W-:Y:S04]  /*537f0*/  STL [R1+0x64], R2 ;  /* 0x0000640201007387 */ /* 0x0001e80000100800 */
[----:B------:R-:W2:Y:S01]  /*53800*/  LDL.LU R10, [R1+0xd8] ;  /* 0x0000d800010a7983 */ /* 0x000ea20000300800 */
[----:B0-----:R-:W-:-:S03]  /*53810*/  FMUL R2, R28, R17 ;  /* 0x000000111c027220 */ /* 0x001fc60000400000 */
[----:B------:R-:W2:Y:S04]  /*53820*/  LDL.LU R17, [R1+0x2ed8] ;  /* 0x002ed80001117983 */ /* 0x000ea80000300800 */
[----:B------:R-:W2:Y:S04]  /*53830*/  LDL.LU R18, [R1+0x2ed4] ;  /* 0x002ed40001127983 */ /* 0x000ea80000300800 */
[----:B------:R0:W-:Y:S02]  /*53840*/  STL [R1+0x60], R2 ;  /* 0x0000600201007387 */ /* 0x0001e40000100800 */
[----:B0-----:R-:W-:-:S02]  /*53850*/  FMUL R2, R28, R19 ;  /* 0x000000131c027220 */ /* 0x001fc40000400000 */
[----:B------:R-:W2:Y:S04]  /*53860*/  LDL.LU R19, [R1+0x2ed0] ;  /* 0x002ed00001137983 */ /* 0x000ea80000300800 */
[----:B------:R0:W-:Y:S04]  /*53870*/  STL [R1+0x54], R5 ;  /* 0x0000540501007387 */ /* 0x0001e80000100800 */
[----:B------:R1:W-:Y:S01]  /*53880*/  STL [R1+0x50], R2 ;  /* 0x0000500201007387 */ /* 0x0003e20000100800 */
[C---:B0-----:R-:W-:Y:S02]  /*53890*/  FMUL R5, R28.reuse, R3 ;  /* 0x000000031c057220 */ /* 0x041fe40000400000 */
[----:B------:R-:W-:-:S02]  /*538a0*/  FMUL R3, R28, R4 ;  /* 0x000000041c037220 */ /* 0x000fc40000400000 */
[C---:B-1----:R-:W-:Y:S02]  /*538b0*/  FMUL R2, R28.reuse, R7 ;  /* 0x000000071c027220 */ /* 0x042fe40000400000 */
[----:B------:R-:W-:Y:S01]  /*538c0*/  FMUL R4, R28, R8 ;  /* 0x000000081c047220 */ /* 0x000fe20000400000 */
[----:B------:R-:W-:Y:S04]  /*538d0*/  STL [R1+0x4c], R5 ;  /* 0x00004c0501007387 */ /* 0x000fe80000100800 */
[----:B------:R-:W-:Y:S04]  /*538e0*/  STL [R1+0x48], R3 ;  /* 0x0000480301007387 */ /* 0x000fe80000100800 */
[----:B------:R-:W-:Y:S04]  /*538f0*/  STL [R1+0x34], R2 ;  /* 0x0000340201007387 */ /* 0x000fe80000100800 */
[----:B------:R0:W-:Y:S04]  /*53900*/  STL [R1+0x30], R4 ;  /* 0x0000300401007387 */ /* 0x0001e80000100800 */
[----:B0-----:R-:W2:Y:S01]  /*53910*/  LDL.LU R4, [R1+0x164] ;  /* 0x0001640001047983 */ /* 0x001ea20000300800 */
[----:B------:R-:W-:-:S02]  /*53920*/  @P2 FMUL R11, R11, 0.25 ;  /* 0x3e8000000b0b2820 */ /* 0x000fc40000400000 */
[----:B------:R-:W-:Y:S02]  /*53930*/  @P2 FMUL R12, R12, 0.25 ;  /* 0x3e8000000c0c2820 */ /* 0x000fe40000400000 */
[----:B------:R-:W-:Y:S02]  /*53940*/  @!P3 FMUL R11, R11, 16777216 ;  /* 0x4b8000000b0bb820 */ /* 0x000fe40000400000 */
[----:B------:R-:W-:Y:S02]  /*53950*/  @!P3 FMUL R12, R12, 16777216 ;  /* 0x4b8000000c0cb820 */ /* 0x000fe40000400000 */
[C---:B------:R-:W-:Y:S02]  /*53960*/  FMUL R3, R28.reuse, R11 ;  /* 0x0000000b1c037220 */ /* 0x040fe40000400000 */
[----:B------:R-:W-:-:S03]  /*53970*/  FMUL R2, R28, R12 ;  /* 0x0000000c1c027220 */ /* 0x000fc60000400000 */
[----:B------:R0:W-:Y:S04]  /*53980*/  STL [R1+0x2c], R3 ;  /* 0x00002c0301007387 */ /* 0x0001e80000100800 */
[----:B--2---:R-:W-:Y:S04]  /*53990*/  STL [R1+0x2eb4], R4 ;  /* 0x002eb40401007387 */ /* 0x004fe80000100800 */
[----:B------:R1:W-:Y:S04]  /*539a0*/  STL [R1+0xc], R2 ;  /* 0x00000c0201007387 */ /* 0x0003e80000100800 */
[----:B------:R-:W2:Y:S04]  /*539b0*/  LDL.LU R28, [R1+0xe0] ;  /* 0x0000e000011c7983 */ /* 0x000ea80000300800 */
[----:B------:R-:W2:Y:S04]  /*539c0*/  LDL.LU R7, [R1+0x11c] ;  /* 0x00011c0001077983 */ /* 0x000ea80000300800 */
[----:B------:R-:W2:Y:S04]  /*539d0*/  LDL.LU R11, [R1+0x138] ;  /* 0x00013800010b7983 */ /* 0x000ea80000300800 */
[----:B0-----:R-:W2:Y:S04]  /*539e0*/  LDL.LU R3, [R1+0x13c] ;  /* 0x00013c0001037983 */ /* 0x001ea80000300800 */
[----:B------:R-:W2:Y:S04]  /*539f0*/  LDL.LU R5, [R1+0x148] ;  /* 0x0001480001057983 */ /* 0x000ea80000300800 */
[----:B------:R-:W2:Y:S04]  /*53a00*/  LDL.LU R12, [R1+0x154] ;  /* 0x00015400010c7983 */ /* 0x000ea80000300800 */
[----:B------:R-:W2:Y:S01]  /*53a10*/  LDL.LU R9, [R1+0x188] ;  /* 0x0001880001097983 */ /* 0x000ea20000300800 */
[----:B----4-:R-:W-:Y:S01]  /*53a20*/  @P1 FMUL R20, R20, 0.25 ;  /* 0x3e80000014141820 */ /* 0x010fe20000400000 */
[C---:B---3--:R-:W-:Y:S01]  /*53a30*/  FSETP.GEU.AND P4, PT, |R26|.reuse, 1.175494350822287508e-38, PT ;  /* 0x008000001a00780b */ /* 0x048fe20003f8e200 */
[----:B-----5:R-:W-:Y:S01]  /*53a40*/  @P1 FMUL R21, R21, 0.25 ;  /* 0x3e80000015151820 */ /* 0x020fe20000400000 */
[----:B------:R-:W-:Y:S01]  /*53a50*/  FSETP.GT.AND P2, PT, |R26|, 8.50705917302346158658e+37, PT ;  /* 0x7e8000001a00780b */ /* 0x000fe20003f44200 */
[----:B------:R-:W-:-:S02]  /*53a60*/  @P1 FMUL R22, R22, 0.25 ;  /* 0x3e80000016161820 */ /* 0x000fc40000400000 */
[----:B------:R-:W-:Y:S02]  /*53a70*/  @P1 FMUL R23, R23, 0.25 ;  /* 0x3e80000017171820 */ /* 0x000fe40000400000 */
[----:B------:R-:W-:Y:S02]  /*53a80*/  @P1 FMUL R24, R24, 0.25 ;  /* 0x3e80000018181820 */ /* 0x000fe40000400000 */
[----:B------:R-:W-:Y:S02]  /*53a90*/  @P1 FMUL R25, R25, 0.25 ;  /* 0x3e80000019191820 */ /* 0x000fe40000400000 */
[----:B------:R-:W-:Y:S01]  /*53aa0*/  @P1 FMUL R0, R0, 0.25 ;  /* 0x3e80000000001820 */ /* 0x000fe20000400000 */
[----:B--2---:R-:W-:Y:S04]  /*53ab0*/  STL [R1+0x2eb0], R9 ;  /* 0x002eb00901007387 */ /* 0x004fe80000100800 */
[----:B------:R-:W2:Y:S04]  /*53ac0*/  LDL.LU R8, [R1+0x18c] ;  /* 0x00018c0001087983 */ /* 0x000ea80000300800 */
[----:B------:R-:W3:Y:S04]  /*53ad0*/  LDL.LU R6, [R1+0x190] ;  /* 0x0001900001067983 */ /* 0x000ee80000300800 */
[----:B-1----:R-:W4:Y:S04]  /*53ae0*/  LDL.LU R2, [R1+0x1a0] ;  /* 0x0001a00001027983 */ /* 0x002f280000300800 */
[----:B------:R0:W-:Y:S04]  /*53af0*/  STL [R1+0x2e8c], R26 ;  /* 0x002e8c1a01007387 */ /* 0x0001e80000100800 */
[----:B0-----:R-:W5:Y:S04]  /*53b00*/  LDL.LU R26, [R1+0x16c] ;  /* 0x00016c00011a7983 */ /* 0x001f680000300800 */
[----:B------:R0:W-:Y:S04]  /*53b10*/  STL [R1+0xfc], R20 ;  /* 0x0000fc1401007387 */ /* 0x0001e80000100800 */
[----:B0-----:R-:W2:Y:S04]  /*53b20*/  LDL.LU R20, [R1+0x2ecc] ;  /* 0x002ecc0001147983 */ /* 0x001ea80000300800 */
        /* <DEDUP_REMOVED lines=10> */
[----:B------:R-:W2:Y:S04]  /*53bd0*/  LDL R4, [R1+0x128] ;  /* 0x0001280001047983 */ /* 0x000ea80000100800 */
[----:B------:R-:W2:Y:S04]  /*53be0*/  LDL R9, [R1+0x12c] ;  /* 0x00012c0001097983 */ /* 0x000ea80000100800 */
[----:B------:R0:W-:Y:S04]  /*53bf0*/  STL [R1+0x2e9c], R0 ;  /* 0x002e9c0001007387 */ /* 0x0001e80000100800 */
[----:B0-----:R-:W2:Y:S04]  /*53c00*/  LDL R0, [R1+0xe8] ;  /* 0x0000e80001007983 */ /* 0x001ea80000100800 */
[----:B--2---:R0:W-:Y:S04]  /*53c10*/  STL [R1+0x2ea0], R0 ;  /* 0x002ea00001007387 */ /* 0x0041e80000100800 */
[----:B0-----:R-:W2:Y:S04]  /*53c20*/  LDL R0, [R1+0xec] ;  /* 0x0000ec0001007983 */ /* 0x001ea80000100800 */
[----:B--2---:R0:W-:Y:S04]  /*53c30*/  STL [R1+0x2ea4], R0 ;  /* 0x002ea40001007387 */ /* 0x0041e80000100800 */
[----:B0-----:R-:W2:Y:S04]  /*53c40*/  LDL R0, [R1+0xf0] ;  /* 0x0000f00001007983 */ /* 0x001ea80000100800 */
[----:B--2---:R0:W-:Y:S04]  /*53c50*/  STL [R1+0x2ea8], R0 ;  /* 0x002ea80001007387 */ /* 0x0041e80000100800 */
[----:B0-----:R-:W2:Y:S01]  /*53c60*/  LDL R0, [R1+0xf4] ;  /* 0x0000f40001007983 */ /* 0x001ea20000100800 */
[----:B------:R-:W-:Y:S01]  /*53c70*/  FSETP.GEU.AND P3, PT, |R27|, 1.175494350822287508e-38, PT ;  /* 0x008000001b00780b */ /* 0x000fe20003f6e200 */
[----:B------:R-:W-:-:S02]  /*53c80*/  @P1 FMUL R20, R20, 0.25 ;  /* 0x3e80000014141820 */ /* 0x000fc40000400000 */
[----:B------:R-:W-:Y:S01]  /*53c90*/  @P1 FMUL R4, R4, 0.25 ;  /* 0x3e80000004041820 */ /* 0x000fe20000400000 */
[----:B--2---:R0:W-:Y:S04]  /*53ca0*/  STL [R1+0x2eac], R0 ;  /* 0x002eac0001007387 */ /* 0x0041e80000100800 */
[----:B0-----:R-:W2:Y:S01]  /*53cb0*/  LDL R0, [R1+0xf8] ;  /* 0x0000f80001007983 */ /* 0x001ea20000100800 */
[----:B------:R-:W-:Y:S02]  /*53cc0*/  @P1 FMUL R11, R11, 0.25 ;  /* 0x3e8000000b0b1820 */ /* 0x000fe40000400000 */
[----:B------:R-:W-:Y:S01]  /*53cd0*/  @P1 FMUL R9, R9, 0.25 ;  /* 0x3e80000009091820 */ /* 0x000fe20000400000 */
[----:B------:R0:W-:Y:S01]  /*53ce0*/  STL [R1+0x2e98], R20 ;  /* 0x002e981401007387 */ /* 0x0001e20000100800 */
[----:B------:R-:W-:-:S03]  /*53cf0*/  @P1 FMUL R3, R3, 0.25 ;  /* 0x3e80000003031820 */ /* 0x000fc60000400000 */
[----:B0-----:R-:W3:Y:S04]  /*53d00*/  LDL.LU R20, [R1+0xfc] ;  /* 0x0000fc0001147983 */ /* 0x001ee80000300800 */
[----:B------:R0:W-:Y:S04]  /*53d10*/  @P1 STL [R1+0x128], R4 ;  /* 0x0001280401001387 */ /* 0x0001e80000100800 */
[----:B0-----:R-:W3:Y:S04]  /*53d20*/  LDL.LU R4, [R1+0x2eb4] ;  /* 0x002eb40001047983 */ /* 0x001ee80000300800 */
[----:B------:R0:W-:Y:S04]  /*53d30*/  STL [R1+0x2e90], R11 ;  /* 0x002e900b01007387 */ /* 0x0001e80000100800 */
[----:B------:R1:W-:Y:S01]  /*53d40*/  @P1 STL [R1+0x12c], R9 ;  /* 0x00012c0901001387 */ /* 0x0003e20000100800 */
[----:B0-----:R-:W-:-:S03]  /*53d50*/  IMAD.MOV.U32 R11, RZ, RZ, R9 ;  /* 0x000000ffff0b7224 */ /* 0x001fc600078e0009 */
[----:B-1----:R-:W3:Y:S04]  /*53d60*/  LDL.LU R9, [R1+0x2eb0] ;  /* 0x002eb00001097983 */ /* 0x002ee80000300800 */
[----:B------:R0:W-:Y:S04]  /*53d70*/  STL [R1+0x2e94], R3 ;  /* 0x002e940301007387 */ /* 0x0001e80000100800 */
[----:B0-----:R-:W3:Y:S01]  /*53d80*/  LDL R3, [R1+0x128] ;  /* 0x0001280001037983 */ /* 0x001ee20000100800 */
[----:B--2---:R-:W-:-:S05]  /*53d90*/  @!P3 FMUL R0, R0, 16777216 ;  /* 0x4b8000000000b820 */ /* 0x004fca0000400000 */
[----:B------:R0:W-:Y:S04]  /*53da0*/  @!P3 STL [R1+0xf8], R0 ;  /* 0x0000f8000100b387 */ /* 0x0001e80000100800 */
[----:B0-----:R-:W2:Y:S02]  /*53db0*/  LDL.LU R0, [R1+0x2eac] ;  /* 0x002eac0001007983 */ /* 0x001ea40000300800 */
        /* <DEDUP_REMOVED lines=14> */
[----:B0-----:R-:W2:Y:S04]  /*53ea0*/  LDL.LU R0, [R1+0xec] ;  /* 0x0000ec0001007983 */ /* 0x001ea80000300800 */
[----:B--2---:R0:W-:Y:S04]  /*53eb0*/  STL [R1+0x2e7c], R0 ;  /* 0x002e7c0001007387 */ /* 0x0041e80000100800 */
[----:B0-----:R-:W2:Y:S04]  /*53ec0*/  LDL.LU R0, [R1+0xf0] ;  /* 0x0000f00001007983 */ /* 0x001ea80000300800 */
[----:B--2---:R0:W-:Y:S04]  /*53ed0*/  STL [R1+0x2e80], R0 ;  /* 0x002e800001007387 */ /* 0x0041e80000100800 */
[----:B0-----:R-:W2:Y:S01]  /*53ee0*/  LDL.LU R0, [R1+0xf4] ;  /* 0x0000f40001007983 */ /* 0x001ea20000300800 */
[----:B---3--:R-:W-:-:S03]  /*53ef0*/  @!P3 FMUL R20, R20, 16777216 ;  /* 0x4b8000001414b820 */ /* 0x008fc60000400000 */
[----:B--2---:R0:W-:Y:S04]  /*53f00*/  STL [R1+0x2e84], R0 ;  /* 0x002e840001007387 */ /* 0x0041e80000100800 */
[----:B0-----:R-:W2:Y:S01]  /*53f10*/  LDL.LU R0, [R1+0xf8] ;  /* 0x0000f80001007983 */ /* 0x001ea20000300800 */
[----:B-----5:R-:W-:Y:S02]  /*53f20*/  @P1 FMUL R26, R26, 0.25 ;  /* 0x3e8000001a1a1820 */ /* 0x020fe40000400000 */
[----:B------:R-:W-:Y:S02]  /*53f30*/  @!P3 FMUL R3, R3, 16777216 ;  /* 0x4b8000000303b820 */ /* 0x000fe40000400000 */
[----:B------:R-:W-:Y:S02]  /*53f40*/  @!P3 FMUL R11, R11, 16777216 ;  /* 0x4b8000000b0bb820 */ /* 0x000fe40000400000 */
[----:B------:R-:W-:-:S02]  /*53f50*/  @!P3 FMUL R26, R26, 16777216 ;  /* 0x4b8000001a1ab820 */ /* 0x000fc40000400000 */
[----:B------:R-:W-:Y:S01]  /*53f60*/  @P1 FMUL R27, R27, 0.25 ;  /* 0x3e8000001b1b1820 */ /* 0x000fe20000400000 */
[----:B--2---:R0:W-:Y:S02]  /*53f70*/  STL [R1+0x2e88], R0 ;  /* 0x002e880001007387 */ /* 0x0041e40000100800 */
[----:B0-----:R-:W-:Y:S02]  /*53f80*/  MOV R0, R20 ;  /* 0x0000001400007202 */ /* 0x001fe40000000f00 */
[----:B------:R-:W2:Y:S04]  /*53f90*/  LDL.LU R20, [R1+0x2e98] ;  /* 0x002e980001147983 */ /* 0x000ea80000300800 */
[----:B------:R0:W-:Y:S04]  /*53fa0*/  @!P3 STL [R1+0x128], R3 ;  /* 0x000128030100b387 */ /* 0x0001e80000100800 */
[----:B0-----:R-:W3:Y:S04]  /*53fb0*/  LDL.LU R3, [R1+0x2e94] ;  /* 0x002e940001037983 */ /* 0x001ee80000300800 */
[----:B------:R0:W-:Y:S04]  /*53fc0*/  @!P3 STL [R1+0x12c], R11 ;  /* 0x00012c0b0100b387 */ /* 0x0001e80000100800 */
[----:B0-----:R-:W5:Y:S04]  /*53fd0*/  LDL.LU R11, [R1+0x2e90] ;  /* 0x002e9000010b7983 */ /* 0x001f680000300800 */
[----:B------:R0:W-:Y:S04]  /*53fe0*/  STL [R1+0x16c], R26 ;  /* 0x00016c1a01007387 */ /* 0x0001e80000100800 */
[----:B0-----:R-:W2:Y:S01]  /*53ff0*/  LDL.LU R26, [R1+0x2e8c] ;  /* 0x002e8c00011a7983 */ /* 0x001ea20000300800 */
[----:B------:R-:W-:-:S06]  /*54000*/  @!P3 FMUL R27, R27, 16777216 ;  /* 0x4b8000001b1bb820 */ /* 0x000fcc0000400000 */
[----:B------:R-:W0:Y:S01]  /*54010*/  MUFU.RCP R27, R27 ;  /* 0x0000001b001b7308 */ /* 0x000e220000001000 */
[----:B------:R-:W-:-:S04]  /*54020*/  @P2 FMUL R4, R4, 0.25 ;  /* 0x3e80000004042820 */ /* 0x000fc80000400000 */
[----:B------:R-:W-:-:S05]  /*54030*/  @!P4 FMUL R4, R4, 16777216 ;  /* 0x4b8000000404c820 */ /* 0x000fca0000400000 */
[----:B------:R1:W-:Y:S01]  /*54040*/  STL [R1+0x164], R4 ;  /* 0x0001640401007387 */ /* 0x0003e20000100800 */
[----:B0-----:R-:W-:Y:S02]  /*54050*/  FMUL R0, R27, R0 ;  /* 0x000000001b007220 */ /* 0x001fe40000400000 */
[----:B--2---:R-:W-:-:S04]  /*54060*/  @P2 FMUL R26, R26, 0.25 ;  /* 0x3e8000001a1a2820 */ /* 0x004fc80000400000 */
[----:B------:R-:W-:-:S04]  /*54070*/  @!P4 FMUL R26, R26, 16777216 ;  /* 0x4b8000001a1ac820 */ /* 0x000fc80000400000 */
[----:B-1----:R0:W1:Y:S02]  /*54080*/  MUFU.RCP R4, R26 ;  /* 0x0000001a00047308 */ /* 0x0020640000001000 */
[----:B0-----:R-:W2:Y:S04]  /*54090*/  LDL.LU R26, [R1+0xe8] ;  /* 0x0000e800011a7983 */ /* 0x001ea80000300800 */
[----:B------:R0:W-:Y:S04]  /*540a0*/  STL [R1+0xc0], R0 ;  /* 0x0000c00001007387 */ /* 0x0001e80000100800 */
[----:B0-----:R-:W2:Y:S02]  /*540b0*/  LDL.LU R0, [R1+0x2e88] ;  /* 0x002e880001007983 */ /* 0x001ea40000300800 */
[----:B--2---:R-:W-:-:S05]  /*540c0*/  FMUL R0, R27, R0 ;  /* 0x000000001b007220 */ /* 0x004fca0000400000 */
        /* <DEDUP_REMOVED lines=10> */
[----:B0-----:R-:W2:Y:S01]  /*54170*/  LDL.LU R0, [R1+0x2e78] ;  /* 0x002e780001007983 */ /* 0x001ea20000300800 */
[----:B------:R-:W-:Y:S02]  /*54180*/  @P1 FMUL R29, R29, 0.25 ;  /* 0x3e8000001d1d1820 */ /* 0x000fe40000400000 */
[----:B------:R-:W-:Y:S02]  /*54190*/  @P1 FMUL R28, R28, 0.25 ;  /* 0x3e8000001c1c1820 */ /* 0x000fe40000400000 */
[----:B------:R-:W-:Y:S02]  /*541a0*/  @P1 FMUL R10, R10, 0.25 ;  /* 0x3e8000000a0a1820 */ /* 0x000fe40000400000 */
[----:B------:R-:W-:-:S02]  /*541b0*/  @!P3 FMUL R29, R29, 16777216 ;  /* 0x4b8000001d1db820 */ /* 0x000fc40000400000 */
[----:B------:R-:W-:Y:S02]  /*541c0*/  FMUL R26, R27, R26 ;  /* 0x0000001a1b1a7220 */ /* 0x000fe40000400000 */
        /* <DEDUP_REMOVED lines=8> */
[----:B------:R-:W-:Y:S02]  /*54250*/  FMUL R10, R27, R10 ;  /* 0x0000000a1b0a7220 */ /* 0x000fe40000400000 */
[----:B------:R-:W-:Y:S02]  /*54260*/  @!P3 FMUL R15, R15, 16777216 ;  /* 0x4b8000000f0fb820 */ /* 0x000fe40000400000 */
[----:B------:R-:W-:-:S02]  /*54270*/  @!P3 FMUL R16, R16, 16777216 ;  /* 0x4b8000001010b820 */ /* 0x000fc40000400000 */
[----:B------:R-:W-:Y:S02]  /*54280*/  @P1 FMUL R17, R17, 0.25 ;  /* 0x3e80000011111820 */ /* 0x000fe40000400000 */
[----:B------:R-:W-:Y:S02]  /*54290*/  @P1 FMUL R18, R18, 0.25 ;  /* 0x3e80000012121820 */ /* 0x000fe40000400000 */
[----:B------:R-:W-:Y:S02]  /*542a0*/  @!P3 FMUL R17, R17, 16777216 ;  /* 0x4b8000001111b820 */ /* 0x000fe40000400000 */
[----:B------:R-:W-:Y:S02]  /*542b0*/  @P1 FMUL R19, R19, 0.25 ;  /* 0x3e80000013131820 */ /* 0x000fe40000400000 */
[----:B------:R-:W-:Y:S02]  /*542c0*/  @!P3 FMUL R18, R18, 16777216 ;  /* 0x4b8000001212b820 */ /* 0x000fe40000400000 */
[----:B------:R-:W-:-:S02]  /*542d0*/  @!P3 FMUL R19, R19, 16777216 ;  /* 0x4b8000001313b820 */ /* 0x000fc40000400000 */
[----:B------:R-:W-:-:S04]  /*542e0*/  @P1 FMUL R21, R21, 0.25 ;  /* 0x3e80000015151820 */ /* 0x000fc80000400000 */
[----:B------:R-:W-:Y:S02]  /*542f0*/  @!P3 FMUL R21, R21, 16777216 ;  /* 0x4b8000001515b820 */ /* 0x000fe40000400000 */
[----:B--2---:R-:W-:-:S05]  /*54300*/  FMUL R0, R27, R0 ;  /* 0x000000001b007220 */ /* 0x004fca0000400000 */
[----:B------:R0:W-:Y:S04]  /*54310*/  STL [R1+0x2df8], R0 ;  /* 0x002df80001007387 */ /* 0x0001e80000100800 */
[----:B------:R2:W-:Y:S01]  /*54320*/  STL [R1+0xac], R26 ;  /* 0x0000ac1a01007387 */ /* 0x0005e20000100800 */
[C---:B0-----:R-:W-:Y:S02]  /*54330*/  FMUL R0, R27.reuse, R29 ;  /* 0x0000001d1b007220 */ /* 0x041fe40000400000 */
[----:B--2---:R-:W-:-:S03]  /*54340*/  FMUL R26, R27, R28 ;  /* 0x0000001c1b1a7220 */ /* 0x004fc60000400000 */
[----:B------:R0:W-:Y:S04]  /*54350*/  STL [R1+0x2dfc], R0 ;  /* 0x002dfc0001007387 */ /* 0x0001e80000100800 */
[----:B------:R-:W-:Y:S01]  /*54360*/  STL [R1+0xa4], R26 ;  /* 0x0000a41a01007387 */ /* 0x000fe20000100800 */
[----:B0-----:R-:W-:-:S03]  /*54370*/  FMUL R0, R27, R13 ;  /* 0x0000000d1b007220 */ /* 0x001fc60000400000 */
[----:B------:R0:W-:Y:S01]  /*54380*/  STL [R1+0x98], R10 ;  /* 0x0000980a01007387 */ /* 0x0001e20000100800 */
[----:B------:R-:W-:-:S03]  /*54390*/  FMUL R13, R27, R14 ;  /* 0x0000000e1b0d7220 */ /* 0x000fc60000400000 */
[----:B------:R2:W-:Y:S01]  /*543a0*/  STL [R1+0x9c], R0 ;  /* 0x00009c0001007387 */ /* 0x0005e20000100800 */
[----:B0-----:R-:W-:-:S03]  /*543b0*/  FMUL R10, R27, R15 ;  /* 0x0000000f1b0a7220 */ /* 0x001fc60000400000 */
[----:B------:R0:W-:Y:S01]  /*543c0*/  STL [R1+0x94], R13 ;  /* 0x0000940d01007387 */ /* 0x0001e20000100800 */
[----:B--2---:R-:W-:-:S03]  /*543d0*/  FMUL R0, R27, R16 ;  /* 0x000000101b007220 */ /* 0x004fc60000400000 */
[----:B------:R-:W2:Y:S04]  /*543e0*/  LDL.LU R16, [R1+0x164] ;  /* 0x0001640001107983 */ /* 0x000ea80000300800 */
[----:B------:R1:W-:Y:S04]  /*543f0*/  STL [R1+0x90], R10 ;  /* 0x0000900a01007387 */ /* 0x0003e80000100800 */
[----:B------:R-:W2:Y:S04]  /*54400*/  LDL.LU R15, [R1+0x16c] ;  /* 0x00016c00010f7983 */ /* 0x000ea80000300800 */
[----:B------:R3:W-:Y:S01]  /*54410*/  STL [R1+0x8c], R0 ;  /* 0x00008c0001007387 */ /* 0x0007e20000100800 */
[----:B0-----:R-:W-:-:S02]  /*54420*/  FMUL R13, R27, R19 ;  /* 0x000000131b0d7220 */ /* 0x001fc40000400000 */
[C---:B-1----:R-:W-:Y:S02]  /*54430*/  FMUL R10, R27.reuse, R18 ;  /* 0x000000121b0a7220 */ /* 0x042fe40000400000 */
[C---:B---3--:R-:W-:Y:S02]  /*54440*/  FMUL R0, R27.reuse, R17 ;  /* 0x000000111b007220 */ /* 0x048fe40000400000 */
[----:B------:R-:W3:Y:S04]  /*54450*/  LDL.LU R17, [R1+0x12c] ;  /* 0x00012c0001117983 */ /* 0x000ee80000300800 */
[----:B------:R0:W-:Y:S04]  /*54460*/  STL [R1+0x2e00], R0 ;  /* 0x002e000001007387 */ /* 0x0001e80000100800 */
[----:B0-----:R-:W3:Y:S04]  /*54470*/  LDL.LU R0, [R1+0x128] ;  /* 0x0001280001007983 */ /* 0x001ee80000300800 */
[----:B------:R0:W-:Y:S04]  /*54480*/  STL [R1+0x84], R10 ;  /* 0x0000840a01007387 */ /* 0x0001e80000100800 */
[----:B------:R1:W-:Y:S01]  /*54490*/  STL [R1+0x8], R13 ;  /* 0x0000080d01007387 */ /* 0x0003e20000100800 */
[----:B0-----:R-:W-:-:S03]  /*544a0*/  FMUL R10, R27, R21 ;  /* 0x000000151b0a7220 */ /* 0x001fc60000400000 */
[----:B-1----:R-:W3:Y:S04]  /*544b0*/  LDL.LU R13, [R1+0x160] ;  /* 0x00016000010d7983 */ /* 0x002ee80000300800 */
[----:B------:R-:W3:Y:S04]  /*544c0*/  LDL.LU R14, [R1+0x170] ;  /* 0x00017000010e7983 */ /* 0x000ee80000300800 */
[----:B------:R0:W-:Y:S04]  /*544d0*/  STL [R1+0x4], R10 ;  /* 0x0000040a01007387 */ /* 0x0001e80000100800 */
[----:B0-----:R-:W3:Y:S04]  /*544e0*/  LDL.LU R10, [R1+0x194] ;  /* 0x00019400010a7983 */ /* 0x001ee80000300800 */
[----:B------:R-:W3:Y:S04]  /*544f0*/  LDL.LU R26, [R1+0x198] ;  /* 0x00019800011a7983 */ /* 0x000ee80000300800 */
[----:B------:R-:W3:Y:S04]  /*54500*/  LDL.LU R28, [R1+0x14c] ;  /* 0x00014c00011c7983 */ /* 0x000ee80000300800 */
[----:B------:R-:W3:Y:S01]  /*54510*/  LDL.LU R29, [R1+0x174] ;  /* 0x00017400011d7983 */ /* 0x000ee20000300800 */
[----:B------:R-:W-:-:S02]  /*54520*/  @P1 FMUL R23, R23, 0.25 ;  /* 0x3e80000017171820 */ /* 0x000fc40000400000 */
[----:B------:R-:W-:Y:S02]  /*54530*/  @P1 FMUL R25, R25, 0.25 ;  /* 0x3e80000019191820 */ /* 0x000fe40000400000 */
[----:B------:R-:W-:Y:S02]  /*54540*/  @P1 FMUL R5, R5, 0.25 ;  /* 0x3e80000005051820 */ /* 0x000fe40000400000 */
[----:B------:R-:W-:Y:S02]  /*54550*/  @!P3 FMUL R23, R23, 16777216 ;  /* 0x4b8000001717b820 */ /* 0x000fe40000400000 */
[----:B------:R-:W-:Y:S02]  /*54560*/  @P1 FMUL R6, R6, 0.25 ;  /* 0x3e80000006061820 */ /* 0x000fe40000400000 */
[----:B------:R-:W-:Y:S02]  /*54570*/  @!P3 FMUL R20, R20, 16777216 ;  /* 0x4b8000001414b820 */ /* 0x000fe40000400000 */
[----:B------:R-:W-:-:S02]  /*54580*/  @!P3 FMUL R25, R25, 16777216 ;  /* 0x4b8000001919b820 */ /* 0x000fc40000400000 */
[----:B------:R-:W-:Y:S02]  /*54590*/  @P1 FMUL R24, R24, 0.25 ;  /* 0x3e80000018181820 */ /* 0x000fe40000400000 */
[----:B------:R-:W-:Y:S02]  /*545a0*/  @P2 FMUL R9, R9, 0.25 ;  /* 0x3e80000009092820 */ /* 0x000fe40000400000 */
[----:B-----5:R-:W-:Y:S02]  /*545b0*/  @!P3 FMUL R11, R11, 16777216 ;  /* 0x4b8000000b0bb820 */ /* 0x020fe40000400000 */
[----:B------:R-:W-:Y:S02]  /*545c0*/  @P2 FMUL R12, R12, 0.25 ;  /* 0x3e8000000c0c2820 */ /* 0x000fe40000400000 */
[----:B------:R-:W-:Y:S02]  /*545d0*/  @P2 FMUL R8, R8, 0.25 ;  /* 0x3e80000008082820 */ /* 0x000fe40000400000 */
[----:B------:R-:W-:-:S02]  /*545e0*/  @!P3 FMUL R5, R5, 16777216 ;  /* 0x4b8000000505b820 */ /* 0x000fc40000400000 */
[C---:B------:R-:W-:Y:S02]  /*545f0*/  FMUL R23, R27.reuse, R23 ;  /* 0x000000171b177220 */ /* 0x040fe40000400000 */
[----:B------:R-:W-:Y:S02]  /*54600*/  @!P3 FMUL R6, R6, 16777216 ;  /* 0x4b8000000606b820 */ /* 0x000fe40000400000 */
[C---:B------:R-:W-:Y:S02]  /*54610*/  FMUL R19, R27.reuse, R20 ;  /* 0x000000141b137220 */ /* 0x040fe40000400000 */
[----:B------:R-:W-:Y:S02]  /*54620*/  FMUL R21, R27, R25 ;  /* 0x000000191b157220 */ /* 0x000fe40000400000 */
[----:B------:R-:W-:Y:S02]  /*54630*/  @P1 FMUL R22, R22, 0.25 ;  /* 0x3e80000016161820 */ /* 0x000fe40000400000 */
[----:B------:R-:W-:-:S02]  /*54640*/  @P1 FMUL R7, R7, 0.25 ;  /* 0x3e80000007071820 */ /* 0x000fc40000400000 */
[----:B----4-:R-:W-:Y:S02]  /*54650*/  @P1 FMUL R2, R2, 0.25 ;  /* 0x3e80000002021820 */ /* 0x010fe40000400000 */
[----:B------:R-:W-:Y:S02]  /*54660*/  @!P3 FMUL R24, R24, 16777216 ;  /* 0x4b8000001818b820 */ /* 0x000fe40000400000 */
[----:B------:R-:W-:Y:S02]  /*54670*/  @!P4 FMUL R9, R9, 16777216 ;  /* 0x4b8000000909c820 */ /* 0x000fe40000400000 */
[----:B------:R-:W-:Y:S01]  /*54680*/  FMUL R11, R27, R11 ;  /* 0x0000000b1b0b7220 */ /* 0x000fe20000400000 */
[----:B------:R-:W-:Y:S01]  /*54690*/  STL [R1+0x2e50], R23 ;  /* 0x002e501701007387 */ /* 0x000fe20000100800 */
[----:B------:R-:W-:Y:S02]  /*546a0*/  @!P4 FMUL R12, R12, 16777216 ;  /* 0x4b8000000c0cc820 */ /* 0x000fe40000400000 */
[----:B------:R-:W-:-:S02]  /*546b0*/  @!P4 FMUL R8, R8, 16777216 ;  /* 0x4b8000000808c820 */ /* 0x000fc40000400000 */
[C---:B------:R-:W-:Y:S01]  /*546c0*/  FMUL R5, R27.reuse, R5 ;  /* 0x000000051b057220 */ /* 0x040fe20000400000 */
[----:B------:R-:W-:Y:S01]  /*546d0*/  STL [R1+0x2e54], R21 ;  /* 0x002e541501007387 */ /* 0x000fe20000100800 */
[----:B------:R-:W-:Y:S02]  /*546e0*/  FMUL R6, R27, R6 ;  /* 0x000000061b067220 */ /* 0x000fe40000400000 */
[----:B------:R-:W-:Y:S02]  /*546f0*/  @!P3 FMUL R22, R22, 16777216 ;  /* 0x4b8000001616b820 */ /* 0x000fe40000400000 */
[----:B------:R-:W-:Y:S02]  /*54700*/  @!P3 FMUL R7, R7, 16777216 ;  /* 0x4b8000000707b820 */ /* 0x000fe40000400000 */
[----:B------:R-:W-:Y:S02]  /*54710*/  @!P3 FMUL R3, R3, 16777216 ;  /* 0x4b8000000303b820 */ /* 0x000fe40000400000 */
[----:B------:R-:W-:-:S02]  /*54720*/  @!P3 FMUL R2, R2, 16777216 ;  /* 0x4b8000000202b820 */ /* 0x000fc40000400000 */
[C---:B------:R-:W-:Y:S02]  /*54730*/  FMUL R18, R27.reuse, R24 ;  /* 0x000000181b127220 */ /* 0x040fe40000400000 */
[C---:B------:R-:W-:Y:S02]  /*54740*/  FMUL R9, R4.reuse, R9 ;  /* 0x0000000904097220 */ /* 0x040fe40000400000 */
[C---:B------:R-:W-:Y:S02]  /*54750*/  FMUL R12, R4.reuse, R12 ;  /* 0x0000000c040c7220 */ /* 0x040fe40000400000 */
[----:B------:R-:W-:Y:S02]  /*54760*/  FMUL R8, R4, R8 ;  /* 0x0000000804087220 */ /* 0x000fe40000400000 */
[C---:B------:R-:W-:Y:S02]  /*54770*/  FMUL R22, R27.reuse, R22 ;  /* 0x000000161b167220 */ /* 0x040fe40000400000 */
[----:B------:R-:W-:-:S02]  /*54780*/  FMUL R7, R27, R7 ;  /* 0x000000071b077220 */ /* 0x000fc40000400000 */
[----:B------:R-:W-:Y:S01]  /*54790*/  FMUL R3, R27, R3 ;  /* 0x000000031b037220 */ /* 0x000fe20000400000 */
[----:B------:R-:W-:Y:S01]  /*547a0*/  F2FP.BF16.PACK_AB R12, R12, R8 ;  /* 0x000000080c0c723e */ /* 0x000fe200000010ff */
[----:B--2---:R-:W-:-:S05]  /*547b0*/  FMUL R24, R4, R16 ;  /* 0x0000001004187220 */ /* 0x004fca0000400000 */
[----:B------:R-:W-:Y:S01]  /*547c0*/  F2FP.BF16.PACK_AB R24, R24, R9 ;  /* 0x000000091818723e */ /* 0x000fe200000010ff */
[C---:B------:R-:W-:Y:S02]  /*547d0*/  FMUL R16, R27.reuse, R15 ;  /* 0x0000000f1b107220 */ /* 0x040fe40000400000 */
[C---:B---3--:R-:W-:Y:S02]  /*547e0*/  FMUL R17, R27.reuse, R17 ;  /* 0x000000111b117220 */ /* 0x048fe40000400000 */
[----:B------:R-:W-:-:S05]  /*547f0*/  FMUL R20, R27, R0 ;  /* 0x000000001b147220 */ /* 0x000fca0000400000 */
[----:B------:R-:W-:Y:S01]  /*54800*/  STL [R1+0x2e58], R20 ;  /* 0x002e581401007387 */ /* 0x000fe20000100800 */
[----:B------:R-:W-:-:S03]  /*54810*/  FMUL R27, R27, R2 ;  /* 0x000000021b1b7220 */ /* 0x000fc60000400000 */
[----:B------:R-:W-:Y:S04]  /*54820*/  STL [R1+0x2e5c], R11 ;  /* 0x002e5c0b01007387 */ /* 0x000fe80000100800 */
[----:B------:R-:W-:Y:S04]  /*54830*/  STL [R1+0x2e60], R5 ;  /* 0x002e600501007387 */ /* 0x000fe80000100800 */
[----:B------:R-:W-:Y:S04]  /*54840*/  STL [R1+0x2e64], R6 ;  /* 0x002e640601007387 */ /* 0x000fe80000100800 */
[----:B------:R-:W2:Y:S01]  /*54850*/  LDL.LU R15, [R1+0x150] ;  /* 0x00015000010f7983 */ /* 0x000ea20000300800 */
[----:B------:R-:W-:-:S03]  /*54860*/  @P2 FMUL R14, R14, 0.25 ;  /* 0x3e8000000e0e2820 */ /* 0x000fc60000400000 */
[----:B------:R-:W3:Y:S01]  /*54870*/  LDL.LU R2, [R1+0x17c] ;  /* 0x00017c0001027983 */ /* 0x000ee20000300800 */
[----:B------:R-:W-:-:S03]  /*54880*/  @!P4 FMUL R14, R14, 16777216 ;  /* 0x4b8000000e0ec820 */ /* 0x000fc60000400000 */
[----:B------:R-:W-:Y:S01]  /*54890*/  STL [R1+0x2e68], R24 ;  /* 0x002e681801007387 */ /* 0x000fe20000100800 */
[----:B------:R-:W-:-:S03]  /*548a0*/  FMUL R25, R4, R14 ;  /* 0x0000000e04197220 */ /* 0x000fc60000400000 */
[----:B------:R0:W-:Y:S01]  /*548b0*/  STL [R1+0x2e6c], R12 ;  /* 0x002e6c0c01007387 */ /* 0x0001e20000100800 */
[----:B------:R-:W-:-:S03]  /*548c0*/  @P2 FMUL R10, R10, 0.25 ;  /* 0x3e8000000a0a2820 */ /* 0x000fc60000400000 */
[----:B------:R-:W4:Y:S01]  /*548d0*/  LDL.LU R14, [R1+0x178] ;  /* 0x00017800010e7983 */ /* 0x000f220000300800 */
[----:B------:R-:W-:Y:S02]  /*548e0*/  @P2 FMUL R26, R26, 0.25 ;  /* 0x3e8000001a1a2820 */ /* 0x000fe40000400000 */
[----:B------:R-:W-:Y:S01]  /*548f0*/  @!P4 FMUL R10, R10, 16777216 ;  /* 0x4b8000000a0ac820 */ /* 0x000fe20000400000 */
[----:B0-----:R-:W5:Y:S01]  /*54900*/  LDL.LU R12, [R1+0x10c] ;  /* 0x00010c00010c7983 */ /* 0x001f620000300800 */
[----:B------:R-:W-:-:S03]  /*54910*/  @P2 FMUL R28, R28, 0.25 ;  /* 0x3e8000001c1c2820 */ /* 0x000fc60000400000 */
[----:B------:R-:W2:Y:S01]  /*54920*/  LDL.LU R24, [R1+0x108] ;  /* 0x0001080001187983 */ /* 0x000ea20000300800 */
[----:B------:R-:W-:-:S03]  /*54930*/  @P2 FMUL R29, R29, 0.25 ;  /* 0x3e8000001d1d2820 */ /* 0x000fc60000400000 */
[----:B------:R-:W2:Y:S01]  /*54940*/  LDL.LU R0, [R1+0x104] ;  /* 0x0001040001007983 */ /* 0x000ea20000300800 */
[----:B------:R-:W-:Y:S02]  /*54950*/  @!P4 FMUL R29, R29, 16777216 ;  /* 0x4b8000001d1dc820 */ /* 0x000fe40000400000 */
[----:B------:R-:W-:Y:S01]  /*54960*/  @!P4 FMUL R28, R28, 16777216 ;  /* 0x4b8000001c1cc820 */ /* 0x000fe20000400000 */
[----:B------:R-:W2:Y:S01]  /*54970*/  LDL.LU R6, [R1+0x100] ;  /* 0x0001000001067983 */ /* 0x000ea20000300800 */
[----:B------:R-:W-:Y:S02]  /*54980*/  @!P4 FMUL R26, R26, 16777216 ;  /* 0x4b8000001a1ac820 */ /* 0x000fe40000400000 */
[----:B------:R-:W-:Y:S01]  /*54990*/  FMUL R10, R4, R10 ;  /* 0x0000000a040a7220 */ /* 0x000fe20000400000 */
[----:B------:R-:W2:Y:S01]  /*549a0*/  LDL.LU R5, [R1+0x120] ;  /* 0x0001200001057983 */ /* 0x000ea20000300800 */
[----:B------:R-:W-:-:S03]  /*549b0*/  F2FP.BF16.PACK_AB R16, R16, R27 ;  /* 0x0000001b1010723e */ /* 0x000fc600000010ff */
[----:B------:R-:W2:Y:S01]  /*549c0*/  LDL.LU R11, [R1+0x124] ;  /* 0x00012400010b7983 */ /* 0x000ea20000300800 */
[----:B------:R-:W-:-:S03]  /*549d0*/  FMUL R9, R4, R26 ;  /* 0x0000001a04097220 */ /* 0x000fc60000400000 */
[----:B------:R-:W2:Y:S01]  /*549e0*/  LDL.LU R20, [R1+0x130] ;  /* 0x0001300001147983 */ /* 0x000ea20000300800 */
[C---:B------:R-:W-:Y:S01]  /*549f0*/  FMUL R8, R4.reuse, R29 ;  /* 0x0000001d04087220 */ /* 0x040fe20000400000 */
[----:B------:R-:W-:Y:S02]  /*54a00*/  F2FP.BF16.PACK_AB R25, R25, R10 ;  /* 0x0000000a1919723e */ /* 0x000fe400000010ff */
[----:B------:R-:W2:Y:S01]  /*54a10*/  LDL.LU R21, [R1+0x134] ;  /* 0x0001340001157983 */ /* 0x000ea20000300800 */
[----:B------:R-:W-:-:S03]  /*54a20*/  FMUL R26, R4, R28 ;  /* 0x0000001c041a7220 */ /* 0x000fc60000400000 */
[----:B------:R-:W2:Y:S04]  /*54a30*/  LDL.LU R23, [R1+0x140] ;  /* 0x0001400001177983 */ /* 0x000ea80000300800 */
[----:B------:R-:W2:Y:S04]  /*54a40*/  LDL.LU R29, [R1+0x19c] ;  /* 0x00019c00011d7983 */ /* 0x000ea80000300800 */
[----:B------:R-:W2:Y:S04]  /*54a50*/  LDL.LU R28, [R1+0x1ac] ;  /* 0x0001ac00011c7983 */ /* 0x000ea80000300800 */
[----:B------:R-:W2:Y:S04]  /*54a60*/  LDL.LU R27, [R1+0x158] ;  /* 0x00015800011b7983 */ /* 0x000ea80000300800 */
[----:B------:R0:W-:Y:S04]  /*54a70*/  STL [R1+0x2e70], R16 ;  /* 0x002e701001007387 */ /* 0x0001e80000100800 */
[----:B0-----:R-:W5:Y:S04]  /*54a80*/  LDL.LU R16, [R1+0x180] ;  /* 0x0001800001107983 */ /* 0x001f680000300800 */
[----:B------:R0:W-:Y:S04]  /*54a90*/  STL [R1+0x2e74], R25 ;  /* 0x002e741901007387 */ /* 0x0001e80000100800 */
[----:B0-----:R-:W5:Y:S01]  /*54aa0*/  LDL.LU R25, [R1+0x1a4] ;  /* 0x0001a40001197983 */ /* 0x001f620000300800 */
[----:B------:R-:W-:Y:S01]  /*54ab0*/  F2FP.BF16.PACK_AB R26, R26, R8 ;  /* 0x000000081a1a723e */ /* 0x000fe200000010ff */
[----:B------:R-:W-:Y:S01]  /*54ac0*/  @P2 FMUL R13, R13, 0.25 ;  /* 0x3e8000000d0d2820 */ /* 0x000fe20000400000 */
[----:B------:R-:W-:Y:S01]  /*54ad0*/  F2FP.BF16.PACK_AB R18, R18, R7 ;  /* 0x000000071212723e */ /* 0x000fe200000010ff */
[----:B------:R-:W5:Y:S02]  /*54ae0*/  LDL.LU R10, [R1+0x1a8] ;  /* 0x0001a800010a7983 */ /* 0x000f640000300800 */
[----:B------:R-:W-:-:S04]  /*54af0*/  @!P4 FMUL R13, R13, 16777216 ;  /* 0x4b8000000d0dc820 */ /* 0x000fc80000400000 */
[----:B------:R-:W-:-:S05]  /*54b00*/  FMUL R13, R4, R13 ;  /* 0x0000000d040d7220 */ /* 0x000fca0000400000 */
[----:B------:R-:W-:Y:S02]  /*54b10*/  F2FP.BF16.PACK_AB R13, R13, R9 ;  /* 0x000000090d0d723e */ /* 0x000fe400000010ff */
[----:B------:R-:W-:Y:S02]  /*54b20*/  F2FP.BF16.PACK_AB R17, R17, R3 ;  /* 0x000000031111723e */ /* 0x000fe400000010ff */
[----:B------:R-:W-:Y:S01]  /*54b30*/  F2FP.BF16.PACK_AB R19, R19, R22 ;  /* 0x000000161313723e */ /* 0x000fe200000010ff */
[----:B---3--:R-:W-:-:S04]  /*54b40*/  @P2 FMUL R2, R2, 0.25 ;  /* 0x3e80000002022820 */ /* 0x008fc80000400000 */
[----:B------:R-:W-:-:S04]  /*54b50*/  @!P4 FMUL R2, R2, 16777216 ;  /* 0x4b8000000202c820 */ /* 0x000fc80000400000 */
[----:B------:R-:W-:Y:S02]  /*54b60*/  FMUL R8, R4, R2 ;  /* 0x0000000204087220 */ /* 0x000fe40000400000 */
[----:B------:R-:W0:Y:S01]  /*54b70*/  S2R R2, SR_TID.X ;  /* 0x0000000000027919 */ /* 0x000e220000002100 */
[----:B----4-:R-:W-:-:S04]  /*54b80*/  @P2 FMUL R14, R14, 0.25 ;  /* 0x3e8000000e0e2820 */ /* 0x010fc80000400000 */
[----:B------:R-:W-:-:S04]  /*54b90*/  @!P4 FMUL R14, R14, 16777216 ;  /* 0x4b8000000e0ec820 */ /* 0x000fc80000400000 */
[----:B------:R-:W-:Y:S01]  /*54ba0*/  FMUL R14, R4, R14 ;  /* 0x0000000e040e7220 */ /* 0x000fe20000400000 */
[----:B0-----:R-:W-:Y:S01]  /*54bb0*/  SHF.L.U32 R7, R2, 0x2, RZ ;  /* 0x0000000202077819 */ /* 0x001fe200000006ff */
[----:B--2---:R-:W-:-:S04]  /*54bc0*/  @P2 FMUL R27, R27, 0.25 ;  /* 0x3e8000001b1b2820 */ /* 0x004fc80000400000 */
[----:B------:R-:W-:-:S04]  /*54bd0*/  @!P4 FMUL R27, R27, 16777216 ;  /* 0x4b8000001b1bc820 */ /* 0x000fc80000400000 */
[----:B------:R-:W-:Y:S02]  /*54be0*/  FMUL R27, R4, R27 ;  /* 0x0000001b041b7220 */ /* 0x000fe40000400000 */
[----:B-----5:R-:W-:Y:S02]  /*54bf0*/  @P2 FMUL R16, R16, 0.25 ;  /* 0x3e80000010102820 */ /* 0x020fe40000400000 */
[----:B------:R-:W-:-:S04]  /*54c00*/  @P2 FMUL R25, R25, 0.25 ;  /* 0x3e80000019192820 */ /* 0x000fc80000400000 */
[----:B------:R-:W-:-:S04]  /*54c10*/  @!P4 FMUL R25, R25, 16777216 ;  /* 0x4b8000001919c820 */ /* 0x000fc80000400000 */
[----:B------:R-:W-:Y:S02]  /*54c20*/  FMUL R9, R4, R25 ;  /* 0x0000001904097220 */ /* 0x000fe40000400000 */
[----:B------:R-:W-:Y:S01]  /*54c30*/  @!P4 FMUL R16, R16, 16777216 ;  /* 0x4b8000001010c820 */ /* 0x000fe20000400000 */
[----:B------:R-:W-:Y:S02]  /*54c40*/  F2FP.BF16.PACK_AB R27, R27, R8 ;  /* 0x000000081b1b723e */ /* 0x000fe400000010ff */
[----:B------:R-:W-:Y:S01]  /*54c50*/  F2FP.BF16.PACK_AB R14, R14, R9 ;  /* 0x000000090e0e723e */ /* 0x000fe200000010ff */
[----:B------:R-:W-:Y:S01]  /*54c60*/  FMUL R3, R4, R16 ;  /* 0x0000001004037220 */ /* 0x000fe20000400000 */
[----:B------:R-:W2:Y:S01]  /*54c70*/  LDL.LU R9, [R1+0x184] ;  /* 0x0001840001097983 */ /* 0x000ea20000300800 */
[----:B------:R-:W-:-:S03]  /*54c80*/  LOP3.LUT R16, R7, 0x70, RZ, 0xc0, !PT ;  /* 0x0000007007107812 */ /* 0x000fc600078ec0ff */
[----:B------:R-:W3:Y:S04]  /*54c90*/  LDL.LU R8, [R1+0x168] ;  /* 0x0001680001087983 */ /* 0x000ee80000300800 */
[----:B------:R-:W4:Y:S04]  /*54ca0*/  LDL.LU R22, [R1+0x15c] ;  /* 0x00015c0001167983 */ /* 0x000f280000300800 */
[----:B------:R-:W5:Y:S01]  /*54cb0*/  LDL.LU R7, [R1+0x144] ;  /* 0x0001440001077983 */ /* 0x000f620000300800 */
[----:B------:R-:W-:-:S04]  /*54cc0*/  @P2 FMUL R15, R15, 0.25 ;  /* 0x3e8000000f0f2820 */ /* 0x000fc80000400000 */
[----:B------:R-:W-:-:S04]  /*54cd0*/  @!P4 FMUL R15, R15, 16777216 ;  /* 0x4b8000000f0fc820 */ /* 0x000fc80000400000 */
[----:B------:R-:W-:-:S05]  /*54ce0*/  FMUL R15, R4, R15 ;  /* 0x0000000f040f7220 */ /* 0x000fca0000400000 */
[----:B------:R-:W-:Y:S02]  /*54cf0*/  F2FP.BF16.PACK_AB R15, R15, R3 ;  /* 0x000000030f0f723e */ /* 0x000fe400000010ff */
[----:B------:R-:W0:Y:S01]  /*54d00*/  S2R R3, SR_TID.X ;  /* 0x0000000000037919 */ /* 0x000e220000002100 */
[----:B------:R-:W-:Y:S02]  /*54d10*/  @P2 FMUL R12, R12, 0.25 ;  /* 0x3e8000000c0c2820 */ /* 0x000fe40000400000 */
[----:B------:R-:W-:Y:S02]  /*54d20*/  @P2 FMUL R0, R0, 0.25 ;  /* 0x3e80000000002820 */ /* 0x000fe40000400000 */
[----:B------:R-:W-:Y:S02]  /*54d30*/  @!P4 FMUL R12, R12, 16777216 ;  /* 0x4b8000000c0cc820 */ /* 0x000fe40000400000 */
[----:B------:R-:W-:Y:S01]  /*54d40*/  @P2 FMUL R24, R24, 0.25 ;  /* 0x3e80000018182820 */ /* 0x000fe20000400000 */
[----:B0-----:R-:W-:-:S02]  /*54d50*/  SHF.L.U32 R25, R3, 0x5, RZ ;  /* 0x0000000503197819 */ /* 0x001fc400000006ff */
[----:B------:R-:W-:Y:S02]  /*54d60*/  LOP3.LUT R3, R3, 0x18, RZ, 0xc0, !PT ;  /* 0x0000001803037812 */ /* 0x000fe400078ec0ff */
[----:B------:R-:W-:-:S04]  /*54d70*/  LOP3.LUT R25, R25, 0xc60, RZ, 0xc0, !PT ;  /* 0x00000c6019197812 */ /* 0x000fc800078ec0ff */
[----:B------:R-:W-:Y:S02]  /*54d80*/  LEA R3, R3, R25, 0x9 ;  /* 0x0000001903037211 */ /* 0x000fe400078e48ff */
[----:B------:R-:W2:Y:S02]  /*54d90*/  LDL.LU R25, [R1+0x2e74] ;  /* 0x002e740001197983 */ /* 0x000ea40000300800 */
[----:B------:R-:W-:Y:S02]  /*54da0*/  LOP3.LUT R3, R3, R16, RZ, 0x3c, !PT ;  /* 0x0000001003037212 */ /* 0x000fe400078e3cff */
[----:B------:R-:W2:Y:S01]  /*54db0*/  LDL.LU R16, [R1+0x2e70] ;  /* 0x002e700001107983 */ /* 0x000ea20000300800 */
[----:B------:R-:W-:-:S03]  /*54dc0*/  @!P4 FMUL R0, R0, 16777216 ;  /* 0x4b8000000000c820 */ /* 0x000fc60000400000 */
[----:B------:R0:W-:Y:S01]  /*54dd0*/  STL [R1+0x2e0c], R2 ;  /* 0x002e0c0201007387 */ /* 0x0001e20000100800 */
[----:B------:R-:W-:Y:S02]  /*54de0*/  @!P4 FMUL R24, R24, 16777216 ;  /* 0x4b8000001818c820 */ /* 0x000fe40000400000 */
[----:B------:R-:W-:Y:S02]  /*54df0*/  @P2 FMUL R6, R6, 0.25 ;  /* 0x3e80000006062820 */ /* 0x000fe40000400000 */
[C---:B------:R-:W-:Y:S02]  /*54e00*/  FMUL R0, R4.reuse, R0 ;  /* 0x0000000004007220 */ /* 0x040fe40000400000 */
[----:B0-----:R-:W-:Y:S02]  /*54e10*/  FMUL R2, R4, R12 ;  /* 0x0000000c04027220 */ /* 0x001fe40000400000 */
[----:B------:R-:W2:Y:S01]  /*54e20*/  LDL.LU R12, [R1+0x2e6c] ;  /* 0x002e6c00010c7983 */ /* 0x000ea20000300800 */
[----:B------:R-:W-:-:S03]  /*54e30*/  @P2 FMUL R5, R5, 0.25 ;  /* 0x3e80000005052820 */ /* 0x000fc60000400000 */
[----:B------:R0:W-:Y:S01]  /*54e40*/  STL [R1+0x5c], R2 ;  /* 0x00005c0201007387 */ /* 0x0001e20000100800 */
[----:B------:R-:W-:Y:S02]  /*54e50*/  @!P4 FMUL R6, R6, 16777216 ;  /* 0x4b8000000606c820 */ /* 0x000fe40000400000 */
[----:B------:R-:W-:Y:S02]  /*54e60*/  @P2 FMUL R11, R11, 0.25 ;  /* 0x3e8000000b0b2820 */ /* 0x000fe40000400000 */
[----:B------:R-:W-:Y:S02]  /*54e70*/  @!P4 FMUL R5, R5, 16777216 ;  /* 0x4b8000000505c820 */ /* 0x000fe40000400000 */
[----:B0-----:R-:W-:Y:S02]  /*54e80*/  FMUL R2, R4, R24 ;  /* 0x0000001804027220 */ /* 0x001fe40000400000 */
[----:B------:R-:W2:Y:S01]  /*54e90*/  LDL.LU R24, [R1+0x2e68] ;  /* 0x002e680001187983 */ /* 0x000ea20000300800 */
[----:B------:R-:W-:-:S03]  /*54ea0*/  @P2 FMUL R20, R20, 0.25 ;  /* 0x3e80000014142820 */ /* 0x000fc60000400000 */
[----:B------:R0:W-:Y:S01]  /*54eb0*/  STL [R1+0x2e04], R0 ;  /* 0x002e040001007387 */ /* 0x0001e20000100800 */
[----:B------:R-:W-:-:S03]  /*54ec0*/  @!P4 FMUL R11, R11, 16777216 ;  /* 0x4b8000000b0bc820 */ /* 0x000fc60000400000 */
[----:B------:R1:W-:Y:S01]  /*54ed0*/  STL [R1+0x44], R2 ;  /* 0x0000440201007387 */ /* 0x0003e20000100800 */
[----:B------:R-:W-:Y:S02]  /*54ee0*/  @P2 FMUL R21, R21, 0.25 ;  /* 0x3e80000015152820 */ /* 0x000fe40000400000 */
[----:B------:R-:W-:Y:S02]  /*54ef0*/  @!P4 FMUL R20, R20, 16777216 ;  /* 0x4b8000001414c820 */ /* 0x000fe40000400000 */
[C---:B0-----:R-:W-:Y:S02]  /*54f00*/  FMUL R0, R4.reuse, R5 ;  /* 0x0000000504007220 */ /* 0x041fe40000400000 */
[----:B-1----:R-:W-:Y:S02]  /*54f10*/  FMUL R2, R4, R6 ;  /* 0x0000000604027220 */ /* 0x002fe40000400000 */
[----:B------:R-:W2:Y:S01]  /*54f20*/  LDL.LU R6, [R1+0x2e64] ;  /* 0x002e640001067983 */ /* 0x000ea20000300800 */
[----:B------:R-:W-:-:S03]  /*54f30*/  @P2 FMUL R23, R23, 0.25 ;  /* 0x3e80000017172820 */ /* 0x000fc60000400000 */
[----:B------:R-:W2:Y:S01]  /*54f40*/  LDL.LU R5, [R1+0x2e60] ;  /* 0x002e600001057983 */ /* 0x000ea20000300800 */
[----:B------:R-:W-:-:S03]  /*54f50*/  @!P4 FMUL R21, R21, 16777216 ;  /* 0x4b8000001515c820 */ /* 0x000fc60000400000 */
[----:B------:R0:W-:Y:S01]  /*54f60*/  STL [R1+0x40], R2 ;  /* 0x0000400201007387 */ /* 0x0001e20000100800 */
[----:B------:R-:W-:Y:S02]  /*54f70*/  @!P4 FMUL R23, R23, 16777216 ;  /* 0x4b8000001717c820 */ /* 0x000fe40000400000 */
[C---:B0-----:R-:W-:Y:S02]  /*54f80*/  FMUL R2, R4.reuse, R11 ;  /* 0x0000000b04027220 */ /* 0x041fe40000400000 */
[----:B------:R-:W2:Y:S04]  /*54f90*/  LDL.LU R11, [R1+0x2e5c] ;  /* 0x002e5c00010b7983 */ /* 0x000ea80000300800 */
[----:B------:R0:W-:Y:S02]  /*54fa0*/  STL [R1+0x3c], R0 ;  /* 0x00003c0001007387 */ /* 0x0001e40000100800 */
[----:B0-----:R-:W-:-:S02]  /*54fb0*/  FMUL R0, R4, R20 ;  /* 0x0000001404007220 */ /* 0x001fc40000400000 */
[----:B------:R-:W2:Y:S04]  /*54fc0*/  LDL.LU R20, [R1+0x2e58] ;  /* 0x002e580001147983 */ /* 0x000ea80000300800 */
[----:B------:R0:W-:Y:S01]  /*54fd0*/  STL [R1+0x38], R2 ;  /* 0x0000380201007387 */ /* 0x0001e20000100800 */
[----:B------:R-:W-:Y:S02]  /*54fe0*/  @P2 FMUL R29, R29, 0.25 ;  /* 0x3e8000001d1d2820 */ /* 0x000fe40000400000 */
[C---:B0-----:R-:W-:Y:S02]  /*54ff0*/  FMUL R2, R4.reuse, R21 ;  /* 0x0000001504027220 */ /* 0x041fe40000400000 */
[----:B------:R-:W2:Y:S04]  /*55000*/  LDL.LU R21, [R1+0x2e54] ;  /* 0x002e540001157983 */ /* 0x000ea80000300800 */
[----:B------:R0:W-:Y:S02]  /*55010*/  STL [R1+0x28], R0 ;  /* 0x0000280001007387 */ /* 0x0001e40000100800 */
[----:B0-----:R-:W-:-:S02]  /*55020*/  FMUL R0, R4, R23 ;  /* 0x0000001704007220 */ /* 0x001fc40000400000 */
[----:B------:R-:W2:Y:S04]  /*55030*/  LDL.LU R23, [R1+0x2e50] ;  /* 0x002e500001177983 */ /* 0x000ea80000300800 */
[----:B------:R-:W-:Y:S04]  /*55040*/  STL [R1+0x24], R2 ;  /* 0x0000240201007387 */ /* 0x000fe80000100800 */
[----:B------:R0:W-:Y:S01]  /*55050*/  STL [R1+0x20], R0 ;  /* 0x0000200001007387 */ /* 0x0001e20000100800 */
[----:B------:R-:W-:-:S04]  /*55060*/  @!P4 FMUL R29, R29, 16777216 ;  /* 0x4b8000001d1dc820 */ /* 0x000fc80000400000 */
[----:B------:R-:W-:Y:S02]  /*55070*/  FMUL R29, R4, R29 ;  /* 0x0000001d041d7220 */ /* 0x000fe40000400000 */
[----:B----4-:R-:W-:Y:S02]  /*55080*/  @P2 FMUL R22, R22, 0.25 ;  /* 0x3e80000016162820 */ /* 0x010fe40000400000 */
[----:B-----5:R-:W-:Y:S02]  /*55090*/  @P2 FMUL R7, R7, 0.25 ;  /* 0x3e80000007072820 */ /* 0x020fe40000400000 */
[----:B------:R-:W-:Y:S02]  /*550a0*/  @!P4 FMUL R22, R22, 16777216 ;  /* 0x4b8000001616c820 */ /* 0x000fe40000400000 */
[----:B------:R-:W-:Y:S02]  /*550b0*/  @!P4 FMUL R7, R7, 16777216 ;  /* 0x4b8000000707c820 */ /* 0x000fe40000400000 */
[----:B---3--:R-:W-:-:S02]  /*550c0*/  @P2 FMUL R8, R8, 0.25 ;  /* 0x3e80000008082820 */ /* 0x008fc40000400000 */
[C---:B0-----:R-:W-:Y:S02]  /*550d0*/  FMUL R0, R4.reuse, R22 ;  /* 0x0000001604007220 */ /* 0x041fe40000400000 */
[----:B--2---:R-:W-:Y:S02]  /*550e0*/  @P2 FMUL R9, R9, 0.25 ;  /* 0x3e80000009092820 */ /* 0x004fe40000400000 */
[----:B------:R-:W-:Y:S02]  /*550f0*/  FMUL R2, R4, R7 ;  /* 0x0000000704027220 */ /* 0x000fe40000400000 */
[----:B------:R-:W-:Y:S01]  /*55100*/  @!P4 FMUL R8, R8, 16777216 ;  /* 0x4b8000000808c820 */ /* 0x000fe20000400000 */
[----:B------:R0:W-:Y:S01]  /*55110*/  STL [R1+0x2e08], R0 ;  /* 0x002e080001007387 */ /* 0x0001e20000100800 */
[----:B------:R-:W-:-:S03]  /*55120*/  @!P4 FMUL R9, R9, 16777216 ;  /* 0x4b8000000909c820 */ /* 0x000fc60000400000 */
[----:B------:R1:W-:Y:S01]  /*55130*/  STL [R1+0x18], R2 ;  /* 0x0000180201007387 */ /* 0x0003e20000100800 */
[C---:B0-----:R-:W-:Y:S02]  /*55140*/  FMUL R0, R4.reuse, R9 ;  /* 0x0000000904007220 */ /* 0x041fe40000400000 */
[----:B-1----:R-:W-:-:S05]  /*55150*/  FMUL R2, R4, R8 ;  /* 0x0000000804027220 */ /* 0x002fca0000400000 */
[----:B------:R-:W-:Y:S04]  /*55160*/  STL [R1+0x14], R2 ;  /* 0x0000140201007387 */ /* 0x000fe80000100800 */
[----:B------:R-:W-:Y:S04]  /*55170*/  STL [R1+0x2e10], R29 ;  /* 0x002e101d01007387 */ /* 0x000fe80000100800 */
[----:B------:R0:W-:Y:S04]  /*55180*/  STL [R1+0x10], R0 ;  /* 0x0000100001007387 */ /* 0x0001e80000100800 */
[----:B------:R-:W2:Y:S04]  /*55190*/  LDL.LU R7, [R1+0x4] ;  /* 0x0000040001077983 */ /* 0x000ea80000300800 */
[----:B------:R-:W3:Y:S01]  /*551a0*/  LDL.LU R8, [R1+0xc] ;  /* 0x00000c0001087983 */ /* 0x000ee20000300800 */
[----:B------:R-:W-:-:S04]  /*551b0*/  @P2 FMUL R10, R10, 0.25 ;  /* 0x3e8000000a0a2820 */ /* 0x000fc80000400000 */
[----:B------:R-:W-:-:S04]  /*551c0*/  @!P4 FMUL R10, R10, 16777216 ;  /* 0x4b8000000a0ac820 */ /* 0x000fc80000400000 */
[----:B0-----:R-:W-:-:S05]  /*551d0*/  FMUL R0, R4, R10 ;  /* 0x0000000a04007220 */ /* 0x001fca0000400000 */
[----:B------:R-:W-:Y:S04]  /*551e0*/  STL [R1], R0 ;  /* 0x0000000001007387 */ /* 0x000fe80000100800 */
[----:B---3--:R0:W-:Y:S04]  /*551f0*/  STL [R1+0x2e4c], R8 ;  /* 0x002e4c0801007387 */ /* 0x0081e80000100800 */
[----:B0-----:R-:W2:Y:S04]  /*55200*/  LDL.LU R8, [R1+0x8] ;  /* 0x0000080001087983 */ /* 0x001ea80000300800 */
[----:B------:R-:W3:Y:S04]  /*55210*/  LDL.LU R9, [R1+0x48] ;  /* 0x0000480001097983 */ /* 0x000ee80000300800 */
[----:B---3--:R0:W-:Y:S04]  /*55220*/  STL [R1+0x2e3c], R9 ;  /* 0x002e3c0901007387 */ /* 0x0081e80000100800 */
[----:B0-----:R-:W3:Y:S04]  /*55230*/  LDL.LU R9, [R1+0x1b8] ;  /* 0x0001b80001097983 */ /* 0x001ee80000300800 */
[----:B---3--:R0:W-:Y:S04]  /*55240*/  STL [R1+0x2e40], R9 ;  /* 0x002e400901007387 */ /* 0x0081e80000100800 */
[----:B0-----:R-:W3:Y:S04]  /*55250*/  LDL.LU R9, [R1+0x1b4] ;  /* 0x0001b40001097983 */ /* 0x001ee80000300800 */
[----:B---3--:R0:W-:Y:S04]  /*55260*/  STL [R1+0x2e44], R9 ;  /* 0x002e440901007387 */ /* 0x0081e80000100800 */
[----:B0-----:R-:W3:Y:S04]  /*55270*/  LDL.LU R9, [R1+0x34] ;  /* 0x0000340001097983 */ /* 0x001ee80000300800 */
[----:B---3--:R0:W-:Y:S04]  /*55280*/  STL [R1+0x2e48], R9 ;  /* 0x002e480901007387 */ /* 0x0081e80000100800 */
[----:B0-----:R-:W3:Y:S04]  /*55290*/  LDL.LU R9, [R1+0x30] ;  /* 0x0000300001097983 */ /* 0x001ee80000300800 */
[----:B------:R-:W4:Y:S04]  /*552a0*/  LDL.LU R10, [R1+0x60] ;  /* 0x00006000010a7983 */ /* 0x000f280000300800 */
[----:B----4-:R0:W-:Y:S04]  /*552b0*/  STL [R1+0x2e2c], R10 ;  /* 0x002e2c0a01007387 */ /* 0x0101e80000100800 */
[----:B0-----:R-:W4:Y:S04]  /*552c0*/  LDL.LU R10, [R1+0x1c8] ;  /* 0x0001c800010a7983 */ /* 0x001f280000300800 */
[----:B----4-:R0:W-:Y:S04]  /*552d0*/  STL [R1+0x2e30], R10 ;  /* 0x002e300a01007387 */ /* 0x0101e80000100800 */
[----:B0-----:R-:W4:Y:S04]  /*552e0*/  LDL.LU R10, [R1+0x1c4] ;  /* 0x0001c400010a7983 */ /* 0x001f280000300800 */
[----:B----4-:R0:W-:Y:S04]  /*552f0*/  STL [R1+0x2e34], R10 ;  /* 0x002e340a01007387 */ /* 0x0101e80000100800 */
[----:B0-----:R-:W4:Y:S04]  /*55300*/  LDL.LU R10, [R1+0x54] ;  /* 0x00005400010a7983 */ /* 0x001f280000300800 */
[----:B----4-:R0:W-:Y:S04]  /*55310*/  STL [R1+0x2e38], R10 ;  /* 0x002e380a01007387 */ /* 0x0101e80000100800 */
[----:B0-----:R-:W4:Y:S04]  /*55320*/  LDL.LU R10, [R1+0x50] ;  /* 0x00005000010a7983 */ /* 0x001f280000300800 */
[----:B------:R-:W5:Y:S04]  /*55330*/  LDL.LU R22, [R1+0x1d0] ;  /* 0x0001d00001167983 */ /* 0x000f680000300800 */
[----:B-----5:R0:W-:Y:S04]  /*55340*/  STL [R1+0x2e20], R22 ;  /* 0x002e201601007387 */ /* 0x0201e80000100800 */
[----:B0-----:R-:W5:Y:S04]  /*55350*/  LDL.LU R22, [R1+0x1e4] ;  /* 0x0001e40001167983 */ /* 0x001f680000300800 */
[----:B-----5:R0:W-:Y:S04]  /*55360*/  STL [R1+0x2e24], R22 ;  /* 0x002e241601007387 */ /* 0x0201e80000100800 */
[----:B0-----:R-:W5:Y:S04]  /*55370*/  LDL.LU R22, [R1+0x6c] ;  /* 0x00006c0001167983 */ /* 0x001f680000300800 */
[----:B-----5:R0:W-:Y:S04]  /*55380*/  STL [R1+0x2e28], R22 ;  /* 0x002e281601007387 */ /* 0x0201e80000100800 */
[----:B0-----:R-:W5:Y:S04]  /*55390*/  LDL.LU R22, [R1+0x68] ;  /* 0x0000680001167983 */ /* 0x001f680000300800 */
[----:B------:R-:W2:Y:S04]  /*553a0*/  LDL.LU R29, [R1+0x1f8] ;  /* 0x0001f800011d7983 */ /* 0x000ea80000300800 */
[----:B--2---:R0:W-:Y:S04]  /*553b0*/  STL [R1+0x2e14], R29 ;  /* 0x002e141d01007387 */ /* 0x0041e80000100800 */
[----:B0-----:R-:W2:Y:S04]  /*553c0*/  LDL.LU R29, [R1+0x7c] ;  /* 0x00007c00011d7983 */ /* 0x001ea80000300800 */
[----:B--2---:R0:W-:Y:S04]  /*553d0*/  STL [R1+0x2e18], R29 ;  /* 0x002e181d01007387 */ /* 0x0041e80000100800 */
[----:B0-----:R-:W2:Y:S01]  /*553e0*/  LDL.LU R29, [R1+0x78] ;  /* 0x00007800011d7983 */ /* 0x001ea20000300800 */
[----:B------:R-:W-:-:S03]  /*553f0*/  @P2 FMUL R28, R28, 0.25 ;  /* 0x3e8000001c1c2820 */ /* 0x000fc60000400000 */
[----:B------:R-:W-:Y:S01]  /*55400*/  STS.128 [R3], R24 ;  /* 0x0000001803007388 */ /* 0x000fe20000000c00 */
[----:B------:R-:W-:-:S03]  /*55410*/  @!P4 FMUL R28, R28, 16777216 ;  /* 0x4b8000001c1cc820 */ /* 0x000fc60000400000 */
[----:B------:R-:W-:Y:S01]  /*55420*/  STS.128 [R3+0x200], R12 ;  /* 0x0002000c03007388 */ /* 0x000fe20000000c00 */
[----:B------:R-:W-:-:S03]  /*55430*/  FMUL R28, R4, R28 ;  /* 0x0000001c041c7220 */ /* 0x000fc60000400000 */
[----:B------:R-:W-:Y:S01]  /*55440*/  STS.128 [R3+0x80], R16 ;  /* 0x0000801003007388 */ /* 0x000fe20000000c00 */
[----:B------:R-:W-:Y:S02]  /*55450*/  F2FP.BF16.PACK_AB R4, R5, R6 ;  /* 0x000000060504723e */ /* 0x000fe400000010ff */
[----:B------:R-:W-:Y:S02]  /*55460*/  F2FP.BF16.PACK_AB R5, R20, R11 ;  /* 0x0000000b1405723e */ /* 0x000fe400000010ff */
[----:B------:R-:W-:Y:S02]  /*55470*/  F2FP.BF16.PACK_AB R6, R23, R21 ;  /* 0x000000151706723e */ /* 0x000fe400000010ff */
[----:B------:R-:W-:Y:S01]  /*55480*/  F2FP.BF16.PACK_AB R7, R8, R7 ;  /* 0x000000070807723e */ /* 0x000fe200000010ff */
        /* <DEDUP_REMOVED lines=20> */
[----:B------:R-:W3:Y:S02]  /*555d0*/  LDL.LU R8, [R1+0x2e4c] ;  /* 0x002e4c0001087983 */ /* 0x000ee40000300800 */
[----:B---3--:R-:W-:-:S02]  /*555e0*/  F2FP.BF16.PACK_AB R8, R9, R8 ;  /* 0x000000080908723e */ /* 0x008fc400000010ff */
[----:B------:R-:W2:Y:S02]  /*555f0*/  LDL.LU R9, [R1+0x2e48] ;  /* 0x002e480001097983 */ /* 0x000ea40000300800 */
[----:B--2---:R-:W-:Y:S02]  /*55600*/  F2FP.BF16.PACK_AB R12, R9, R12 ;  /* 0x0000000c090c723e */ /* 0x004fe400000010ff */
[----:B------:R-:W2:Y:S02]  /*55610*/  LDL.LU R9, [R1+0x2e44] ;  /* 0x002e440001097983 */ /* 0x000ea40000300800 */
[----:B--2---:R-:W-:Y:S02]  /*55620*/  F2FP.BF16.PACK_AB R16, R9, R16 ;  /* 0x000000100910723e */ /* 0x004fe400000010ff */
[----:B------:R-:W2:Y:S02]  /*55630*/  LDL.LU R9, [R1+0x2e40] ;  /* 0x002e400001097983 */ /* 0x000ea40000300800 */
[----:B--2---:R-:W-:-:S02]  /*55640*/  F2FP.BF16.PACK_AB R20, R9, R20 ;  /* 0x000000140914723e */ /* 0x004fc400000010ff */
[----:B------:R-:W4:Y:S02]  /*55650*/  LDL.LU R9, [R1+0x2e3c] ;  /* 0x002e3c0001097983 */ /* 0x000f240000300800 */
[----:B----4-:R-:W-:Y:S02]  /*55660*/  F2FP.BF16.PACK_AB R9, R10, R9 ;  /* 0x000000090a09723e */ /* 0x010fe400000010ff */
[----:B------:R-:W2:Y:S02]  /*55670*/  LDL.LU R10, [R1+0x2e38] ;  /* 0x002e3800010a7983 */ /* 0x000ea40000300800 */
[----:B--2---:R-:W-:Y:S02]  /*55680*/  F2FP.BF16.PACK_AB R13, R10, R13 ;  /* 0x0000000d0a0d723e */ /* 0x004fe400000010ff */
[----:B------:R-:W2:Y:S02]  /*55690*/  LDL.LU R10, [R1+0x2e34] ;  /* 0x002e3400010a7983 */ /* 0x000ea40000300800 */
[----:B--2---:R-:W-:-:S02]  /*556a0*/  F2FP.BF16.PACK_AB R17, R10, R17 ;  /* 0x000000110a11723e */ /* 0x004fc400000010ff */
[----:B------:R-:W2:Y:S02]  /*556b0*/  LDL.LU R10, [R1+0x2e30] ;  /* 0x002e3000010a7983 */ /* 0x000ea40000300800 */
[----:B--2---:R-:W-:Y:S02]  /*556c0*/  F2FP.BF16.PACK_AB R21, R10, R21 ;  /* 0x000000150a15723e */ /* 0x004fe400000010ff */
[----:B------:R-:W5:Y:S02]  /*556d0*/  LDL.LU R10, [R1+0x2e2c] ;  /* 0x002e2c00010a7983 */ /* 0x000f640000300800 */
[----:B-----5:R-:W-:Y:S02]  /*556e0*/  F2FP.BF16.PACK_AB R10, R22, R10 ;  /* 0x0000000a160a723e */ /* 0x020fe400000010ff */
[----:B------:R-:W2:Y:S02]  /*556f0*/  LDL.LU R22, [R1+0x2e28] ;  /* 0x002e280001167983 */ /* 0x000ea40000300800 */
[----:B--2---:R-:W-:-:S02]  /*55700*/  F2FP.BF16.PACK_AB R14, R22, R14 ;  /* 0x0000000e160e723e */ /* 0x004fc400000010ff */
[----:B------:R-:W2:Y:S02]  /*55710*/  LDL.LU R22, [R1+0x2e24] ;  /* 0x002e240001167983 */ /* 0x000ea40000300800 */
[----:B--2---:R-:W-:Y:S02]  /*55720*/  F2FP.BF16.PACK_AB R18, R22, R18 ;  /* 0x000000121612723e */ /* 0x004fe400000010ff */
[----:B------:R-:W2:Y:S02]  /*55730*/  LDL.LU R22, [R1+0x2e20] ;  /* 0x002e200001167983 */ /* 0x000ea40000300800 */
[----:B--2---:R-:W-:Y:S02]  /*55740*/  F2FP.BF16.PACK_AB R22, R29, R22 ;  /* 0x000000161d16723e */ /* 0x004fe400000010ff */
[----:B------:R-:W2:Y:S02]  /*55750*/  LDL.LU R29, [R1+0x2e1c] ;  /* 0x002e1c00011d7983 */ /* 0x000ea40000300800 */
[----:B--2---:R-:W-:-:S02]  /*55760*/  F2FP.BF16.PACK_AB R11, R29, R11 ;  /* 0x0000000b1d0b723e */ /* 0x004fc400000010ff */
[----:B------:R-:W2:Y:S01]  /*55770*/  LDL.LU R29, [R1+0x2e18] ;  /* 0x002e1800011d7983 */ /* 0x000ea20000300800 */
[----:B------:R-:W-:Y:S02]  /*55780*/  F2FP.BF16.PACK_AB R23, R2, R23 ;  /* 0x000000170217723e */ /* 0x000fe400000010ff */
[----:B--2---:R-:W-:Y:S02]  /*55790*/  F2FP.BF16.PACK_AB R15, R29, R15 ;  /* 0x0000000f1d0f723e */ /* 0x004fe400000010ff */
[----:B------:R-:W2:Y:S04]  /*557a0*/  LDL.LU R29, [R1+0x2e14] ;  /* 0x002e1400011d7983 */ /* 0x000ea80000300800 */
[----:B------:R0:W-:Y:S01]  /*557b0*/  STS.128 [R3+0x380], R20 ;  /* 0x0003801403007388 */ /* 0x0001e20000000c00 */
[----:B--2---:R-:W-:-:S03]  /*557c0*/  F2FP.BF16.PACK_AB R19, R29, R19 ;  /* 0x000000131d13723e */ /* 0x004fc600000010ff */
[----:B------:R-:W2:Y:S04]  /*557d0*/  LDL.LU R29, [R1+0x2e10] ;  /* 0x002e1000011d7983 */ /* 0x000ea80000300800 */
[----:B------:R-:W3:Y:S04]  /*557e0*/  LDL.LU R2, [R1+0x2e0c] ;  /* 0x002e0c0001027983 */ /* 0x000ee80000300800 */
[----:B0-----:R-:W4:Y:S04]  /*557f0*/  LDL.LU R20, [R1+0x118] ;  /* 0x0001180001147983 */ /* 0x001f280000300800 */
[----:B------:R-:W5:Y:S04]  /*55800*/  LDL.LU R21, [R1+0x114] ;  /* 0x0001140001157983 */ /* 0x000f680000300800 */
[----:B------:R-:W2:Y:S04]  /*55810*/  LDL R22, [R1+0x388] ;  /* 0x0003880001167983 */ /* 0x000ea80000100800 */
[----:B------:R0:W-:Y:S04]  /*55820*/  STS.128 [R3+0x280], R4 ;  /* 0x0002800403007388 */ /* 0x0001e80000000c00 */
[----:B------:R1:W-:Y:S01]  /*55830*/  STS.128 [R3+0x100], R8 ;  /* 0x0001000803007388 */ /* 0x0003e20000000c00 */
[----:B0-----:R-:W-:Y:S01]  /*55840*/  IADD3 R7, R0, -R24, RZ ;  /* 0x8000001800077210 */ /* 0x001fe20007ffe0ff */
[----:B-1----:R-:W-:-:S04]  /*55850*/  IMAD.MOV.U32 R10, RZ, RZ, 0x3dc6b27f ;  /* 0x3dc6b27fff0a7424 */ /* 0x002fc800078e00ff */
[----:B------:R-:W-:-:S04]  /*55860*/  FADD R7, R7, -1 ;  /* 0xbf80000007077421 */ /* 0x000fc80000000000 */
[----:B------:R-:W-:-:S04]  /*55870*/  FFMA.FTZ R11, R7, R10, -0.16845393180847167969 ;  /* 0xbe2c7f30070b7423 */ /* 0x000fc8000001000a */
[----:B------:R-:W-:-:S04]  /*55880*/  FFMA.FTZ R11, R7, R11, 0.1716887056827545166 ;  /* 0x3e2fcf2a070b7423 */ /* 0x000fc8000001000b */
[----:B------:R-:W-:-:S04]  /*55890*/  FFMA.FTZ R11, R7, R11, -0.17900948226451873779 ;  /* 0xbe374e43070b7423 */ /* 0x000fc8000001000b */
[----:B------:R-:W-:-:S04]  /*558a0*/  FFMA.FTZ R11, R7, R11, 0.20512372255325317383 ;  /* 0x3e520bf4070b7423 */ /* 0x000fc8000001000b */
[----:B------:R-:W-:-:S04]  /*558b0*/  FFMA.FTZ R11, R7, R11, -0.24046532809734344482 ;  /* 0xbe763c8b070b7423 */ /* 0x000fc8000001000b */
[----:B------:R-:W-:-:S04]  /*558c0*/  FFMA.FTZ R11, R7, R11, 0.28857114911079406738 ;  /* 0x3e93bf99070b7423 */ /* 0x000fc8000001000b */
[----:B------:R-:W-:-:S04]  /*558d0*/  FFMA.FTZ R11, R7, R11, -0.36067417263984680176 ;  /* 0xbeb8aa49070b7423 */ /* 0x000fc8000001000b */
[----:B------:R-:W-:-:S04]  /*558e0*/  FFMA.FTZ R11, R7, R11, 0.48089820146560668945 ;  /* 0x3ef6384a070b7423 */ /* 0x000fc8000001000b */
[----:B------:R-:W-:-:S04]  /*558f0*/  FFMA.FTZ R11, R7, R11, -0.72134751081466674805 ;  /* 0xbf38aa3b070b7423 */ /* 0x000fc8000001000b */
[----:B------:R-:W-:-:S04]  /*55900*/  FMUL R11, R7, R11 ;  /* 0x0000000b070b7220 */ /* 0x000fc80000400000 */
[----:B------:R-:W-:-:S04]  /*55910*/  FMUL R11, R7, R11 ;  /* 0x0000000b070b7220 */ /* 0x000fc80000400000 */
[----:B------:R-:W-:Y:S01]  /*55920*/  FFMA.FTZ R11, R7, 1.4426950216293334961, R11 ;  /* 0x3fb8aa3b070b7823 */ /* 0x000fe2000001000b */
[----:B----4-:R-:W-:Y:S02]  /*55930*/  IADD3 R6, R20, -R25, RZ ;  /* 0x8000001914067210 */ /* 0x010fe40007ffe0ff */
[----:B-----5:R-:W-:Y:S02]  /*55940*/  IADD3 R5, R21, -R26, RZ ;  /* 0x8000001a15057210 */ /* 0x020fe40007ffe0ff */
[----:B--2---:R-:W-:Y:S01]  /*55950*/  IADD3 R4, R22, -R27, RZ ;  /* 0x8000001b16047210 */ /* 0x004fe20007ffe0ff */
[----:B------:R-:W-:Y:S01]  /*55960*/  FADD R6, R6, -1 ;  /* 0xbf80000006067421 */ /* 0x000fe20000000000 */
[----:B------:R-:W2:Y:S01]  /*55970*/  LDL.LU R27, [R1+0x20c] ;  /* 0x00020c00011b7983 */ /* 0x000ea20000300800 */
[----:B------:R-:W-:Y:S02]  /*55980*/  FADD R5, R5, -1 ;  /* 0xbf80000005057421 */ /* 0x000fe40000000000 */
[----:B------:R-:W-:Y:S01]  /*55990*/  FADD R4, R4, -1 ;  /* 0xbf80000004047421 */ /* 0x000fe20000000000 */
[----:B------:R-:W4:Y:S01]  /*559a0*/  LDL.LU R7, [R1+0x200] ;  /* 0x0002000001077983 */ /* 0x000f220000300800 */
[----:B------:R-:W-:-:S02]  /*559b0*/  FFMA.FTZ R8, R6, R10, -0.16845393180847167969 ;  /* 0xbe2c7f3006087423 */ /* 0x000fc4000001000a */
[-C--:B------:R-:W-:Y:S02]  /*559c0*/  FFMA.FTZ R9, R5, R10.reuse, -0.16845393180847167969 ;  /* 0xbe2c7f3005097423 */ /* 0x080fe4000001000a */
[----:B------:R-:W-:Y:S02]  /*559d0*/  FFMA.FTZ R10, R4, R10, -0.16845393180847167969 ;  /* 0xbe2c7f30040a7423 */ /* 0x000fe4000001000a */
[----:B------:R-:W-:Y:S02]  /*559e0*/  FFMA.FTZ R8, R6, R8, 0.1716887056827545166 ;  /* 0x3e2fcf2a06087423 */ /* 0x000fe40000010008 */
[----:B------:R-:W-:Y:S02]  /*559f0*/  FFMA.FTZ R10, R4, R10, 0.1716887056827545166 ;  /* 0x3e2fcf2a040a7423 */ /* 0x000fe4000001000a */
[----:B------:R-:W-:Y:S02]  /*55a00*/  FFMA.FTZ R8, R6, R8, -0.17900948226451873779 ;  /* 0xbe374e4306087423 */ /* 0x000fe40000010008 */
[----:B------:R-:W-:-:S02]  /*55a10*/  FFMA.FTZ R10, R4, R10, -0.17900948226451873779 ;  /* 0xbe374e43040a7423 */ /* 0x000fc4000001000a */
[----:B------:R-:W-:Y:S02]  /*55a20*/  FFMA.FTZ R8, R6, R8, 0.20512372255325317383 ;  /* 0x3e520bf406087423 */ /* 0x000fe40000010008 */
[----:B------:R-:W-:Y:S02]  /*55a30*/  FFMA.FTZ R10, R4, R10, 0.20512372255325317383 ;  /* 0x3e520bf4040a7423 */ /* 0x000fe4000001000a */
[----:B------:R-:W-:Y:S02]  /*55a40*/  FFMA.FTZ R8, R6, R8, -0.24046532809734344482 ;  /* 0xbe763c8b06087423 */ /* 0x000fe40000010008 */
[----:B------:R-:W-:Y:S02]  /*55a50*/  FFMA.FTZ R10, R4, R10, -0.24046532809734344482 ;  /* 0xbe763c8b040a7423 */ /* 0x000fe4000001000a */
[----:B------:R-:W-:Y:S02]  /*55a60*/  FFMA.FTZ R8, R6, R8, 0.28857114911079406738 ;  /* 0x3e93bf9906087423 */ /* 0x000fe40000010008 */
[----:B------:R-:W-:-:S02]  /*55a70*/  FFMA.FTZ R10, R4, R10, 0.28857114911079406738 ;  /* 0x3e93bf99040a7423 */ /* 0x000fc4000001000a */
[----:B------:R-:W-:Y:S02]  /*55a80*/  FFMA.FTZ R8, R6, R8, -0.36067417263984680176 ;  /* 0xbeb8aa4906087423 */ /* 0x000fe40000010008 */
[----:B------:R-:W-:Y:S02]  /*55a90*/  FFMA.FTZ R10, R4, R10, -0.36067417263984680176 ;  /* 0xbeb8aa49040a7423 */ /* 0x000fe4000001000a */
[----:B------:R-:W-:Y:S02]  /*55aa0*/  FFMA.FTZ R8, R6, R8, 0.48089820146560668945 ;  /* 0x3ef6384a06087423 */ /* 0x000fe40000010008 */
[----:B------:R-:W-:Y:S02]  /*55ab0*/  FFMA.FTZ R10, R4, R10, 0.48089820146560668945 ;  /* 0x3ef6384a040a7423 */ /* 0x000fe4000001000a */
[----:B------:R-:W-:Y:S02]  /*55ac0*/  FFMA.FTZ R8, R6, R8, -0.72134751081466674805 ;  /* 0xbf38aa3b06087423 */ /* 0x000fe40000010008 */
[----:B------:R-:W-:-:S02]  /*55ad0*/  FFMA.FTZ R10, R4, R10, -0.72134751081466674805 ;  /* 0xbf38aa3b040a7423 */ /* 0x000fc4000001000a */
[----:B------:R-:W-:Y:S02]  /*55ae0*/  FMUL R8, R6, R8 ;  /* 0x0000000806087220 */ /* 0x000fe40000400000 */
[----:B------:R-:W-:Y:S02]  /*55af0*/  FMUL R10, R4, R10 ;  /* 0x0000000a040a7220 */ /* 0x000fe40000400000 */
[----:B------:R-:W-:Y:S02]  /*55b00*/  FMUL R8, R6, R8 ;  /* 0x0000000806087220 */ /* 0x000fe40000400000 */
[----:B------:R-:W-:Y:S02]  /*55b10*/  FMUL R10, R4, R10 ;  /* 0x0000000a040a7220 */ /* 0x000fe40000400000 */
[----:B------:R-:W-:Y:S02]  /*55b20*/  FFMA.FTZ R8, R6, 1.4426950216293334961, R8 ;  /* 0x3fb8aa3b06087823 */ /* 0x000fe40000010008 */
[----:B------:R-:W5:Y:S01]  /*55b30*/  LDL.LU R6, [R1+0x204] ;  /* 0x0002040001067983 */ /* 0x000f620000300800 */
[----:B------:R-:W-:-:S03]  /*55b40*/  FFMA.FTZ R10, R4, 1.4426950216293334961, R10 ;  /* 0x3fb8aa3b040a7823 */ /* 0x000fc6000001000a */
[----:B------:R-:W3:Y:S01]  /*55b50*/  LDL.LU R4, [R1+0x208] ;  /* 0x0002080001047983 */ /* 0x000ee20000300800 */
[C---:B------:R-:W-:Y:S01]  /*55b60*/  FFMA.FTZ R9, R5.reuse, R9, 0.1716887056827545166 ;  /* 0x3e2fcf2a05097423 */ /* 0x040fe20000010009 */
[----:B------:R-:W-:Y:S02]  /*55b70*/  ISETP.GE.U32.AND P4, PT, R0, 0x7f800000, PT ;  /* 0x7f8000000000780c */ /* 0x000fe40003f86070 */
[----:B------:R0:W-:Y:S01]  /*55b80*/  STS.128 [R3+0x180], R16 ;  /* 0x0001801003007388 */ /* 0x0001e20000000c00 */
[----:B------:R-:W-:-:S03]  /*55b90*/  FFMA.FTZ R9, R5, R9, -0.17900948226451873779 ;  /* 0xbe374e4305097423 */ /* 0x000fc60000010009 */
[----:B------:R-:W4:Y:S01]  /*55ba0*/  LDL.LU R23, [R1+0x10] ;  /* 0x0000100001177983 */ /* 0x000f220000300800 */
[----:B------:R-:W-:-:S04]  /*55bb0*/  FFMA.FTZ R9, R5, R9, 0.20512372255325317383 ;  /* 0x3e520bf405097423 */ /* 0x000fc80000010009 */
[----:B------:R-:W-:-:S04]  /*55bc0*/  FFMA.FTZ R9, R5, R9, -0.24046532809734344482 ;  /* 0xbe763c8b05097423 */ /* 0x000fc80000010009 */
[C---:B------:R-:W-:Y:S01]  /*55bd0*/  FFMA.FTZ R9, R5.reuse, R9, 0.28857114911079406738 ;  /* 0x3e93bf9905097423 */ /* 0x040fe20000010009 */
[----:B------:R1:W-:Y:S03]  /*55be0*/  STS.128 [R3+0x300], R12 ;  /* 0x0003000c03007388 */ /* 0x0003e60000000c00 */
[C---:B------:R-:W-:Y:S01]  /*55bf0*/  FFMA.FTZ R9, R5.reuse, R9, -0.36067417263984680176 ;  /* 0xbeb8aa4905097423 */ /* 0x040fe20000010009 */
[----:B0-----:R-:W4:Y:S03]  /*55c00*/  LDL.LU R16, [R1] ;  /* 0x0000000001107983 */ /* 0x001f260000300800 */
[C---:B------:R-:W-:Y:S01]  /*55c10*/  FFMA.FTZ R9, R5.reuse, R9, 0.48089820146560668945 ;  /* 0x3ef6384a05097423 */ /* 0x040fe20000010009 */
[----:B------:R-:W4:Y:S03]  /*55c20*/  LDL.LU R17, [R1+0x18] ;  /* 0x0000180001117983 */ /* 0x000f260000300800 */
[----:B------:R-:W-:-:S04]  /*55c30*/  FFMA.FTZ R9, R5, R9, -0.72134751081466674805 ;  /* 0xbf38aa3b05097423 */ /* 0x000fc80000010009 */
[C---:B------:R-:W-:Y:S01]  /*55c40*/  FMUL R9, R5.reuse, R9 ;  /* 0x0000000905097220 */ /* 0x040fe20000400000 */
[----:B-1----:R-:W4:Y:S03]  /*55c50*/  LDL.LU R15, [R1+0x14] ;  /* 0x00001400010f7983 */ /* 0x002f260000300800 */
[C---:B------:R-:W-:Y:S01]  /*55c60*/  FMUL R9, R5.reuse, R9 ;  /* 0x0000000905097220 */ /* 0x040fe20000400000 */
[----:B------:R-:W4:Y:S04]  /*55c70*/  LDL.LU R24, [R1+0x20] ;  /* 0x0000200001187983 */ /* 0x000f280000300800 */
[----:B------:R-:W4:Y:S01]  /*55c80*/  LDL.LU R19, [R1+0x38] ;  /* 0x0000380001137983 */ /* 0x000f220000300800 */
[----:B------:R-:W-:-:S03]  /*55c90*/  FFMA.FTZ R9, R5, 1.4426950216293334961, R9 ;  /* 0x3fb8aa3b05097823 */ /* 0x000fc60000010009 */
[----:B------:R-:W4:Y:S04]  /*55ca0*/  LDL.LU R12, [R1+0x24] ;  /* 0x00002400010c7983 */ /* 0x000f280000300800 */
[----:B------:R-:W4:Y:S01]  /*55cb0*/  LDL.LU R13, [R1+0x3c] ;  /* 0x00003c00010d7983 */ /* 0x000f220000300800 */
[----:B------:R-:W-:-:S03]  /*55cc0*/  FSETP.NEU.AND P1, PT, R0, RZ, PT ;  /* 0x000000ff0000720b */ /* 0x000fc60003f2d000 */
[----:B------:R-:W4:Y:S04]  /*55cd0*/  LDL.LU R14, [R1+0x28] ;  /* 0x00002800010e7983 */ /* 0x000f280000300800 */
[----:B------:R-:W4:Y:S04]  /*55ce0*/  LDL.LU R25, [R1+0x44] ;  /* 0x0000440001197983 */ /* 0x000f280000300800 */
[----:B------:R-:W4:Y:S01]  /*55cf0*/  LDL.LU R26, [R1+0x40] ;  /* 0x00004000011a7983 */ /* 0x000f220000300800 */
[----:B--2---:R-:W-:-:S03]  /*55d00*/  FADD R5, R27, R11 ;  /* 0x0000000b1b057221 */ /* 0x004fc60000000000 */
[----:B------:R-:W2:Y:S01]  /*55d10*/  LDL.LU R27, [R1+0x5c] ;  /* 0x00005c00011b7983 */ /* 0x000ea20000300800 */
[----:B---3--:R-:W-:Y:S01]  /*55d20*/  FADD R8, R4, R8 ;  /* 0x0000000804087221 */ /* 0x008fe20000000000 */
[----:B------:R-:W-:-:S05]  /*55d30*/  @P4 MOV R4, 0x7f800000 ;  /* 0x7f80000000044802 */ /* 0x000fca0000000f00 */
[----:B------:R-:W-:Y:S02]  /*55d40*/  @P4 FFMA.FTZ R5, R0, R4, +INF ;  /* 0x7f80000000054423 */ /* 0x000fe40000010004 */
[----:B------:R-:W3:Y:S01]  /*55d50*/  LDL.LU R0, [R1+0x2e08] ;  /* 0x002e080001007983 */ /* 0x000ee20000300800 */
[----:B------:R-:W-:-:S04]  /*55d60*/  SHF.R.U32.HI R2, RZ, 0x5, R2 ;  /* 0x00000005ff027819 */ /* 0x000fc80000011602 */
[----:B------:R-:W-:Y:S01]  /*55d70*/  SGXT.U32 R2, R2, 0x2 ;  /* 0x000000020202781a */ /* 0x000fe20000000000 */
[----:B------:R-:W-:-:S04]  /*55d80*/  IMAD.MOV.U32 R18, RZ, RZ, c[0x0][0x1c8] ;  /* 0x00007200ff127624 */ /* 0x000fc800078e00ff */
[----:B------:R-:W-:Y:S01]  /*55d90*/  IMAD R2, R2, c[0x0][0x1c8], RZ ;  /* 0x0000720002027a24 */ /* 0x000fe200078e02ff */
[----:B------:R-:W-:-:S04]  /*55da0*/  ISETP.GE.U32.AND P5, PT, R20, 0x7f800000, PT ;  /* 0x7f8000001400780c */ /* 0x000fc80003fa6070 */
[----:B------:R-:W-:Y:S01]  /*55db0*/  LEA R2, R18, R2, 0x2 ;  /* 0x0000000212027211 */ /* 0x000fe200078e10ff */
[----:B------:R-:W-:Y:S01]  /*55dc0*/  BAR.SYNC.DEFER_BLOCKING 0x0 ;  /* 0x0000000000007b1d */ /* 0x000fe20000010000 */
[----:B------:R-:W-:Y:S02]  /*55dd0*/  ISETP.GE.U32.AND P2, PT, R21, 0x7f800000, PT ;  /* 0x7f8000001500780c */ /* 0x000fe40003f46070 */
[----:B------:R-:W-:Y:S02]  /*55de0*/  ISETP.GE.U32.AND P3, PT, R22, 0x7f800000, PT ;  /* 0x7f8000001600780c */ /* 0x000fe40003f66070 */
[----:B------:R-:W-:-:S04]  /*55df0*/  LEA R2, R18, R2, 0x2 ;  /* 0x0000000212027211 */ /* 0x000fc800078e10ff */
[----:B------:R-:W-:Y:S01]  /*55e00*/  LEA R2, R18, R2, 0x2 ;  /* 0x0000000212027211 */ /* 0x000fe200078e10ff */
[----:B-----5:R-:W-:-:S03]  /*55e10*/  FADD R9, R6, R9 ;  /* 0x0000000906097221 */ /* 0x020fc60000000000 */
[----:B------:R-:W-:Y:S01]  /*55e20*/  LEA R2, R18, R2, 0x2 ;  /* 0x0000000212027211 */ /* 0x000fe200078e10ff */
[----:B------:R-:W-:Y:S01]  /*55e30*/  @P5 IMAD.MOV.U32 R6, RZ, RZ, 0x7f800000 ;  /* 0x7f800000ff065424 */ /* 0x000fe200078e00ff */
[----:B------:R0:W-:Y:S01]  /*55e40*/  STL [R1+0x398], R5 ;  /* 0x0003980501007387 */ /* 0x0001e20000100800 */
[----:B------:R-:W-:-:S03]  /*55e50*/  @P2 MOV R4, 0x7f800000 ;  /* 0x7f80000000042802 */ /* 0x000fc60000000f00 */
[----:B------:R1:W-:Y:S01]  /*55e60*/  STL [R1+0x8], R2 ;  /* 0x0000080201007387 */ /* 0x0003e20000100800 */
[----:B------:R-:W-:Y:S01]  /*55e70*/  @P5 FFMA.FTZ R8, R20, R6, +INF ;  /* 0x7f80000014085423 */ /* 0x000fe20000010006 */
[----:B0-----:R-:W-:Y:S01]  /*55e80*/  @P3 MOV R5, 0x7f800000 ;  /* 0x7f80000000053802 */ /* 0x001fe20000000f00 */
[----:B----4-:R-:W-:Y:S01]  /*55e90*/  FADD R7, R7, R10 ;  /* 0x0000000a07077221 */ /* 0x010fe20000000000 */
[----:B-1----:R-:W-:Y:S01]  /*55ea0*/  LEA R2, R18, R2, 0x2 ;  /* 0x0000000212027211 */ /* 0x002fe200078e10ff */
[----:B------:R-:W-:Y:S02]  /*55eb0*/  @P2 FFMA.FTZ R9, R21, R4, +INF ;  /* 0x7f80000015092423 */ /* 0x000fe40000010004 */
[----:B------:R-:W-:Y:S01]  /*55ec0*/  @P3 FFMA.FTZ R7, R22, R5, +INF ;  /* 0x7f80000016073423 */ /* 0x000fe20000010005 */
[----:B------:R-:W-:Y:S01]  /*55ed0*/  STL [R1+0x394], R8 ;  /* 0x0003940801007387 */ /* 0x000fe20000100800 */
[----:B------:R-:W-:-:S03]  /*55ee0*/  IMAD R6, R18, 0x4, R2 ;  /* 0x0000000412067824 */ /* 0x000fc600078e0202 */
[----:B------:R0:W-:Y:S04]  /*55ef0*/  STL [R1+0x34], R2 ;  /* 0x0000340201007387 */ /* 0x0001e80000100800 */
[----:B------:R3:W-:Y:S04]  /*55f00*/  STL [R1+0x390], R9 ;  /* 0x0003900901007387 */ /* 0x0007e80000100800 */
[----:B------:R1:W-:Y:S04]  /*55f10*/  STL [R1+0x38c], R7 ;  /* 0x00038c0701007387 */ /* 0x0003e80000100800 */
[----:B------:R4:W-:Y:S04]  /*55f20*/  STL [R1+0x4], R6 ;  /* 0x0000040601007387 */ /* 0x0009e80000100800 */
[----:B0-----:R-:W0:Y:S01]  /*55f30*/  S2R R2, SR_TID.X ;  /* 0x0000000000027919 */ /* 0x001e220000002100 */
[----:B---3--:R-:W-:-:S03]  /*55f40*/  F2FP.BF16.PACK_AB R9, R24, R0 ;  /* 0x000000001809723e */ /* 0x008fc600000010ff */
[----:B------:R-:W2:Y:S01]  /*55f50*/  LDL.LU R0, [R1+0x2e04] ;  /* 0x002e040001007983 */ /* 0x000ea20000300800 */
[----:B------:R-:W-:Y:S02]  /*55f60*/  F2FP.BF16.PACK_AB R5, R17, R15 ;  /* 0x0000000f1105723e */ /* 0x000fe400000010ff */
[C---:B0-----:R-:W-:Y:S02]  /*55f70*/  SHF.L.U32 R15, R2.reuse, 0xb, RZ ;  /* 0x0000000b020f7819 */ /* 0x041fe400000006ff */
[C---:B------:R-:W-:Y:S02]  /*55f80*/  LOP3.LUT R24, R2.reuse, 0x40, RZ, 0xc0, !PT ;  /* 0x0000004002187812 */ /* 0x040fe400078ec0ff */
[----:B------:R-:W-:Y:S02]  /*55f90*/  LOP3.LUT R2, R2, 0x3f, RZ, 0xc0, !PT ;  /* 0x0000003f02027812 */ /* 0x000fe400078ec0ff */
[----:B------:R-:W-:Y:S02]  /*55fa0*/  LOP3.LUT R15, R15, 0x3000, RZ, 0xc0, !PT ;  /* 0x000030000f0f7812 */ /* 0x000fe400078ec0ff */
[----:B------:R-:W-:-:S02]  /*55fb0*/  SHF.R.U32.HI R24, RZ, 0x1, R24 ;  /* 0x00000001ff187819 */ /* 0x000fc40000011618 */
[----:B------:R-:W-:-:S04]  /*55fc0*/  LEA R2, R2, R15, 0x4 ;  /* 0x0000000f02027211 */ /* 0x000fc800078e20ff */
[----:B------:R-:W-:Y:S02]  /*55fd0*/  LOP3.LUT R2, R2, R24, RZ, 0x3c, !PT ;  /* 0x0000001802027212 */ /* 0x000fe400078e3cff */
[----:B------:R-:W-:Y:S02]  /*55fe0*/  FSETP.NEU.AND P4, PT, R20, RZ, PT ;  /* 0x000000ff1400720b */ /* 0x000fe40003f8d000 */
[----:B------:R-:W-:Y:S02]  /*55ff0*/  FSETP.NEU.AND P5, PT, R21, RZ, PT ;  /* 0x000000ff1500720b */ /* 0x000fe40003fad000 */
[----:B------:R-:W-:Y:S02]  /*56000*/  F2FP.BF16.PACK_AB R8, R23, R16 ;  /* 0x000000101708723e */ /* 0x000fe400000010ff */
[----:B------:R-:W0:Y:S01]  /*56010*/  LDS.128 R20, [R2] ;  /* 0x0000000002147984 */ /* 0x000e220000000c00 */
[----:B------:R-:W-:Y:S02]  /*56020*/  LEA R11, R18, R6, 0x2 ;  /* 0x00000006120b7211 */ /* 0x000fe400078e10ff */
[----:B------:R-:W-:-:S02]  /*56030*/  F2FP.BF16.PACK_AB R4, R29, R28 ;  /* 0x0000001c1d04723e */ /* 0x000fc400000010ff */
[----:B------:R-:W-:Y:S01]  /*56040*/  LEA R29, R18, R11, 0x2 ;  /* 0x0000000b121d7211 */ /* 0x000fe200078e10ff */
[----:B------:R2:W-:Y:S01]  /*56050*/  STL [R1], R11 ;  /* 0x0000000b01007387 */ /* 0x0005e20000100800 */
[----:B-1----:R-:W-:Y:S02]  /*56060*/  F2FP.BF16.PACK_AB R7, R25, R26 ;  /* 0x0000001a1907723e */ /* 0x002fe400000010ff */
[----:B----4-:R-:W-:Y:S02]  /*56070*/  F2FP.BF16.PACK_AB R6, R19, R12 ;  /* 0x0000000c1306723e */ /* 0x010fe400000010ff */
[----:B------:R-:W-:Y:S02]  /*56080*/  LOP3.LUT R12, R2, 0x40, RZ, 0x3c, !PT ;  /* 0x00000040020c7812 */ /* 0x000fe400078e3cff */
[----:B------:R-:W-:Y:S02]  /*56090*/  F2FP.BF16.PACK_AB R10, R13, R14 ;  /* 0x0000000e0d0a723e */ /* 0x000fe400000010ff */
[----:B--2---:R-:W-:-:S02]  /*560a0*/  F2FP.BF16.PACK_AB R11, R27, R0 ;  /* 0x000000001b0b723e */ /* 0x004fc400000010ff */
[----:B------:R-:W2:Y:S04]  /*560b0*/  LDL.LU R0, [R1+0x2e00] ;  /* 0x002e000001007983 */ /* 0x000ea80000300800 */
[----:B------:R-:W-:Y:S04]  /*560c0*/  STL [R1+0x2dd0], R29 ;  /* 0x002dd01d01007387 */ /* 0x000fe80000100800 */
[----:B0-----:R-:W-:Y:S04]  /*560d0*/  STL.64 [R1+0x160], R20 ;  /* 0x0001601401007387 */ /* 0x001fe80000100a00 */
[----:B------:R-:W-:Y:S04]  /*560e0*/  STL.64 [R1+0x168], R22 ;  /* 0x0001681601007387 */ /* 0x000fe80000100a00 */
[----:B------:R-:W0:Y:S04]  /*560f0*/  LDS.128 R20, [R2+0x800] ;  /* 0x0008000002147984 */ /* 0x000e280000000c00 */
[----:B------:R-:W1:Y:S04]  /*56100*/  LDS.128 R24, [R2+0x400] ;  /* 0x0004000002187984 */ /* 0x000e680000000c00 */
[----:B0-----:R-:W-:Y:S01]  /*56110*/  STL [R1+0x180], R20 ;  /* 0x0001801401007387 */ /* 0x001fe20000100800 */
[----:B------:R-:W-:-:S03]  /*56120*/  MOV R16, R21 ;  /* 0x0000001500107202 */ /* 0x000fc60000000f00 */
[----:B-1----:R-:W-:Y:S04]  /*56130*/  STL.64 [R1+0x150], R24 ;  /* 0x0001501801007387 */ /* 0x002fe80000100a00 */
[----:B------:R-:W-:Y:S04]  /*56140*/  STL.64 [R1+0x158], R26 ;  /* 0x0001581a01007387 */ /* 0x000fe80000100a00 */
[----:B------:R-:W-:Y:S04]  /*56150*/  STL.64 [R1+0x188], R22 ;  /* 0x0001881601007387 */ /* 0x000fe80000100a00 */
[----:B------:R-:W0:Y:S04]  /*56160*/  LDS.128 R20, [R2+0xc00] ;  /* 0x000c000002147984 */ /* 0x000e280000000c00 */
[----:B------:R-:W1:Y:S04]  /*56170*/  LDS.128 R24, [R12] ;  /* 0x000000000c187984 */ /* 0x000e680000000c00 */
[----:B0-----:R-:W-:Y:S04]  /*56180*/  STL.64 [R1+0x1b0], R20 ;  /* 0x0001b01401007387 */ /* 0x001fe80000100a00 */
[----:B------:R-:W-:Y:S04]  /*56190*/  STL.64 [R1+0x1b8], R22 ;  /* 0x0001b81601007387 */ /* 0x000fe80000100a00 */
[----:B------:R-:W0:Y:S04]  /*561a0*/  LDS.128 R20, [R12+0x400] ;  /* 0x000400000c147984 */ /* 0x000e280000000c00 */
[----:B------:R-:W3:Y:S04]  /*561b0*/  LDL.LU R19, [R1+0x8c] ;  /* 0x00008c0001137983 */ /* 0x000ee80000300800 */
[----:B-1----:R-:W-:Y:S04]  /*561c0*/  STL.64 [R1+0x140], R24 ;  /* 0x0001401801007387 */ /* 0x002fe80000100a00 */
[----:B------:R-:W-:Y:S04]  /*561d0*/  STL.64 [R1+0x148], R26 ;  /* 0x0001481a01007387 */ /* 0x000fe80000100a00 */
[----:B------:R-:W3:Y:S04]  /*561e0*/  LDL.LU R14, [R1+0x84] ;  /* 0x00008400010e7983 */ /* 0x000ee80000300800 */
[----:B0-----:R-:W-:Y:S04]  /*561f0*/  STL.64 [R1+0x170], R20 ;  /* 0x0001701401007387 */ /* 0x001fe80000100a00 */
[----:B------:R-:W-:Y:S04]  /*56200*/  STL.64 [R1+0x178], R22 ;  /* 0x0001781601007387 */ /* 0x000fe80000100a00 */
[----:B------:R-:W2:Y:S04]  /*56210*/  LDL.LU R15, [R1+0x90] ;  /* 0x00009000010f7983 */ /* 0x000ea80000300800 */
[----:B------:R-:W0:Y:S04]  /*56220*/  LDS.128 R20, [R12+0x800] ;  /* 0x000800000c147984 */ /* 0x000e280000000c00 */
[----:B0-----:R-:W-:Y:S01]  /*56230*/  STL [R1+0x1a0], R20 ;  /* 0x0001a01401007387 */ /* 0x001fe20000100800 */
[----:B------:R-:W-:-:S03]  /*56240*/  MOV R2, R21 ;  /* 0x0000001500027202 */ /* 0x000fc60000000f00 */
[----:B------:R-:W-:Y:S04]  /*56250*/  STL.64 [R1+0x1a8], R22 ;  /* 0x0001a81601007387 */ /* 0x000fe80000100a00 */
[----:B------:R-:W0:Y:S04]  /*56260*/  LDS.128 R20, [R12+0xc00] ;  /* 0x000c00000c147984 */ /* 0x000e280000000c00 */
[----:B------:R-:W-:Y:S01]  /*56270*/  BAR.SYNC.DEFER_BLOCKING 0x0 ;  /* 0x0000000000007b1d */ /* 0x000fe20000010000 */
[----:B------:R-:W-:-:S05]  /*56280*/  IMAD R28, R18, 0x4, R29 ;  /* 0x00000004121c7824 */ /* 0x000fca00078e021d */
[----:B------:R-:W-:Y:S04]  /*56290*/  STL [R1+0x2de8], R2 ;  /* 0x002de80201007387 */ /* 0x000fe80000100800 */
[----:B------:R-:W-:Y:S04]  /*562a0*/  STS.128 [R3], R4 ;  /* 0x0000000403007388 */ /* 0x000fe80000000c00 */
[----:B0-----:R-:W-:Y:S01]  /*562b0*/  STL [R1+0x190], R20 ;  /* 0x0001901401007387 */ /* 0x001fe20000100800 */
[----:B------:R-:W-:-:S03]  /*562c0*/  MOV R29, R21 ;  /* 0x00000015001d7202 */ /* 0x000fc60000000f00 */
[----:B------:R0:W-:Y:S04]  /*562d0*/  STL.64 [R1+0x198], R22 ;  /* 0x0001981601007387 */ /* 0x0001e80000100a00 */
[----:B0-----:R-:W4:Y:S04]  /*562e0*/  LDL.LU R22, [R1+0x94] ;  /* 0x0000940001167983 */ /* 0x001f280000300800 */
        /* <DEDUP_REMOVED lines=9> */
[----:B------:R-:W-:Y:S04]  /*56380*/  STL [R1+0x2dec], R29 ;  /* 0x002dec1d01007387 */ /* 0x000fe80000100800 */
[----:B------:R-:W4:Y:S04]  /*56390*/  LDL.LU R5, [R1+0x98] ;  /* 0x0000980001057983 */ /* 0x000f280000300800 */
[----:B------:R-:W5:Y:S04]  /*563a0*/  LDL.LU R6, [R1+0xa4] ;  /* 0x0000a40001067983 */ /* 0x000f680000300800 */
[----:B------:R-:W5:Y:S04]  /*563b0*/  LDL.LU R7, [R1+0xb4] ;  /* 0x0000b40001077983 */ /* 0x000f680000300800 */
[----:B------:R0:W-:Y:S04]  /*563c0*/  STS.128 [R3+0x200], R8 ;  /* 0x0002000803007388 */ /* 0x0001e80000000c00 */
[----:B0-----:R-:W5:Y:S04]  /*563d0*/  LDL.LU R9, [R1+0x9c] ;  /* 0x00009c0001097983 */ /* 0x001f680000300800 */
[----:B------:R-:W5:Y:S04]  /*563e0*/  LDL.LU R10, [R1+0xac] ;  /* 0x0000ac00010a7983 */ /* 0x000f680000300800 */
[----:B------:R-:W5:Y:S04]  /*563f0*/  LDL.LU R11, [R1+0xc0] ;  /* 0x0000c000010b7983 */ /* 0x000f680000300800 */
[----:B------:R0:W-:Y:S04]  /*56400*/  STL [R1+0x2df0], R3 ;  /* 0x002df00301007387 */ /* 0x0001e80000100800 */
[----:B------:R1:W-:Y:S01]  /*56410*/  STL [R1+0x2dc8], R28 ;  /* 0x002dc81c01007387 */ /* 0x0003e20000100800 */
[----:B--2---:R-:W-:-:S03]  /*56420*/  F2FP.BF16.PACK_AB R8, R15, R0 ;  /* 0x000000000f08723e */ /* 0x004fc600000010ff */
[----:B------:R-:W5:Y:S01]  /*56430*/  LDL.LU R0, [R1+0x2dfc] ;  /* 0x002dfc0001007983 */ /* 0x000f620000300800 */
[----:B---3--:R-:W-:Y:S02]  /*56440*/  F2FP.BF16.PACK_AB R4, R19, R14 ;  /* 0x0000000e1304723e */ /* 0x008fe400000010ff */
[----:B------:R-:W-:Y:S01]  /*56450*/  LEA R23, R18, R28, 0x2 ;  /* 0x0000001c12177211 */ /* 0x000fe200078e10ff */
[----:B0-----:R-:W2:Y:S01]  /*56460*/  LDL.LU R3, [R1+0x224] ;  /* 0x0002240001037983 */ /* 0x001ea20000300800 */
[----:B-1----:R-:W-:-:S03]  /*56470*/  IMAD.MOV.U32 R28, RZ, RZ, c[0x0][0x1c8] ;  /* 0x00007200ff1c7624 */ /* 0x002fc600078e00ff */
[----:B------:R-:W2:Y:S04]  /*56480*/  LDL.LU R14, [R1+0x21c] ;  /* 0x00021c00010e7983 */ /* 0x000ea80000300800 */
[----:B------:R-:W3:Y:S04]  /*56490*/  LDL.LU R29, [R1+0x230] ;  /* 0x00023000011d7983 */ /* 0x000ee80000300800 */
[----:B------:R-:W3:Y:S04]  /*564a0*/  LDL.LU R18, [R1+0x220] ;  /* 0x0002200001127983 */ /* 0x000ee80000300800 */
[----:B------:R-:W2:Y:S04]  /*564b0*/  LDL.LU R15, [R1+0x234] ;  /* 0x00023400010f7983 */ /* 0x000ea80000300800 */
[----:B------:R-:W2:Y:S04]  /*564c0*/  LDL.LU R2, [R1+0x240] ;  /* 0x0002400001027983 */ /* 0x000ea80000300800 */
[----:B------:R-:W2:Y:S04]  /*564d0*/  LDL.LU R19, [R1+0x23c] ;  /* 0x00023c0001137983 */ /* 0x000ea80000300800 */
[----:B------:R0:W-:Y:S01]  /*564e0*/  STL [R1+0x2dc0], R23 ;  /* 0x002dc01701007387 */ /* 0x0001e20000100800 */
[----:B----4-:R-:W-:-:S02]  /*564f0*/  F2FP.BF16.PACK_AB R5, R5, R22 ;  /* 0x000000160505723e */ /* 0x010fc400000010ff */
[----:B------:R-:W-:Y:S02]  /*56500*/  LEA R22, R28, R23, 0x2 ;  /* 0x000000171c167211 */ /* 0x000fe400078e10ff */
[----:B0-----:R-:W4:Y:S01]  /*56510*/  LDL.LU R23, [R1+0x238] ;  /* 0x0002380001177983 */ /* 0x001f220000300800 */
[----:B-----5:R-:W-:-:S03]  /*56520*/  F2FP.BF16.PACK_AB R9, R0, R9 ;  /* 0x000000090009723e */ /* 0x020fc600000010ff */
[----:B------:R-:W5:Y:S01]  /*56530*/  LDL.LU R0, [R1+0x2df8] ;  /* 0x002df80001007983 */ /* 0x000f620000300800 */
[----:B------:R-:W-:Y:S02]  /*56540*/  F2FP.BF16.PACK_AB R6, R10, R6 ;  /* 0x000000060a06723e */ /* 0x000fe400000010ff */
[----:B-----5:R-:W-:Y:S02]  /*56550*/  F2FP.BF16.PACK_AB R10, R20, R0 ;  /* 0x00000000140a723e */ /* 0x020fe400000010ff */
[----:B------:R-:W5:Y:S01]  /*56560*/  LDL.LU R0, [R1+0x2df4] ;  /* 0x002df40001007983 */ /* 0x000f620000300800 */
[----:B------:R-:W-:-:S03]  /*56570*/  LEA R20, R28, R22, 0x2 ;  /* 0x000000161c147211 */ /* 0x000fc600078e10ff */
[----:B------:R0:W-:Y:S04]  /*56580*/  STL [R1+0x2dc4], R22 ;  /* 0x002dc41601007387 */ /* 0x0001e80000100800 */
[----:B0-----:R-:W5:Y:S01]  /*56590*/  LDL.LU R22, [R1+0xbc] ;  /* 0x0000bc0001167983 */ /* 0x001f620000300800 */
[----:B------:R-:W-:Y:S02]  /*565a0*/  F2FP.BF16.PACK_AB R11, R11, R21 ;  /* 0x000000150b0b723e */ /* 0x000fe400000010ff */
[----:B------:R-:W-:Y:S01]  /*565b0*/  LEA R21, R28, R20, 0x2 ;  /* 0x000000141c157211 */ /* 0x000fe200078e10ff */
[----:B------:R0:W-:Y:S01]  /*565c0*/  STL [R1+0x2dbc], R20 ;  /* 0x002dbc1401007387 */ /* 0x0001e20000100800 */
[----:B------:R-:W-:Y:S02]  /*565d0*/  F2FP.BF16.PACK_AB R12, R17, R12 ;  /* 0x0000000c110c723e */ /* 0x000fe400000010ff */
[----:B--2---:R-:W-:-:S02]  /*565e0*/  F2FP.BF16.PACK_AB R14, R3, R14 ;  /* 0x0000000e030e723e */ /* 0x004fc400000010ff */
[----:B---3--:R-:W-:Y:S02]  /*565f0*/  F2FP.BF16.PACK_AB R18, R29, R18 ;  /* 0x000000121d12723e */ /* 0x008fe400000010ff */
[----:B----4-:R-:W-:Y:S02]  /*56600*/  F2FP.BF16.PACK_AB R15, R23, R15 ;  /* 0x0000000f170f723e */ /* 0x010fe400000010ff */
[----:B------:R-:W-:Y:S02]  /*56610*/  F2FP.BF16.PACK_AB R19, R2, R19 ;  /* 0x000000130213723e */ /* 0x000fe400000010ff */
[----:B-----5:R-:W-:Y:S01]  /*56620*/  F2FP.BF16.PACK_AB R17, R27, R0 ;  /* 0x000000001b11723e */ /* 0x020fe200000010ff */
[----:B------:R-:W-:Y:S01]  /*56630*/  IMAD R0, R28, 0x4, R21 ;  /* 0x000000041c007824 */ /* 0x000fe200078e0215 */
[----:B------:R-:W-:Y:S02]  /*56640*/  F2FP.BF16.PACK_AB R7, R22, R7 ;  /* 0x000000071607723e */ /* 0x000fe400000010ff */
[----:B------:R-:W-:-:S02]  /*56650*/  MOV R22, R16 ;  /* 0x0000001000167202 */ /* 0x000fc40000000f00 */
[----:B------:R-:W-:Y:S02]  /*56660*/  F2FP.BF16.PACK_AB R16, R13, R24 ;  /* 0x000000180d10723e */ /* 0x000fe400000010ff */
[----:B------:R-:W2:Y:S01]  /*56670*/  LDL.LU R24, [R1+0x248] ;  /* 0x0002480001187983 */ /* 0x000ea20000300800 */
[----:B------:R-:W-:-:S03]  /*56680*/  F2FP.BF16.PACK_AB R13, R25, R26 ;  /* 0x0000001a190d723e */ /* 0x000fc600000010ff */
[----:B0-----:R-:W3:Y:S04]  /*56690*/  LDL.LU R20, [R1+0x24c] ;  /* 0x00024c0001147983 */ /* 0x001ee80000300800 */
[----:B------:R-:W4:Y:S04]  /*566a0*/  LDL.LU R25, [R1+0x254] ;  /* 0x0002540001197983 */ /* 0x000f280000300800 */
[----:B------:R-:W5:Y:S04]  /*566b0*/  LDL.LU R26, [R1+0x264] ;  /* 0x00026400011a7983 */ /* 0x000f680000300800 */
[----:B------:R-:W2:Y:S04]  /*566c0*/  LDL.LU R27, [R1+0x274] ;  /* 0x00027400011b7983 */ /* 0x000ea80000300800 */
[----:B------:R0:W-:Y:S04]  /*566d0*/  STL [R1+0x2db4], R21 ;  /* 0x002db41501007387 */ /* 0x0001e80000100800 */
[----:B0-----:R-:W2:Y:S04]  /*566e0*/  LDL.LU R21, [R1+0x278] ;  /* 0x0002780001157983 */ /* 0x001ea80000300800 */
[----:B------:R-:W2:Y:S04]  /*566f0*/  LDL.LU R3, [R1+0x2df0] ;  /* 0x002df00001037983 */ /* 0x000ea80000300800 */
[----:B------:R0:W-:Y:S04]  /*56700*/  STL [R1+0x18], R0 ;  /* 0x0000180001007387 */ /* 0x0001e80000100800 */
[----:B------:R-:W3:Y:S04]  /*56710*/  LDL.LU R29, [R1+0x2dec] ;  /* 0x002dec00011d7983 */ /* 0x000ee80000300800 */
[----:B------:R-:W3:Y:S04]  /*56720*/  LDL.LU R23, [R1+0x280] ;  /* 0x0002800001177983 */ /* 0x000ee80000300800 */
[----:B------:R-:W3:Y:S01]  /*56730*/  LDL.LU R2, [R1+0x2de8] ;  /* 0x002de80001027983 */ /* 0x000ee20000300800 */
[----:B0-----:R-:W-:-:S03]  /*56740*/  LEA R0, R28, R0, 0x2 ;  /* 0x000000001c007211 */ /* 0x001fc600078e10ff */
[----:B--2---:R0:W-:Y:S04]  /*56750*/  STS.128 [R3+0x80], R4 ;  /* 0x0000800403007388 */ /* 0x0041e80000000c00 */
[----:B------:R3:W-:Y:S04]  /*56760*/  STS.128 [R3+0x280], R8 ;  /* 0x0002800803007388 */ /* 0x0007e80000000c00 */
[----:B0-----:R-:W2:Y:S04]  /*56770*/  LDL.LU R4, [R1+0x250] ;  /* 0x0002500001047983 */ /* 0x001ea80000300800 */
[----:B------:R0:W-:Y:S01]  /*56780*/  STL [R1+0x38], R0 ;  /* 0x0000380001007387 */ /* 0x0001e20000100800 */
[----:B---3--:R-:W-:-:S03]  /*56790*/  MOV R11, R2 ;  /* 0x00000002000b7202 */ /* 0x008fc60000000f00 */
[----:B------:R-:W3:Y:S04]  /*567a0*/  LDL.LU R5, [R1+0x258] ;  /* 0x0002580001057983 */ /* 0x000ee80000300800 */
[----:B------:R-:W2:Y:S04]  /*567b0*/  LDL.LU R6, [R1+0x270] ;  /* 0x0002700001067983 */ /* 0x000ea80000300800 */
[----:B------:R-:W2:Y:S04]  /*567c0*/  LDL.LU R7, [R1+0x26c] ;  /* 0x00026c0001077983 */ /* 0x000ea80000300800 */
[----:B------:R-:W2:Y:S01]  /*567d0*/  LDL.LU R2, [R1+0x2de4] ;  /* 0x002de40001027983 */ /* 0x000ea20000300800 */
[----:B------:R-:W-:-:S02]  /*567e0*/  MOV R10, R11 ;  /* 0x0000000b000a7202 */ /* 0x000fc40000000f00 */
[----:B------:R-:W-:Y:S01]  /*567f0*/  MOV R11, R22 ;  /* 0x00000016000b7202 */ /* 0x000fe20000000f00 */
[----:B------:R-:W3:Y:S01]  /*56800*/  LDL.LU R8, [R1+0x260] ;  /* 0x0002600001087983 */ /* 0x000ee20000300800 */
[----:B0-----:R-:W-:-:S03]  /*56810*/  IMAD R0, R28, 0x4, R0 ;  /* 0x000000041c007824 */ /* 0x001fc600078e0200 */
[----:B------:R-:W5:Y:S04]  /*56820*/  LDL.LU R9, [R1+0x268] ;  /* 0x0002680001097983 */ /* 0x000f680000300800 */
[----:B------:R-:W3:Y:S04]  /*56830*/  LDL.LU R22, [R1+0x160] ;  /* 0x0001600001167983 */ /* 0x000ee80000300800 */
[----:B------:R0:W-:Y:S04]  /*56840*/  STS.128 [R3+0x100], R12 ;  /* 0x0001000c03007388 */ /* 0x0001e80000000c00 */
[----:B0-----:R-:W3:Y:S04]  /*56850*/  LDL.LU R13, [R1+0x1b4] ;  /* 0x0001b400010d7983 */ /* 0x001ee80000300800 */
[----:B------:R-:W4:Y:S04]  /*56860*/  LDL.LU R15, [R1+0x25c] ;  /* 0x00025c00010f7983 */ /* 0x000f280000300800 */
[----:B------:R-:W-:Y:S04]  /*56870*/  STL [R1+0x14], R0 ;  /* 0x0000140001007387 */ /* 0x000fe80000100800 */
[----:B------:R-:W-:Y:S01]  /*56880*/  STL [R1+0x2db0], R14 ;  /* 0x002db00e01007387 */ /* 0x000fe20000100800 */
[----:B--2---:R-:W-:-:S03]  /*56890*/  F2FP.BF16.PACK_AB R24, R24, R2 ;  /* 0x000000021818723e */ /* 0x004fc600000010ff */
[----:B------:R-:W2:Y:S01]  /*568a0*/  LDL.LU R2, [R1+0x2de0] ;  /* 0x002de00001027983 */ /* 0x000ea20000300800 */
[----:B------:R-:W-:-:S03]  /*568b0*/  F2FP.BF16.PACK_AB R6, R6, R7 ;  /* 0x000000070606723e */ /* 0x000fc600000010ff */
[----:B------:R-:W0:Y:S04]  /*568c0*/  S2R R7, SR_TID.X ;  /* 0x0000000000077919 */ /* 0x000e280000002100 */
[----:B------:R1:W-:Y:S01]  /*568d0*/  STS.128 [R3+0x300], R16 ;  /* 0x0003001003007388 */ /* 0x0003e20000000c00 */
[----:B------:R-:W-:Y:S02]  /*568e0*/  F2FP.BF16.PACK_AB R4, R4, R20 ;  /* 0x000000140404723e */ /* 0x000fe400000010ff */
[----:B------:R-:W-:Y:S02]  /*568f0*/  F2FP.BF16.PACK_AB R27, R21, R27 ;  /* 0x0000001b151b723e */ /* 0x000fe400000010ff */
[----:B-1----:R-:W-:-:S04]  /*56900*/  MOV R17, c[0x0][0x1c8] ;  /* 0x0000720000117a02 */ /* 0x002fc80000000f00 */
[C---:B------:R-:W-:Y:S02]  /*56910*/  LEA R12, R17.reuse, R0, 0x2 ;  /* 0x00000000110c7211 */ /* 0x040fe400078e10ff */
[----:B---3--:R-:W-:Y:S01]  /*56920*/  MOV R19, R13 ;  /* 0x0000000d00137202 */ /* 0x008fe20000000f00 */
[----:B------:R-:W3:Y:S01]  /*56930*/  LDL.LU R0, [R1+0x2ddc] ;  /* 0x002ddc0001007983 */ /* 0x000ee20000300800 */
[----:B------:R-:W-:Y:S01]  /*56940*/  LEA R13, R17, R12, 0x2 ;  /* 0x0000000c110d7211 */ /* 0x000fe200078e10ff */
[----:B------:R-:W-:Y:S01]  /*56950*/  IMAD.MOV.U32 R18, RZ, RZ, R10 ;  /* 0x000000ffff127224 */ /* 0x000fe200078e000a */
[----:B----4-:R-:W-:Y:S01]  /*56960*/  F2FP.BF16.PACK_AB R25, R15, R25 ;  /* 0x000000190f19723e */ /* 0x010fe200000010ff */
[----:B------:R-:W4:Y:S01]  /*56970*/  LDL.LU R20, [R1+0x140] ;  /* 0x0001400001147983 */ /* 0x000f220000300800 */
[----:B------:R-:W-:-:S03]  /*56980*/  MOV R15, R11 ;  /* 0x0000000b000f7202 */ /* 0x000fc60000000f00 */
[----:B------:R-:W-:Y:S01]  /*56990*/  STL [R1+0x2dac], R12 ;  /* 0x002dac0c01007387 */ /* 0x000fe20000100800 */
[----:B------:R-:W-:Y:S02]  /*569a0*/  LEA R11, R17, R13, 0x2 ;  /* 0x0000000d110b7211 */ /* 0x000fe400078e10ff */
[----:B0-----:R-:W-:Y:S01]  /*569b0*/  SHF.R.U32.HI R10, RZ, 0x5, R7 ;  /* 0x00000005ff0a7819 */ /* 0x001fe20000011607 */
[----:B------:R-:W3:Y:S04]  /*569c0*/  LDL.LU R21, [R1+0x170] ;  /* 0x0001700001157983 */ /* 0x000ee80000300800 */
[----:B------:R0:W-:Y:S04]  /*569d0*/  STL [R1+0x2db8], R13 ;  /* 0x002db80d01007387 */ /* 0x0001e80000100800 */
[----:B0-----:R-:W4:Y:S01]  /*569e0*/  LDL.LU R13, [R1+0x150] ;  /* 0x00015000010d7983 */ /* 0x001f220000300800 */
[----:B--2---:R-:W-:-:S03]  /*569f0*/  F2FP.BF16.PACK_AB R7, R23, R2 ;  /* 0x000000021707723e */ /* 0x004fc600000010ff */
[----:B------:R-:W2:Y:S01]  /*56a00*/  LDL.LU R2, [R1+0x2dd8] ;  /* 0x002dd80001027983 */ /* 0x000ea20000300800 */
[----:B------:R-:W-:-:S03]  /*56a10*/  MOV R23, R29 ;  /* 0x0000001d00177202 */ /* 0x000fc60000000f00 */
[----:B------:R-:W4:Y:S04]  /*56a20*/  LDL.LU R29, [R1+0x34] ;  /* 0x00003400011d7983 */ /* 0x000f280000300800 */
[----:B------:R-:W4:Y:S04]  /*56a30*/  LDL.LU R14, [R1+0x180] ;  /* 0x00018000010e7983 */ /* 0x000f280000300800 */
[----:B------:R-:W4:Y:S01]  /*56a40*/  LDL.LU R12, [R1+0x1a0] ;  /* 0x0001a000010c7983 */ /* 0x000f220000300800 */
[----:B-----5:R-:W-:Y:S02]  /*56a50*/  F2FP.BF16.PACK_AB R26, R9, R26 ;  /* 0x0000001a091a723e */ /* 0x020fe400000010ff */
[----:B------:R-:W-:-:S03]  /*56a60*/  SGXT.U32 R10, R10, 0x2 ;  /* 0x000000020a0a781a */ /* 0x000fc60000000000 */
[----:B------:R0:W-:Y:S02]  /*56a70*/  STS.128 [R3+0x180], R24 ;  /* 0x0001801803007388 */ /* 0x0001e40000000c00 */
[----:B0-----:R-:W-:-:S05]  /*56a80*/  IMAD R25, R10, c[0x0][0x1c8], RZ ;  /* 0x000072000a197a24 */ /* 0x001fca00078e02ff */
[----:B------:R-:W-:Y:S02]  /*56a90*/  LEA R25, R28, R25, 0x2 ;  /* 0x000000191c197211 */ /* 0x000fe400078e10ff */
[----:B------:R-:W0:Y:S01]  /*56aa0*/  S2R R28, SR_TID.X ;  /* 0x00000000001c7919 */ /* 0x000e220000002100 */
[----:B------:R-:W-:Y:S01]  /*56ab0*/  IMAD R16, R10, c[0x0][0x1c8], RZ ;  /* 0x000072000a107a24 */ /* 0x000fe200078e02ff */
[----:B------:R-:W-:-:S04]  /*56ac0*/  F2FP.BF16.PACK_AB R5, R8, R5 ;  /* 0x000000050805723e */ /* 0x000fc800000010ff */
[C---:B---3--:R-:W-:Y:S02]  /*56ad0*/  LEA R8, P2, R16.reuse, R0, 0x1 ;  /* 0x0000000010087211 */ /* 0x048fe400078408ff */
[----:B0-----:R-:W-:Y:S02]  /*56ae0*/  SHF.R.U32.HI R27, RZ, 0x5, R28 ;  /* 0x00000005ff1b7819 */ /* 0x001fe4000001161c */
[----:B--2---:R-:W-:Y:S01]  /*56af0*/  LEA.HI.X.SX32 R9, R16, R2, 0x1, P2 ;  /* 0x0000000210097211 */ /* 0x004fe200010f0eff */
[----:B----4-:R0:W-:Y:S04]  /*56b00*/  STL [R1+0x2dd4], R12 ;  /* 0x002dd40c01007387 */ /* 0x0101e80000100800 */
[----:B0-----:R-:W2:Y:S04]  /*56b10*/  LDL.LU R12, [R1+0x8] ;  /* 0x00000800010c7983 */ /* 0x001ea80000300800 */
[----:B------:R-:W3:Y:S04]  /*56b20*/  LDL.LU R28, [R1] ;  /* 0x00000000011c7983 */ /* 0x000ee80000300800 */
[----:B------:R-:W4:Y:S01]  /*56b30*/  LDL.LU R16, [R1+0x1b0] ;  /* 0x0001b00001107983 */ /* 0x000f220000300800 */
[----:B------:R-:W-:-:S03]  /*56b40*/  SGXT.U32 R27, R27, 0x2 ;  /* 0x000000021b1b781a */ /* 0x000fc60000000000 */
[----:B------:R0:W-:Y:S04]  /*56b50*/  STS.128 [R3+0x380], R4 ;  /* 0x0003800403007388 */ /* 0x0001e80000000c00 */
[----:B------:R-:W-:Y:S01]  /*56b60*/  BAR.SYNC.DEFER_BLOCKING 0x0 ;  /* 0x0000000000007b1d */ /* 0x000fe20000010000 */
[----:B------:R-:W-:Y:S01]  /*56b70*/  MOV R24, R19 ;  /* 0x0000001300187202 */ /* 0x000fe20000000f00 */
[----:B------:R-:W-:Y:S01]  /*56b80*/  IMAD R19, R17, 0x4, R11 ;  /* 0x0000000411137824 */ /* 0x000fe200078e020b */
[----:B------:R-:W-:Y:S01]  /*56b90*/  MOV R11, c[0x0][0x1c8] ;  /* 0x00007200000b7a02 */ /* 0x000fe20000000f00 */
[C---:B------:R-:W-:Y:S02]  /*56ba0*/  IMAD R26, R27.reuse, c[0x0][0x1c8], RZ ;  /* 0x000072001b1a7a24 */ /* 0x040fe400078e02ff */
[----:B------:R-:W-:-:S03]  /*56bb0*/  IMAD R27, R27, c[0x0][0x1c8], RZ ;  /* 0x000072001b1b7a24 */ /* 0x000fc600078e02ff */
[----:B------:R-:W-:Y:S02]  /*56bc0*/  LEA R26, R11, R26, 0x2 ;  /* 0x0000001a0b1a7211 */ /* 0x000fe400078e10ff */
[----:B0-----:R-:W-:Y:S01]  /*56bd0*/  MOV R7, c[0x0][0x1c8] ;  /* 0x0000720000077a02 */ /* 0x001fe20000000f00 */
[----:B------:R-:W-:Y:S01]  /*56be0*/  IMAD.MOV.U32 R6, RZ, RZ, R24 ;  /* 0x000000ffff067224 */ /* 0x000fe200078e0018 */
[----:B------:R-:W-:-:S03]  /*56bf0*/  LEA R10, P3, R25, R0, 0x1 ;  /* 0x00000000190a7211 */ /* 0x000fc600078608ff */
[----:B------:R-:W-:Y:S01]  /*56c00*/  IMAD R27, R7, 0x4, R27 ;  /* 0x00000004071b7824 */ /* 0x000fe200078e021b */
[----:B------:R-:W-:Y:S02]  /*56c10*/  LEA R26, R11, R26, 0x2 ;  /* 0x0000001a0b1a7211 */ /* 0x000fe400078e10ff */
[----:B------:R-:W-:Y:S02]  /*56c20*/  LEA R24, R17, R19, 0x2 ;  /* 0x0000001311187211 */ /* 0x000fe400078e10ff */
[----:B------:R-:W-:Y:S02]  /*56c30*/  LEA R27, R7, R27, 0x2 ;  /* 0x0000001b071b7211 */ /* 0x000fe400078e10ff */
[----:B------:R-:W-:Y:S02]  /*56c40*/  LEA R4, P2, R26, R0, 0x1 ;  /* 0x000000001a047211 */ /* 0x000fe400078408ff */
[----:B------:R-:W-:Y:S02]  /*56c50*/  LEA.HI.X.SX32 R11, R25, R2, 0x1, P3 ;  /* 0x00000002190b7211 */ /* 0x000fe400018f0eff */
[----:B------:R-:W-:-:S02]  /*56c60*/  LEA R25, R17, R24, 0x2 ;  /* 0x0000001811197211 */ /* 0x000fc400078e10ff */
[----:B------:R-:W-:Y:S01]  /*56c70*/  LEA R27, R7, R27, 0x2 ;  /* 0x0000001b071b7211 */ /* 0x000fe200078e10ff */
[----:B------:R0:W-:Y:S01]  /*56c80*/  STG.E.U16 [R8.64], R22 ;  /* 0x0000001608007986 */ /* 0x0001e2000c101504 */
[----:B------:R-:W-:Y:S02]  /*56c90*/  LEA.HI.X.SX32 R5, R26, R2, 0x1, P2 ;  /* 0x000000021a057211 */ /* 0x000fe400010f0eff */
[----:B------:R-:W-:Y:S01]  /*56ca0*/  LEA R26, R17, R25, 0x2 ;  /* 0x00000019111a7211 */ /* 0x000fe200078e10ff */
[----:B------:R-:W-:Y:S01]  /*56cb0*/  STG.E.U16 [R10.64], R20 ;  /* 0x000000140a007986 */ /* 0x000fe2000c101504 */
[----:B0-----:R-:W-:Y:S02]  /*56cc0*/  MOV R9, R6 ;  /* 0x0000000600097202 */ /* 0x001fe40000000f00 */
[----:B------:R-:W-:Y:S02]  /*56cd0*/  LEA R6, P2, R27, R0, 0x1 ;  /* 0x000000001b067211 */ /* 0x000fe400078408ff */
[----:B------:R-:W-:-:S02]  /*56ce0*/  LEA R8, R17, R26, 0x2 ;  /* 0x0000001a11087211 */ /* 0x000fc400078e10ff */
[----:B------:R-:W-:Y:S01]  /*56cf0*/  LEA.HI.X.SX32 R7, R27, R2, 0x1, P2 ;  /* 0x000000021b077211 */ /* 0x000fe200010f0eff */
[----:B------:R-:W-:Y:S01]  /*56d00*/  IMAD.MOV.U32 R27, RZ, RZ, R23 ;  /* 0x000000ffff1b7224 */ /* 0x000fe200078e0017 */
[----:B------:R2:W-:Y:S01]  /*56d10*/  STG.E.U16 [R4.64], R13 ;  /* 0x0000000d04007986 */ /* 0x0005e2000c101504 */
[----:B------:R-:W-:Y:S02]  /*56d20*/  LEA R23, R17, R8, 0x2 ;  /* 0x0000000811177211 */ /* 0x000fe400078e10ff */
[C---:B--2---:R-:W-:Y:S01]  /*56d30*/  LEA R4, P2, R12.reuse, R0, 0x1 ;  /* 0x000000000c047211 */ /* 0x044fe200078408ff */
[----:B----4-:R0:W-:Y:S04]  /*56d40*/  STL [R1+0x2dcc], R16 ;  /* 0x002dcc1001007387 */ /* 0x0101e80000100800 */
[----:B0-----:R-:W2:Y:S01]  /*56d50*/  LDL.LU R16, [R1+0x4] ;  /* 0x0000040001107983 */ /* 0x001ea20000300800 */
[----:B------:R-:W-:-:S03]  /*56d60*/  LEA.HI.X.SX32 R5, R12, R2, 0x1, P2 ;  /* 0x000000020c057211 */ /* 0x000fc600010f0eff */
[----:B------:R0:W-:Y:S04]  /*56d70*/  STL [R1+0x30], R8 ;  /* 0x0000300801007387 */ /* 0x0001e80000100800 */
[----:B------:R1:W-:Y:S04]  /*56d80*/  STL [R1+0x2c], R23 ;  /* 0x00002c1701007387 */ /* 0x0003e80000100800 */
[----:B------:R-:W4:Y:S01]  /*56d90*/  LDL.LU R12, [R1+0x2dd4] ;  /* 0x002dd400010c7983 */ /* 0x000f220000300800 */
[----:B0-----:R-:W-:Y:S02]  /*56da0*/  LEA R8, P3, R29, R0, 0x1 ;  /* 0x000000001d087211 */ /* 0x001fe400078608ff */
[----:B------:R-:W-:-:S02]  /*56db0*/  MOV R10, R9 ;  /* 0x00000009000a7202 */ /* 0x000fc40000000f00 */
[----:B-1----:R-:W-:Y:S02]  /*56dc0*/  LEA R23, R17, R23, 0x2 ;  /* 0x0000001711177211 */ /* 0x002fe400078e10ff */
[----:B------:R-:W-:Y:S02]  /*56dd0*/  LEA.HI.X.SX32 R9, R29, R2, 0x1, P3 ;  /* 0x000000021d097211 */ /* 0x000fe400018f0eff */
[----:B------:R-:W5:Y:S04]  /*56de0*/  LDL.LU R29, [R1+0x2dd0] ;  /* 0x002dd000011d7983 */ /* 0x000f680000300800 */
[----:B------:R0:W-:Y:S04]  /*56df0*/  STL [R1+0x40], R23 ;  /* 0x0000401701007387 */ /* 0x0001e80000100800 */
[----:B------:R-:W-:Y:S01]  /*56e00*/  STG.E.U16 [R6.64], R21 ;  /* 0x0000001506007986 */ /* 0x000fe2000c101504 */
[----:B0-----:R-:W-:-:S05]  /*56e10*/  LEA R23, R17, R23, 0x2 ;  /* 0x0000001711177211 */ /* 0x001fca00078e10ff */
[----:B------:R0:W-:Y:S04]  /*56e20*/  STL [R1+0x4c], R23 ;  /* 0x00004c1701007387 */ /* 0x0001e80000100800 */
[----:B------:R3:W-:Y:S01]  /*56e30*/  STG.E.U16 [R4.64], R14 ;  /* 0x0000000e04007986 */ /* 0x0007e2000c101504 */
[----:B0-----:R-:W-:Y:S01]  /*56e40*/  IMAD R23, R17, 0x4, R23 ;  /* 0x0000000411177824 */ /* 0x001fe200078e0217 */
[----:B--2---:R-:W-:-:S04]  /*56e50*/  LEA R6, P2, R16, R0, 0x1 ;  /* 0x0000000010067211 */ /* 0x004fc800078408ff */
[----:B------:R-:W-:Y:S02]  /*56e60*/  LEA.HI.X.SX32 R7, R16, R2, 0x1, P2 ;  /* 0x0000000210077211 */ /* 0x000fe400010f0eff */
[----:B------:R-:W2:Y:S01]  /*56e70*/  LDL.LU R16, [R1+0x2dcc] ;  /* 0x002dcc0001107983 */ /* 0x000ea20000300800 */
[----:B---3--:R-:W-:-:S03]  /*56e80*/  LEA R4, P2, R28, R0, 0x1 ;  /* 0x000000001c047211 */ /* 0x008fc600078408ff */
[----:B------:R0:W-:Y:S01]  /*56e90*/  STL [R1+0x48], R23 ;  /* 0x0000481701007387 */ /* 0x0001e20000100800 */
[----:B------:R-:W-:-:S03]  /*56ea0*/  LEA.HI.X.SX32 R5, R28, R2, 0x1, P2 ;  /* 0x000000021c057211 */ /* 0x000fc600010f0eff */
[----:B------:R-:W3:Y:S01]  /*56eb0*/  LDL.LU R28, [R1+0x2dc8] ;  /* 0x002dc800011c7983 */ /* 0x000ee20000300800 */
[----:B0-----:R-:W-:-:S03]  /*56ec0*/  LEA R23, R17, R23, 0x2 ;  /* 0x0000001711177211 */ /* 0x001fc600078e10ff */
[----:B----4-:R0:W-:Y:S04]  /*56ed0*/  STG.E.U16 [R8.64], R12 ;  /* 0x0000000c08007986 */ /* 0x0101e8000c101504 */
[----:B------:R1:W-:Y:S04]  /*56ee0*/  STL [R1+0x44], R23 ;  /* 0x0000441701007387 */ /* 0x0003e80000100800 */
[----:B0-----:R-:W4:Y:S01]  /*56ef0*/  LDL.LU R9, [R1+0x388] ;  /* 0x0003880001097983 */ /* 0x001f220000300800 */
[----:B-1----:R-:W-:Y:S02]  /*56f00*/  LEA R23, R17, R23, 0x2 ;  /* 0x0000001711177211 */ /* 0x002fe400078e10ff */
[----:B-----5:R-:W-:-:S02]  /*56f10*/  LEA R8, P2, R29, R0, 0x1 ;  /* 0x000000001d087211 */ /* 0x020fc400078408ff */
[----:B------:R-:W-:Y:S01]  /*56f20*/  PRMT R3, R22, 0x7632, R3 ;  /* 0x0000763216037816 */ /* 0x000fe20000000003 */
[----:B------:R-:W-:Y:S04]  /*56f30*/  STL [R1+0x3c], R23 ;  /* 0x00003c1701007387 */ /* 0x000fe80000100800 */
[----:B------:R-:W5:Y:S04]  /*56f40*/  LDL.LU R22, [R1+0x2dc4] ;  /* 0x002dc40001167983 */ /* 0x000f680000300800 */
[----:B--2---:R0:W-:Y:S02]  /*56f50*/  STG.E.U16 [R6.64], R16 ;  /* 0x0000001006007986 */ /* 0x0041e4000c101504 */
[----:B0-----:R-:W-:-:S02]  /*56f60*/  LEA R6, R17, R23, 0x2 ;  /* 0x0000001711067211 */ /* 0x001fc400078e10ff */
[----:B------:R-:W2:Y:S01]  /*56f70*/  LDL.LU R23, [R1+0x2dc0] ;  /* 0x002dc00001177983 */ /* 0x000ea20000300800 */
[----:B----4-:R-:W-:Y:S02]  /*56f80*/  MOV R7, R9 ;  /* 0x0000000900077202 */ /* 0x010fe40000000f00 */
[----:B------:R-:W-:Y:S02]  /*56f90*/  LEA.HI.X.SX32 R9, R29, R2, 0x1, P2 ;  /* 0x000000021d097211 */ /* 0x000fe400010f0eff */
[----:B------:R-:W4:Y:S04]  /*56fa0*/  LDL R29, [R1+0x190] ;  /* 0x00019000011d7983 */ /* 0x000f280000100800 */
[----:B------:R0:W-:Y:S02]  /*56fb0*/  STL [R1+0x34], R6 ;  /* 0x0000340601007387 */ /* 0x0001e40000100800 */
[----:B0-----:R-:W-:-:S05]  /*56fc0*/  IMAD R6, R17, 0x4, R6 ;  /* 0x0000000411067824 */ /* 0x001fca00078e0206 */
[----:B------:R-:W-:Y:S04]  /*56fd0*/  STL [R1+0x28], R6 ;  /* 0x0000280601007387 */ /* 0x000fe80000100800 */
[----:B---3--:R-:W-:Y:S04]  /*56fe0*/  STL [R1+0x2da8], R28 ;  /* 0x002da81c01007387 */ /* 0x008fe80000100800 */
[----:B----4-:R-:W-:Y:S04]  /*56ff0*/  STG.E.U16 [R4.64], R29 ;  /* 0x0000001d04007986 */ /* 0x010fe8000c101504 */
[----:B------:R0:W-:Y:S02]  /*57000*/  STG.E.U16 [R8.64], R3 ;  /* 0x0000000308007986 */ /* 0x0001e4000c101504 */
[----:B0-----:R-:W-:-:S02]  /*57010*/  PRMT R3, R20, 0x7632, R3 ;  /* 0x0000763214037816 */ /* 0x001fc40000000003 */
[----:B------:R-:W3:Y:S01]  /*57020*/  LDL.LU R20, [R1+0x2dbc] ;  /* 0x002dbc0001147983 */ /* 0x000ee20000300800 */
[----:B------:R-:W-:Y:S02]  /*57030*/  MOV R8, R27 ;  /* 0x0000001b00087202 */ /* 0x000fe40000000f00 */
[C---:B------:R-:W-:Y:S02]  /*57040*/  LEA R4, P2, R28.reuse, R0, 0x1 ;  /* 0x000000001c047211 */ /* 0x040fe400078408ff */
[C---:B------:R-:W-:Y:S02]  /*57050*/  LEA R27, R17.reuse, R6, 0x2 ;  /* 0x00000006111b7211 */ /* 0x040fe400078e10ff */
[----:B------:R-:W-:Y:S02]  /*57060*/  LEA.HI.X.SX32 R5, R28, R2, 0x1, P2 ;  /* 0x000000021c057211 */ /* 0x000fe400010f0eff */
[----:B------:R-:W-:Y:S02]  /*57070*/  LEA R29, R17, R27, 0x2 ;  /* 0x0000001b111d7211 */ /* 0x000fe400078e10ff */
[----:B--2---:R-:W-:Y:S01]  /*57080*/  LEA R6, P2, R23, R0, 0x1 ;  /* 0x0000000017067211 */ /* 0x004fe200078408ff */
[----:B------:R0:W-:Y:S01]  /*57090*/  STG.E.U16 [R4.64], R3 ;  /* 0x0000000304007986 */ /* 0x0001e2000c101504 */
[----:B------:R-:W-:Y:S01]  /*570a0*/  MOV R28, R7 ;  /* 0x00000007001c7202 */ /* 0x000fe20000000f00 */
[----:B------:R-:W-:Y:S01]  /*570b0*/  IMAD R29, R17, 0x4, R29 ;  /* 0x00000004111d7824 */ /* 0x000fe200078e021d */
[----:B------:R-:W-:-:S02]  /*570c0*/  PRMT R9, R13, 0x7632, R9 ;  /* 0x000076320d097816 */ /* 0x000fc40000000009 */
[----:B------:R-:W-:Y:S01]  /*570d0*/  LEA.HI.X.SX32 R7, R23, R2, 0x1, P2 ;  /* 0x0000000217077211 */ /* 0x000fe200010f0eff */
[----:B------:R-:W2:Y:S01]  /*570e0*/  LDL.LU R13, [R1+0x2db8] ;  /* 0x002db800010d7983 */ /* 0x000ea20000300800 */
[C---:B------:R-:W-:Y:S02]  /*570f0*/  LEA R29, R17.reuse, R29, 0x2 ;  /* 0x0000001d111d7211 */ /* 0x040fe400078e10ff */
[----:B0-----:R-:W-:Y:S02]  /*57100*/  MOV R5, R8 ;  /* 0x0000000800057202 */ /* 0x001fe40000000f00 */
[C---:B-----5:R-:W-:Y:S01]  /*57110*/  LEA R8, P2, R22.reuse, R0, 0x1 ;  /* 0x0000000016087211 */ /* 0x060fe200078408ff */
[----:B------:R0:W-:Y:S01]  /*57120*/  STG.E.U16 [R6.64], R9 ;  /* 0x0000000906007986 */ /* 0x0001e2000c101504 */
[----:B------:R-:W-:Y:S02]  /*57130*/  LEA R3, R17, R29, 0x2 ;  /* 0x0000001d11037211 */ /* 0x000fe400078e10ff */
[----:B------:R-:W-:Y:S01]  /*57140*/  PRMT R4, R21, 0x7632, R4 ;  /* 0x0000763215047816 */ /* 0x000fe20000000004 */
[----:B------:R-:W4:Y:S01]  /*57150*/  LDL R17, [R1+0x38] ;  /* 0x0000380001117983 */ /* 0x000f220000100800 */
[----:B0-----:R-:W-:-:S03]  /*57160*/  LEA.HI.X.SX32 R9, R22, R2, 0x1, P2 ;  /* 0x0000000216097211 */ /* 0x001fc600010f0eff */
[----:B------:R0:W-:Y:S01]  /*57170*/  STL [R1+0x2da0], R29 ;  /* 0x002da01d01007387 */ /* 0x0001e20000100800 */
[----:B------:R-:W-:Y:S01]  /*57180*/  IMAD.MOV.U32 R22, RZ, RZ, R28 ;  /* 0x000000ffff167224 */ /* 0x000fe200078e001c */
[----:B------:R-:W-:Y:S02]  /*57190*/  PRMT R11, R14, 0x7632, R11 ;  /* 0x000076320e0b7816 */ /* 0x000fe4000000000b */
[----:B------:R-:W5:Y:S04]  /*571a0*/  LDL.LU R21, [R1+0x2db4] ;  /* 0x002db40001157983 */ /* 0x000f680000300800 */
[----:B------:R-:W2:Y:S01]  /*571b0*/  LDL.LU R28, [R1+0x164] ;  /* 0x00016400011c7983 */ /* 0x000ea20000300800 */
[----:B0-----:R-:W-:-:S03]  /*571c0*/  MOV R29, R5 ;  /* 0x00000005001d7202 */ /* 0x001fc60000000f00 */
[----:B------:R-:W2:Y:S04]  /*571d0*/  LDL.LU R14, [R1+0x2db0] ;  /* 0x002db000010e7983 */ /* 0x000ea80000300800 */
[----:B------:R0:W-:Y:S01]  /*571e0*/  STL [R1+0x2da4], R3 ;  /* 0x002da40301007387 */ /* 0x0001e20000100800 */
[----:B---3--:R-:W-:-:S04]  /*571f0*/  LEA R6, P2, R20, R0, 0x1 ;  /* 0x0000000014067211 */ /* 0x008fc800078408ff */
[----:B------:R-:W-:Y:S02]  /*57200*/  LEA.HI.X.SX32 R7, R20, R2, 0x1, P2 ;  /* 0x0000000214077211 */ /* 0x000fe400010f0eff */
[----:B------:R-:W-:-:S04]  /*57210*/  MOV R20, c[0x0][0x1c8] ;  /* 0x0000720000147a02 */ /* 0x000fc80000000f00 */
[C---:B------:R-:W-:Y:S02]  /*57220*/  LEA R5, R20.reuse, R3, 0x2 ;  /* 0x0000000314057211 */ /* 0x040fe400078e10ff */
[----:B0-----:R-:W3:Y:S04]  /*57230*/  LDL.LU R3, [R1+0x18] ;  /* 0x0000180001037983 */ /* 0x001ee80000300800 */
[----:B------:R0:W-:Y:S04]  /*57240*/  STG.E.U16 [R8.64], R4 ;  /* 0x0000000408007986 */ /* 0x0001e8000c101504 */
[----:B------:R1:W-:Y:S01]  /*57250*/  STG.E.U16 [R6.64], R11 ;  /* 0x0000000b06007986 */ /* 0x0003e2000c101504 */
[----:B0-----:R-:W-:-:S02]  /*57260*/  LEA R4, R20, R5, 0x2 ;  /* 0x0000000514047211 */ /* 0x001fc400078e10ff */
[----:B------:R-:W-:Y:S02]  /*57270*/  MOV R9, R10 ;  /* 0x0000000a00097202 */ /* 0x000fe40000000f00 */
[----:B-1----:R-:W-:Y:S01]  /*57280*/  LEA R6, R20, R4, 0x2 ;  /* 0x0000000414067211 */ /* 0x002fe200078e10ff */
[----:B------:R0:W-:Y:S01]  /*57290*/  STL.64 [R1+0x2d90], R4 ;  /* 0x002d900401007387 */ /* 0x0001e20000100a00 */
[----:B------:R-:W-:Y:S02]  /*572a0*/  PRMT R7, R12, 0x7632, R7 ;  /* 0x000076320c077816 */ /* 0x000fe40000000007 */
[C---:B-----5:R-:W-:Y:S01]  /*572b0*/  LEA R10, P2, R21.reuse, R0, 0x1 ;  /* 0x00000000150a7211 */ /* 0x060fe200078408ff */
[----:B0-----:R-:W5:Y:S01]  /*572c0*/  LDL.LU R4, [R1+0x190] ;  /* 0x0001900001047983 */ /* 0x001f620000300800 */
[----:B------:R-:W-:Y:S02]  /*572d0*/  MOV R5, c[0x0][0x1c8] ;  /* 0x0000720000057a02 */ /* 0x000fe40000000f00 */
[----:B------:R-:W-:Y:S01]  /*572e0*/  LEA.HI.X.SX32 R11, R21, R2, 0x1, P2 ;  /* 0x00000002150b7211 */ /* 0x000fe200010f0eff */
[----:B------:R-:W-:Y:S01]  /*572f0*/  IMAD.MOV.U32 R21, RZ, RZ, R9 ;  /* 0x000000ffff157224 */ /* 0x000fe200078e0009 */
[----:B------:R-:W5:Y:S01]  /*57300*/  LDL.LU R12, [R1+0x2dac] ;  /* 0x002dac00010c7983 */ /* 0x000f620000300800 */
[----:B--2---:R-:W-:-:S02]  /*57310*/  PRMT R14, R16, 0x7632, R14 ;  /* 0x00007632100e7816 */ /* 0x004fc4000000000e */
[C---:B------:R-:W-:Y:S01]  /*57320*/  LEA R16, R5.reuse, R6, 0x2 ;  /* 0x0000000605107211 */ /* 0x040fe200078e10ff */
[----:B------:R0:W-:Y:S02]  /*57330*/  STG.E.U16 [R10.64], R7 ;  /* 0x000000070a007986 */ /* 0x0001e4000c101504 */
[----:B0-----:R-:W-:Y:S02]  /*57340*/  MOV R10, R29 ;  /* 0x0000001d000a7202 */ /* 0x001fe40000000f00 */
[----:B------:R-:W-:Y:S01]  /*57350*/  IMAD R7, R5, 0x4, R16 ;  /* 0x0000000405077824 */ /* 0x000fe200078e0210 */
[----:B---3--:R-:W-:-:S04]  /*57360*/  LEA R8, P2, R3, R0, 0x1 ;  /* 0x0000000003087211 */ /* 0x008fc800078408ff */
[----:B------:R-:W-:Y:S02]  /*57370*/  LEA.HI.X.SX32 R9, R3, R2, 0x1, P2 ;  /* 0x0000000203097211 */ /* 0x000fe400010f0eff */
[----:B------:R-:W2:Y:S04]  /*57380*/  LDL.LU R3, [R1+0x154] ;  /* 0x0001540001037983 */ /* 0x000ea80000300800 */
[----:B------:R4:W-:Y:S04]  /*57390*/  STL [R1+0x10], R16 ;  /* 0x0000101001007387 */ /* 0x0009e80000100800 */
[----:B------:R-:W3:Y:S04]  /*573a0*/  LDL.LU R29, [R1+0x174] ;  /* 0x00017400011d7983 */ /* 0x000ee80000300800 */
[----:B------:R0:W-:Y:S01]  /*573b0*/  STG.E.U16 [R8.64], R14 ;  /* 0x0000000e08007986 */ /* 0x0001e2000c101504 */
[----:B----4-:R-:W-:-:S03]  /*573c0*/  LEA R16, P2, R17, R0, 0x1 ;  /* 0x0000000011107211 */ /* 0x010fc600078408ff */
[----:B------:R-:W4:Y:S04]  /*573d0*/  LDL.LU R17, [R1+0x38] ;  /* 0x0000380001117983 */ /* 0x000f280000300800 */
[----:B0-----:R-:W2:Y:S01]  /*573e0*/  LDL.LU R9, [R1+0x14] ;  /* 0x0000140001097983 */ /* 0x001ea20000300800 */
[C---:B------:R-:W-:Y:S02]  /*573f0*/  LEA R8, R5.reuse, R7, 0x2 ;  /* 0x0000000705087211 */ /* 0x040fe400078e10ff */
[----:B-----5:R-:W-:Y:S02]  /*57400*/  PRMT R11, R4, 0x7632, R11 ;  /* 0x00007632040b7816 */ /* 0x020fe4000000000b */
[----:B------:R-:W-:Y:S01]  /*57410*/  LEA R4, R5, R8, 0x2 ;  /* 0x0000000805047211 */ /* 0x000fe200078e10ff */
[----:B------:R0:W-:Y:S04]  /*57420*/  STL.64 [R1+0x2d98], R6 ;  /* 0x002d980601007387 */ /* 0x0001e80000100a00 */
[----:B------:R-:W-:Y:S01]  /*57430*/  STL [R1+0x8], R4 ;  /* 0x0000080401007387 */ /* 0x000fe20000100800 */
[----:B0-----:R-:W-:-:S02]  /*57440*/  MOV R7, R15 ;  /* 0x0000000f00077202 */ /* 0x001fc40000000f00 */
[----:B--2---:R-:W-:-:S04]  /*57450*/  LEA R14, P3, R9, R0, 0x1 ;  /* 0x00000000090e7211 */ /* 0x004fc800078608ff */
[----:B------:R-:W-:Y:S01]  /*57460*/  LEA.HI.X.SX32 R15, R9, R2, 0x1, P3 ;  /* 0x00000002090f7211 */ /* 0x000fe200018f0eff */
[----:B------:R-:W-:-:S05]  /*57470*/  IMAD R9, R5, 0x4, R4 ;  /* 0x0000000405097824 */ /* 0x000fca00078e0204 */
[----:B------:R0:W-:Y:S04]  /*57480*/  STL.64 [R1+0x2d88], R8 ;  /* 0x002d880801007387 */ /* 0x0001e80000100a00 */
[----:B0-----:R-:W2:Y:S01]  /*57490*/  LDL.LU R8, [R1+0x144] ;  /* 0x0001440001087983 */ /* 0x001ea20000300800 */
[----:B----4-:R-:W-:Y:S02]  /*574a0*/  LEA.HI.X.SX32 R17, R17, R2, 0x1, P2 ;  /* 0x0000000211117211 */ /* 0x010fe400010f0eff */
[----:B------:R-:W-:Y:S02]  /*574b0*/  MOV R6, R10 ;  /* 0x0000000a00067202 */ /* 0x000fe40000000f00 */
[----:B------:R-:W-:Y:S02]  /*574c0*/  LEA R10, P2, R12, R0, 0x1 ;  /* 0x000000000c0a7211 */ /* 0x000fe400078408ff */
[----:B------:R-:W-:-:S02]  /*574d0*/  MOV R4, R18 ;  /* 0x0000001200047202 */ /* 0x000fc40000000f00 */
[C---:B------:R-:W-:Y:S01]  /*574e0*/  LEA R18, R5.reuse, R9, 0x2 ;  /* 0x0000000905127211 */ /* 0x040fe200078e10ff */
[----:B------:R0:W-:Y:S03]  /*574f0*/  STG.E.U16 [R16.64], R11 ;  /* 0x0000000b10007986 */ /* 0x0001e6000c101504 */
[----:B------:R-:W-:Y:S01]  /*57500*/  LEA R9, R5, R18, 0x2 ;  /* 0x0000001205097211 */ /* 0x000fe200078e10ff */
[----:B------:R1:W-:Y:S01]  /*57510*/  STG.E.U16 [R14.64], R28 ;  /* 0x0000001c0e007986 */ /* 0x0003e2000c101504 */
[----:B0-----:R-:W-:Y:S02]  /*57520*/  LEA.HI.X.SX32 R11, R12, R2, 0x1, P2 ;  /* 0x000000020c0b7211 */ /* 0x001fe400010f0eff */
[----:B------:R-:W-:Y:S02]  /*57530*/  LEA R20, R20, R13, 0x2 ;  /* 0x0000000d14147211 */ /* 0x000fe400078e10ff */
[----:B-1----:R-:W-:-:S02]  /*57540*/  LEA R14, P2, R13, R0, 0x1 ;  /* 0x000000000d0e7211 */ /* 0x002fc400078408ff */
[C---:B------:R-:W-:Y:S02]  /*57550*/  LEA R12, P3, R20.reuse, R0, 0x1 ;  /* 0x00000000140c7211 */ /* 0x040fe400078608ff */
[----:B------:R-:W-:Y:S02]  /*57560*/  LEA.HI.X.SX32 R15, R13, R2, 0x1, P2 ;  /* 0x000000020d0f7211 */ /* 0x000fe400010f0eff */
[C---:B------:R-:W-:Y:S02]  /*57570*/  LEA R16, P2, R19.reuse, R0, 0x1 ;  /* 0x0000000013107211 */ /* 0x040fe400078408ff */
[-C--:B------:R-:W-:Y:S02]  /*57580*/  LEA.HI.X.SX32 R13, R20, R2.reuse, 0x1, P3 ;  /* 0x00000002140d7211 */ /* 0x080fe400018f0eff */
[----:B------:R-:W-:Y:S02]  /*57590*/  LEA.HI.X.SX32 R17, R19, R2, 0x1, P2 ;  /* 0x0000000213117211 */ /* 0x000fe400010f0eff */
[----:B------:R-:W-:Y:S01]  /*575a0*/  PRMT R23, R28, 0x7632, R23 ;  /* 0x000076321c177816 */ /* 0x000fe20000000017 */
[----:B--2---:R0:W-:Y:S02]  /*575b0*/  STG.E.U16 [R10.64], R8 ;  /* 0x000000080a007986 */ /* 0x0041e4000c101504 */
[----:B0-----:R-:W-:-:S05]  /*575c0*/  IMAD R10, R5, 0x4, R9 ;  /* 0x00000004050a7824 */ /* 0x001fca00078e0209 */
[C---:B------:R-:W-:Y:S01]  /*575d0*/  LEA R9, R5.reuse, R10, 0x2 ;  /* 0x0000000a05097211 */ /* 0x040fe200078e10ff */
[----:B------:R0:W-:Y:S03]  /*575e0*/  STG.E.U16 [R14.64], R3 ;  /* 0x000000030e007986 */ /* 0x0001e6000c101504 */
[C---:B------:R-:W-:Y:S01]  /*575f0*/  LEA R9, R5.reuse, R9, 0x2 ;  /* 0x0000000905097211 */ /* 0x040fe200078e10ff */
[----:B---3--:R1:W-:Y:S03]  /*57600*/  STG.E.U16 [R12.64], R29 ;  /* 0x0000001d0c007986 */ /* 0x0083e6000c101504 */
[C---:B------:R-:W-:Y:S02]  /*57610*/  LEA R11, R5.reuse, R9, 0x2 ;  /* 0x00000009050b7211 */ /* 0x040fe400078e10ff */
[----:B0-----:R-:W-:Y:S01]  /*57620*/  LEA R14, P2, R24, R0, 0x1 ;  /* 0x00000000180e7211 */ /* 0x001fe200078408ff */
[----:B------:R-:W-:Y:S01]  /*57630*/  STL [R1], R9 ;  /* 0x0000000901007387 */ /* 0x000fe20000100800 */
[----:B------:R-:W-:-:S02]  /*57640*/  LEA R20, R5, R11, 0x2 ;  /* 0x0000000b05147211 */ /* 0x000fc400078e10ff */
[C---:B-1----:R-:W-:Y:S02]  /*57650*/  LEA R12, P3, R25.reuse, R0, 0x1 ;  /* 0x00000000190c7211 */ /* 0x042fe400078608ff */
[-C--:B------:R-:W-:Y:S01]  /*57660*/  LEA.HI.X.SX32 R15, R24, R2.reuse, 0x1, P2 ;  /* 0x00000002180f7211 */ /* 0x080fe200010f0eff */
[----:B------:R0:W-:Y:S01]  /*57670*/  STL.64 [R1+0x2d78], R10 ;  /* 0x002d780a01007387 */ /* 0x0001e20000100a00 */
[----:B------:R-:W-:Y:S02]  /*57680*/  LEA.HI.X.SX32 R13, R25, R2, 0x1, P3 ;  /* 0x00000002190d7211 */ /* 0x000fe400018f0eff */
[----:B------:R-:W-:Y:S01]  /*57690*/  LEA R19, R5, R20, 0x2 ;  /* 0x0000001405137211 */ /* 0x000fe200078e10ff */
[----:B------:R-:W-:Y:S04]  /*576a0*/  STG.E.U16 [R16.64], R7 ;  /* 0x0000000710007986 */ /* 0x000fe8000c101504 */
[----:B------:R1:W-:Y:S01]  /*576b0*/  STG.E.U16 [R14.64], R4 ;  /* 0x000000040e007986 */ /* 0x0003e2000c101504 */
[----:B0-----:R-:W-:-:S03]  /*576c0*/  IMAD.MOV.U32 R10, RZ, RZ, R6 ;  /* 0x000000ffff0a7224 */ /* 0x001fc600078e0006 */
[----:B------:R-:W2:Y:S04]  /*576d0*/  LDL.LU R6, [R1+0x48] ;  /* 0x0000480001067983 */ /* 0x000ea80000300800 */
[----:B------:R-:W3:Y:S04]  /*576e0*/  LDL.LU R25, [R1+0x40] ;  /* 0x0000400001197983 */ /* 0x000ee80000300800 */
[----:B-1----:R-:W4:Y:S04]  /*576f0*/  LDL.LU R15, [R1+0x30] ;  /* 0x00003000010f7983 */ /* 0x002f280000300800 */
[----:B------:R0:W-:Y:S04]  /*57700*/  STL.64 [R1+0x2d80], R18 ;  /* 0x002d801201007387 */ /* 0x0001e80000100a00 */
[----:B0-----:R-:W5:Y:S01]  /*57710*/  LDL.LU R18, [R1+0x2c] ;  /* 0x00002c0001127983 */ /* 0x001f620000300800 */
[----:B------:R-:W-:-:S02]  /*57720*/  MOV R11, R21 ;  /* 0x00000015000b7202 */ /* 0x000fc40000000f00 */
[----:B------:R-:W-:-:S05]  /*57730*/  LEA R21, R5, R19, 0x2 ;  /* 0x0000001305157211 */ /* 0x000fca00078e10ff */
[----:B------:R0:W-:Y:S04]  /*57740*/  STL.64 [R1+0x2d68], R20 ;  /* 0x002d681401007387 */ /* 0x0001e80000100a00 */
[----:B0-----:R-:W2:Y:S04]  /*57750*/  LDL.LU R20, [R1+0x4c] ;  /* 0x00004c0001147983 */ /* 0x001ea80000300800 */
[----:B------:R-:W2:Y:S01]  /*57760*/  LDL.LU R28, [R1+0x2da8] ;  /* 0x002da800011c7983 */ /* 0x000ea20000300800 */
[C---:B------:R-:W-:Y:S02]  /*57770*/  LEA R16, P2, R26.reuse, R0, 0x1 ;  /* 0x000000001a107211 */ /* 0x040fe400078408ff */
[----:B------:R-:W-:Y:S01]  /*57780*/  MOV R9, R22 ;  /* 0x0000001600097202 */ /* 0x000fe20000000f00 */
[----:B------:R-:W-:Y:S01]  /*57790*/  STG.E.U16 [R12.64], R11 ;  /* 0x0000000b0c007986 */ /* 0x000fe2000c101504 */
[----:B------:R-:W-:Y:S01]  /*577a0*/  LEA.HI.X.SX32 R17, R26, R2, 0x1, P2 ;  /* 0x000000021a117211 */ /* 0x000fe200010f0eff */
[----:B------:R-:W-:Y:S01]  /*577b0*/  IMAD R22, R5, 0x4, R21 ;  /* 0x0000000405167824 */ /* 0x000fe200078e0215 */
[----:B------:R-:W-:Y:S01]  /*577c0*/  MOV R21, c[0x0][0x1c8] ;  /* 0x0000720000157a02 */ /* 0x000fe20000000f00 */
[----:B------:R-:W2:Y:S04]  /*577d0*/  LDL.LU R19, [R1+0x3c] ;  /* 0x00003c0001137983 */ /* 0x000ea80000300800 */
[----:B------:R0:W-:Y:S01]  /*577e0*/  STG.E.U16 [R16.64], R10 ;  /* 0x0000000a10007986 */ /* 0x0001e2000c101504 */
[----:B------:R-:W-:-:S03]  /*577f0*/  PRMT R24, R8, 0x7632, R24 ;  /* 0x0000763208187816 */ /* 0x000fc60000000018 */
[----:B------:R-:W2:Y:S01]  /*57800*/  LDL.LU R8, [R1+0x34] ;  /* 0x0000340001087983 */ /* 0x000ea20000300800 */
[----:B0-----:R-:W-:-:S04]  /*57810*/  LEA R17, R21, R22, 0x2 ;  /* 0x0000001615117211 */ /* 0x001fc800078e10ff */
[----:B------:R-:W-:Y:S02]  /*57820*/  LEA R16, R21, R17, 0x2 ;  /* 0x0000001115107211 */ /* 0x000fe400078e10ff */
[----:B------:R-:W-:-:S03]  /*57830*/  PRMT R26, R3, 0x7632, R26 ;  /* 0x00007632031a7816 */ /* 0x000fc6000000001a */
[----:B------:R-:W-:Y:S01]  /*57840*/  STL.64 [R1+0x2d58], R16 ;  /* 0x002d581001007387 */ /* 0x000fe20000100a00 */
[----:B----4-:R-:W-:-:S04]  /*57850*/  LEA R12, P2, R15, R0, 0x1 ;  /* 0x000000000f0c7211 */ /* 0x010fc800078408ff */
[----:B------:R-:W-:-:S05]  /*57860*/  LEA.HI.X.SX32 R13, R15, R2, 0x1, P2 ;  /* 0x000000020f0d7211 */ /* 0x000fca00010f0eff */
[----:B------:R3:W-:Y:S01]  /*57870*/  STG.E.U16 [R12.64], R23 ;  /* 0x000000170c007986 */ /* 0x0007e2000c101504 */
[----:B-----5:R-:W-:-:S04]  /*57880*/  LEA R14, P2, R18, R0, 0x1 ;  /* 0x00000000120e7211 */ /* 0x020fc800078408ff */
[----:B------:R-:W-:Y:S02]  /*57890*/  LEA.HI.X.SX32 R15, R18, R2, 0x1, P2 ;  /* 0x00000002120f7211 */ /* 0x000fe400010f0eff */
[----:B---3--:R-:W-:Y:S02]  /*578a0*/  LEA R12, P2, R25, R0, 0x1 ;  /* 0x00000000190c7211 */ /* 0x008fe400078408ff */
[----:B------:R-:W-:Y:S02]  /*578b0*/  LEA R23, R21, R16, 0x2 ;  /* 0x0000001015177211 */ /* 0x000fe400078e10ff */
[----:B------:R-:W-:Y:S02]  /*578c0*/  LEA.HI.X.SX32 R13, R25, R2, 0x1, P2 ;  /* 0x00000002190d7211 */ /* 0x000fe400010f0eff */
[----:B------:R-:W-:Y:S01]  /*578d0*/  MOV R25, c[0x0][0x1c8] ;  /* 0x0000720000197a02 */ /* 0x000fe20000000f00 */
[----:B------:R0:W-:Y:S03]  /*578e0*/  STG.E.U16 [R14.64], R24 ;  /* 0x000000180e007986 */ /* 0x0001e6000c101504 */
[C---:B------:R-:W-:Y:S01]  /*578f0*/  LEA R18, R25.reuse, R27, 0x2 ;  /* 0x0000001b19127211 */ /* 0x040fe200078e10ff */
[----:B------:R-:W-:Y:S03]  /*57900*/  STL.64 [R1+0x2d60], R22 ;  /* 0x002d601601007387 */ /* 0x000fe60000100a00 */
[----:B------:R-:W-:Y:S01]  /*57910*/  LEA R18, R25, R18, 0x2 ;  /* 0x0000001219127211 */ /* 0x000fe200078e10ff */
[----:B------:R-:W3:Y:S01]  /*57920*/  LDL.LU R3, [R1+0x2da4] ;  /* 0x002da40001037983 */ /* 0x000ee20000300800 */
[----:B0-----:R-:W-:Y:S01]  /*57930*/  IMAD R24, R21, 0x4, R23 ;  /* 0x0000000415187824 */ /* 0x001fe200078e0217 */
[----:B--2---:R-:W-:-:S02]  /*57940*/  PRMT R28, R29, 0x7632, R28 ;  /* 0x000076321d1c7816 */ /* 0x004fc4000000001c */
[----:B------:R-:W2:Y:S02]  /*57950*/  LDL.LU R29, [R1+0x2da0] ;  /* 0x002da000011d7983 */ /* 0x000ea40000300800 */
[----:B------:R-:W-:-:S05]  /*57960*/  LEA R25, R21, R24, 0x2 ;  /* 0x0000001815197211 */ /* 0x000fca00078e10ff */
[----:B------:R0:W-:Y:S04]  /*57970*/  STL.64 [R1+0x2d48], R24 ;  /* 0x002d481801007387 */ /* 0x0001e80000100a00 */
[----:B------:R1:W-:Y:S04]  /*57980*/  STG.E.U16 [R12.64], R26 ;  /* 0x0000001a0c007986 */ /* 0x0003e8000c101504 */
[----:B0-----:R-:W4:Y:S01]  /*57990*/  LDL.LU R24, [R1+0x44] ;  /* 0x0000440001187983 */ /* 0x001f220000300800 */
[----:B-1----:R-:W-:-:S03]  /*579a0*/  LEA R12, R21, R25, 0x2 ;  /* 0x00000019150c7211 */ /* 0x002fc600078e10ff */
[----:B------:R-:W5:Y:S01]  /*579b0*/  LDL.LU R25, [R1+0x28] ;  /* 0x0000280001197983 */ /* 0x000f620000300800 */
[----:B------:R-:W-:-:S04]  /*579c0*/  LEA R14, P2, R20, R0, 0x1 ;  /* 0x00000000140e7211 */ /* 0x000fc800078408ff */
[----:B------:R-:W-:Y:S02]  /*579d0*/  LEA.HI.X.SX32 R15, R20, R2, 0x1, P2 ;  /* 0x00000002140f7211 */ /* 0x000fe400010f0eff */
[CC--:B------:R-:W-:Y:S02]  /*579e0*/  LEA R16, P2, R6.reuse, R0.reuse, 0x1 ;  /* 0x0000000006107211 */ /* 0x0c0fe400078408ff */
[----:B------:R-:W-:Y:S02]  /*579f0*/  LEA R22, P3, R19, R0, 0x1 ;  /* 0x0000000013167211 */ /* 0x000fe400078608ff */
[----:B------:R-:W-:Y:S01]  /*57a00*/  LEA.HI.X.SX32 R17, R6, R2, 0x1, P2 ;  /* 0x0000000206117211 */ /* 0x000fe200010f0eff */
[----:B------:R-:W-:Y:S01]  /*57a10*/  IMAD.MOV.U32 R20, RZ, RZ, R18 ;  /* 0x000000ffff147224 */ /* 0x000fe200078e0012 */
[----:B------:R-:W-:Y:S01]  /*57a20*/  LEA R26, R21, R12, 0x2 ;  /* 0x0000000c151a7211 */ /* 0x000fe200078e10ff */
[----:B------:R0:W-:Y:S01]  /*57a30*/  STG.E.U16 [R14.64], R28 ;  /* 0x0000001c0e007986 */ /* 0x0001e2000c101504 */
[----:B------:R-:W-:-:S02]  /*57a40*/  MOV R18, R7 ;  /* 0x0000000700127202 */ /* 0x000fc40000000f00 */
[----:B------:R-:W-:Y:S02]  /*57a50*/  LEA.HI.X.SX32 R23, R19, R2, 0x1, P3 ;  /* 0x0000000213177211 */ /* 0x000fe400018f0eff */
[----:B------:R-:W-:Y:S02]  /*57a60*/  MOV R19, R4 ;  /* 0x0000000400137202 */ /* 0x000fe40000000f00 */
[----:B------:R-:W-:Y:S01]  /*57a70*/  LEA R13, R21, R26, 0x2 ;  /* 0x0000001a150d7211 */ /* 0x000fe200078e10ff */
[----:B------:R-:W-:Y:S01]  /*57a80*/  STL.64 [R1+0x2d70], R16 ;  /* 0x002d701001007387 */ /* 0x000fe20000100a00 */
[----:B0-----:R-:W-:-:S04]  /*57a90*/  LEA R14, P6, R8, R0, 0x1 ;  /* 0x00000000080e7211 */ /* 0x001fc800078c08ff */
[----:B------:R-:W-:Y:S02]  /*57aa0*/  LEA.HI.X.SX32 R15, R8, R2, 0x1, P6 ;  /* 0x00000002080f7211 */ /* 0x000fe400030f0eff */
[----:B------:R-:W-:Y:S01]  /*57ab0*/  LEA R8, R5, R27, 0x2 ;  /* 0x0000001b05087211 */ /* 0x000fe200078e10ff */
[----:B------:R-:W-:Y:S01]  /*57ac0*/  IMAD R28, R21, 0x4, R13 ;  /* 0x00000004151c7824 */ /* 0x000fe200078e020d */
[----:B----4-:R-:W-:-:S04]  /*57ad0*/  LEA R6, P2, R24, R0, 0x1 ;  /* 0x0000000018067211 */ /* 0x010fc800078408ff */
[----:B------:R-:W-:Y:S02]  /*57ae0*/  LEA.HI.X.SX32 R7, R24, R2, 0x1, P2 ;  /* 0x0000000218077211 */ /* 0x000fe400010f0eff */
[----:B-----5:R-:W-:-:S03]  /*57af0*/  LEA R4, P2, R25, R0, 0x1 ;  /* 0x0000000019047211 */ /* 0x020fc600078408ff */
[----:B------:R0:W-:Y:S01]  /*57b00*/  STL.64 [R1+0x378], R6 ;  /* 0x0003780601007387 */ /* 0x0001e20000100a00 */
[----:B------:R-:W-:-:S03]  /*57b10*/  LEA.HI.X.SX32 R5, R25, R2, 0x1, P2 ;  /* 0x0000000219057211 */ /* 0x000fc600010f0eff */
[----:B0-----:R-:W4:Y:S04]  /*57b20*/  LDL.LU.64 R6, [R1+0x2d98] ;  /* 0x002d980001067983 */ /* 0x001f280000300a00 */
[----:B------:R0:W-:Y:S04]  /*57b30*/  STL.64 [R1+0x2d50], R12 ;  /* 0x002d500c01007387 */ /* 0x0001e80000100a00 */
[----:B------:R1:W-:Y:S04]  /*57b40*/  STL.64 [R1+0x370], R22 ;  /* 0x0003701601007387 */ /* 0x0003e80000100a00 */
[----:B------:R-:W5:Y:S04]  /*57b50*/  LDL.LU R24, [R1+0x10] ;  /* 0x0000100001187983 */ /* 0x000f680000300800 */
[----:B------:R3:W-:Y:S01]  /*57b60*/  STL.64 [R1+0x368], R14 ;  /* 0x0003680e01007387 */ /* 0x0007e20000100a00 */
[----:B0-----:R-:W-:-:S02]  /*57b70*/  LEA R12, P3, R27, R0, 0x1 ;  /* 0x000000001b0c7211 */ /* 0x001fc400078608ff */
[C---:B-1----:R-:W-:Y:S01]  /*57b80*/  LEA R22, P6, R8.reuse, R0, 0x1 ;  /* 0x0000000008167211 */ /* 0x042fe200078c08ff */
[----:B------:R0:W-:Y:S01]  /*57b90*/  STL.64 [R1+0x360], R4 ;  /* 0x0003600401007387 */ /* 0x0001e20000100a00 */
[-C--:B------:R-:W-:Y:S02]  /*57ba0*/  LEA.HI.X.SX32 R13, R27, R2.reuse, 0x1, P3 ;  /* 0x000000021b0d7211 */ /* 0x080fe400018f0eff */
[----:B------:R-:W-:Y:S02]  /*57bb0*/  LEA.HI.X.SX32 R23, R8, R2, 0x1, P6 ;  /* 0x0000000208177211 */ /* 0x000fe400030f0eff */
[----:B--2---:R-:W-:Y:S02]  /*57bc0*/  LEA R8, P3, R29, R0, 0x1 ;  /* 0x000000001d087211 */ /* 0x004fe400078608ff */
[C---:B---3--:R-:W-:Y:S01]  /*57bd0*/  LEA R15, R21.reuse, R28, 0x2 ;  /* 0x0000001c150f7211 */ /* 0x048fe200078e10ff */
[----:B0-----:R-:W2:Y:S03]  /*57be0*/  LDL.LU.64 R4, [R1+0x2d90] ;  /* 0x002d900001047983 */ /* 0x001ea60000300a00 */
[----:B------:R-:W-:Y:S01]  /*57bf0*/  LEA R27, R21, R15, 0x2 ;  /* 0x0000000f151b7211 */ /* 0x000fe200078e10ff */
[----:B------:R-:W-:Y:S01]  /*57c00*/  IMAD.MOV.U32 R25, RZ, RZ, R9 ;  /* 0x000000ffff197224 */ /* 0x000fe200078e0009 */
[----:B------:R-:W-:Y:S01]  /*57c10*/  LEA R16, P2, R20, R0, 0x1 ;  /* 0x0000000014107211 */ /* 0x000fe200078408ff */
[----:B------:R0:W-:Y:S01]  /*57c20*/  STL.64 [R1+0x350], R22 ;  /* 0x0003501601007387 */ /* 0x0001e20000100a00 */
[----:B------:R-:W-:-:S03]  /*57c30*/  LEA.HI.X.SX32 R9, R29, R2, 0x1, P3 ;  /* 0x000000021d097211 */ /* 0x000fc600018f0eff */
[----:B0-----:R-:W3:Y:S04]  /*57c40*/  LDL.LU R22, [R1+0x8] ;  /* 0x0000080001167983 */ /* 0x001ee80000300800 */
[----:B------:R-:W-:Y:S04]  /*57c50*/  STL.64 [R1+0x2d40], R26 ;  /* 0x002d401a01007387 */ /* 0x000fe80000100a00 */
[----:B------:R-:W-:Y:S04]  /*57c60*/  STL [R1+0x348], R16 ;  /* 0x0003481001007387 */ /* 0x000fe80000100800 */
[----:B------:R0:W-:Y:S04]  /*57c70*/  STL.64 [R1+0x340], R8 ;  /* 0x0003400801007387 */ /* 0x0001e80000100a00 */
[----:B0-----:R-:W3:Y:S01]  /*57c80*/  LDL.LU.64 R8, [R1+0x2d88] ;  /* 0x002d880001087983 */ /* 0x001ee20000300a00 */
[----:B------:R-:W-:-:S02]  /*57c90*/  MOV R26, R16 ;  /* 0x00000010001a7202 */ /* 0x000fc40000000f00 */
[----:B------:R-:W-:Y:S02]  /*57ca0*/  LEA R14, R21, R27, 0x2 ;  /* 0x0000001b150e7211 */ /* 0x000fe400078e10ff */
[C---:B------:R-:W-:Y:S02]  /*57cb0*/  LEA R16, P6, R3.reuse, R0, 0x1 ;  /* 0x0000000003107211 */ /* 0x040fe400078c08ff */
[----:B------:R-:W-:Y:S02]  /*57cc0*/  MOV R27, R17 ;  /* 0x00000011001b7202 */ /* 0x000fe40000000f00 */
[-C--:B------:R-:W-:Y:S02]  /*57cd0*/  LEA.HI.X.SX32 R27, R20, R2.reuse, 0x1, P2 ;  /* 0x00000002141b7211 */ /* 0x080fe400010f0eff */
[----:B------:R-:W-:-:S03]  /*57ce0*/  LEA.HI.X.SX32 R17, R3, R2, 0x1, P6 ;  /* 0x0000000203117211 */ /* 0x000fc600030f0eff */
[----:B------:R-:W-:Y:S01]  /*57cf0*/  STL [R1+0x34c], R27 ;  /* 0x00034c1b01007387 */ /* 0x000fe20000100800 */
[----:B------:R-:W-:-:S03]  /*57d00*/  LEA R29, R21, R14, 0x2 ;  /* 0x0000000e151d7211 */ /* 0x000fc600078e10ff */
[----:B------:R4:W-:Y:S04]  /*57d10*/  STL.64 [R1+0x2d30], R14 ;  /* 0x002d300e01007387 */ /* 0x0009e80000100a00 */
[----:B------:R0:W-:Y:S01]  /*57d20*/  STL.64 [R1+0x338], R16 ;  /* 0x0003381001007387 */ /* 0x0001e20000100a00 */
[----:B------:R-:W-:Y:S01]  /*57d30*/  LEA R3, R21, R29, 0x2 ;  /* 0x0000001d15037211 */ /* 0x000fe200078e10ff */
[----:B------:R-:W-:Y:S01]  /*57d40*/  IMAD.MOV.U32 R20, RZ, RZ, R18 ;  /* 0x000000ffff147224 */ /* 0x000fe200078e0012 */
[----:B------:R-:W-:Y:S02]  /*57d50*/  MOV R23, R19 ;  /* 0x0000001300177202 */ /* 0x000fe40000000f00 */
[----:B----4-:R-:W-:-:S04]  /*57d60*/  LEA R14, P6, R6, R0, 0x1 ;  /* 0x00000000060e7211 */ /* 0x010fc800078c08ff */
[----:B------:R-:W-:Y:S02]  /*57d70*/  LEA.HI.X.SX32 R15, R6, R2, 0x1, P6 ;  /* 0x00000002060f7211 */ /* 0x000fe400030f0eff */
[CC--:B--2---:R-:W-:Y:S02]  /*57d80*/  LEA R26, P2, R5.reuse, R0.reuse, 0x1 ;  /* 0x00000000051a7211 */ /* 0x0c4fe400078408ff */
[C---:B0-----:R-:W-:Y:S02]  /*57d90*/  LEA R16, P3, R4.reuse, R0, 0x1 ;  /* 0x0000000004107211 */ /* 0x041fe400078608ff */
[-C--:B------:R-:W-:Y:S02]  /*57da0*/  LEA.HI.X.SX32 R27, R5, R2.reuse, 0x1, P2 ;  /* 0x00000002051b7211 */ /* 0x080fe400010f0eff */
[----:B------:R-:W-:Y:S02]  /*57db0*/  LEA.HI.X.SX32 R17, R4, R2, 0x1, P3 ;  /* 0x0000000204117211 */ /* 0x000fe400018f0eff */
[----:B-----5:R-:W-:Y:S01]  /*57dc0*/  LEA R18, P2, R24, R0, 0x1 ;  /* 0x0000000018127211 */ /* 0x020fe200078408ff */
[----:B------:R0:W-:Y:S01]  /*57dd0*/  STL.64 [R1+0x318], R26 ;  /* 0x0003181a01007387 */ /* 0x0001e20000100a00 */
[----:B------:R-:W-:-:S03]  /*57de0*/  LEA R4, R21, R3, 0x2 ;  /* 0x0000000315047211 */ /* 0x000fc600078e10ff */
[----:B------:R1:W-:Y:S01]  /*57df0*/  STL.64 [R1+0x310], R16 ;  /* 0x0003101001007387 */ /* 0x0003e20000100a00 */
[----:B------:R-:W-:-:S03]  /*57e00*/  LEA.HI.X.SX32 R19, R24, R2, 0x1, P2 ;  /* 0x0000000218137211 */ /* 0x000fc600010f0eff */
[----:B------:R2:W-:Y:S01]  /*57e10*/  STL.64 [R1+0x308], R14 ;  /* 0x0003080e01007387 */ /* 0x0005e20000100a00 */
[----:B------:R-:W-:-:S03]  /*57e20*/  LEA R5, R21, R4, 0x2 ;  /* 0x0000000415057211 */ /* 0x000fc600078e10ff */
[----:B0-----:R-:W4:Y:S01]  /*57e30*/  LDL.LU R26, [R1] ;  /* 0x00000000011a7983 */ /* 0x001f220000300800 */
[C---:B-1----:R-:W-:Y:S02]  /*57e40*/  LEA R16, P3, R7.reuse, R0, 0x1 ;  /* 0x0000000007107211 */ /* 0x042fe400078608ff */
[----:B--2---:R-:W-:Y:S01]  /*57e50*/  MOV R14, R12 ;  /* 0x0000000c000e7202 */ /* 0x004fe20000000f00 */
[----:B------:R-:W-:Y:S01]  /*57e60*/  IMAD.MOV.U32 R15, RZ, RZ, R13 ;  /* 0x000000ffff0f7224 */ /* 0x000fe200078e000d */
[----:B------:R-:W-:Y:S01]  /*57e70*/  LEA.HI.X.SX32 R17, R7, R2, 0x1, P3 ;  /* 0x0000000207117211 */ /* 0x000fe200018f0eff */
[----:B------:R0:W-:Y:S01]  /*57e80*/  STL.64 [R1+0x2e0], R18 ;  /* 0x0002e01201007387 */ /* 0x0001e20000100a00 */
[----:B---3--:R-:W-:-:S04]  /*57e90*/  LEA R12, P6, R8, R0, 0x1 ;  /* 0x00000000080c7211 */ /* 0x008fc800078c08ff */
[----:B------:R-:W-:Y:S01]  /*57ea0*/  LEA.HI.X.SX32 R13, R8, R2, 0x1, P6 ;  /* 0x00000002080d7211 */ /* 0x000fe200030f0eff */
[----:B0-----:R-:W2:Y:S04]  /*57eb0*/  LDL.LU.64 R18, [R1+0x2d80] ;  /* 0x002d800001127983 */ /* 0x001ea80000300a00 */
[----:B------:R-:W-:Y:S04]  /*57ec0*/  STL.64 [R1+0x2d28], R4 ;  /* 0x002d280401007387 */ /* 0x000fe80000100a00 */
[----:B------:R-:W-:Y:S04]  /*57ed0*/  STL.64 [R1+0x2d8], R16 ;  /* 0x0002d81001007387 */ /* 0x000fe80000100a00 */
[----:B------:R0:W-:Y:S01]  /*57ee0*/  STL.64 [R1+0x2d0], R12 ;  /* 0x0002d00c01007387 */ /* 0x0001e20000100a00 */
[----:B------:R-:W-:Y:S01]  /*57ef0*/  IMAD.MOV.U32 R24, RZ, RZ, R11 ;  /* 0x000000ffff187224 */ /* 0x000fe200078e000b */
[----:B0-----:R-:W-:-:S02]  /*57f00*/  MOV R13, R10 ;  /* 0x0000000a000d7202 */ /* 0x001fc40000000f00 */
[----:B------:R-:W-:-:S04]  /*57f10*/  LEA R10, P2, R22, R0, 0x1 ;  /* 0x00000000160a7211 */ /* 0x000fc800078408ff */
[----:B------:R-:W-:-:S05]  /*57f20*/  LEA.HI.X.SX32 R11, R22, R2, 0x1, P2 ;  /* 0x00000002160b7211 */ /* 0x000fca00010f0eff */
[----:B------:R0:W-:Y:S04]  /*57f30*/  STL.64 [R1+0x2b0], R10 ;  /* 0x0002b00a01007387 */ /* 0x0001e80000100a00 */
[----:B0-----:R-:W3:Y:S01]  /*57f40*/  LDL.LU.64 R10, [R1+0x2d78] ;  /* 0x002d7800010a7983 */ /* 0x001ee20000300a00 */
[----:B------:R-:W-:Y:S02]  /*57f50*/  LEA R6, R21, R5, 0x2 ;  /* 0x0000000515067211 */ /* 0x000fe400078e10ff */
[----:B------:R-:W-:Y:S02]  /*57f60*/  LEA R16, P3, R9, R0, 0x1 ;  /* 0x0000000009107211 */ /* 0x000fe400078608ff */
[----:B------:R-:W-:Y:S02]  /*57f70*/  LEA R7, R21, R6, 0x2 ;  /* 0x0000000615077211 */ /* 0x000fe400078e10ff */
[----:B------:R-:W-:-:S03]  /*57f80*/  LEA.HI.X.SX32 R17, R9, R2, 0x1, P3 ;  /* 0x0000000209117211 */ /* 0x000fc600018f0eff */
[----:B------:R-:W-:Y:S01]  /*57f90*/  STL.64 [R1+0x2d18], R6 ;  /* 0x002d180601007387 */ /* 0x000fe20000100a00 */
[----:B------:R-:W-:Y:S01]  /*57fa0*/  MOV R12, R25 ;  /* 0x00000019000c7202 */ /* 0x000fe20000000f00 */
[----:B------:R-:W-:Y:S02]  /*57fb0*/  IMAD.MOV.U32 R25, RZ, RZ, R20 ;  /* 0x000000ffff197224 */ /* 0x000fe400078e0014 */
[----:B------:R0:W-:Y:S01]  /*57fc0*/  STL.64 [R1+0x2a8], R16 ;  /* 0x0002a81001007387 */ /* 0x0001e20000100a00 */
[C---:B------:R-:W-:Y:S02]  /*57fd0*/  LEA R8, R21.reuse, R7, 0x2 ;  /* 0x0000000715087211 */ /* 0x040fe400078e10ff */
[----:B--2---:R-:W-:Y:S02]  /*57fe0*/  LEA R27, R21, R18, 0x2 ;  /* 0x00000012151b7211 */ /* 0x004fe400078e10ff */
[-C--:B------:R-:W-:Y:S02]  /*57ff0*/  LEA R4, P6, R18, R0.reuse, 0x1 ;  /* 0x0000000012047211 */ /* 0x080fe400078c08ff */
[----:B0-----:R-:W-:-:S02]  /*58000*/  LEA R16, P2, R27, R0, 0x1 ;  /* 0x000000001b107211 */ /* 0x001fc400078408ff */
[-C--:B------:R-:W-:Y:S02]  /*58010*/  LEA.HI.X.SX32 R5, R18, R2.reuse, 0x1, P6 ;  /* 0x0000000212057211 */ /* 0x080fe400030f0eff */
[----:B------:R-:W-:-:S03]  /*58020*/  LEA.HI.X.SX32 R17, R27, R2, 0x1, P2 ;  /* 0x000000021b117211 */ /* 0x000fc600010f0eff */
[----:B------:R-:W-:Y:S04]  /*58030*/  STL.64 [R1+0x2a0], R4 ;  /* 0x0002a00401007387 */ /* 0x000fe80000100a00 */
[----:B------:R0:W-:Y:S04]  /*58040*/  STL.64 [R1+0x278], R16 ;  /* 0x0002781001007387 */ /* 0x0001e80000100a00 */
[----:B0-----:R-:W2:Y:S01]  /*58050*/  LDL.LU.64 R16, [R1+0x2d70] ;  /* 0x002d700001107983 */ /* 0x001ea20000300a00 */
[----:B---3--:R-:W-:Y:S02]  /*58060*/  LEA R20, P3, R10, R0, 0x1 ;  /* 0x000000000a147211 */ /* 0x008fe400078608ff */
[----:B------:R-:W-:-:S02]  /*58070*/  LEA R22, R21, R10, 0x2 ;  /* 0x0000000a15167211 */ /* 0x000fc400078e10ff */
[----:B------:R-:W-:-:S05]  /*58080*/  LEA.HI.X.SX32 R21, R10, R2, 0x1, P3 ;  /* 0x000000020a157211 */ /* 0x000fca00018f0eff */
[----:B------:R0:W-:Y:S04]  /*58090*/  STL.64 [R1+0x18], R20 ;  /* 0x0000181401007387 */ /* 0x0001e80000100a00 */
[----:B0-----:R-:W3:Y:S01]  /*580a0*/  LDL.LU.64 R20, [R1+0x2d68] ;  /* 0x002d680001147983 */ /* 0x001ee20000300a00 */
[----:B------:R-:W-:Y:S02]  /*580b0*/  MOV R6, c[0x0][0x1c8] ;  /* 0x0000720000067a02 */ /* 0x000fe40000000f00 */
[----:B------:R-:W-:Y:S02]  /*580c0*/  LEA R4, P6, R22, R0, 0x1 ;  /* 0x0000000016047211 */ /* 0x000fe400078c08ff */
[----:B------:R-:W-:Y:S02]  /*580d0*/  LEA R9, R6, R8, 0x2 ;  /* 0x0000000806097211 */ /* 0x000fe400078e10ff */
[----:B------:R-:W-:-:S02]  /*580e0*/  LEA.HI.X.SX32 R5, R22, R2, 0x1, P6 ;  /* 0x0000000216057211 */ /* 0x000fc400030f0eff */
[----:B----4-:R-:W-:Y:S01]  /*580f0*/  LEA R22, P2, R26, R0, 0x1 ;  /* 0x000000001a167211 */ /* 0x010fe200078408ff */
[----:B------:R0:W-:Y:S01]  /*58100*/  STL.64 [R1+0x2d08], R8 ;  /* 0x002d080801007387 */ /* 0x0001e20000100a00 */
[----:B------:R-:W-:-:S03]  /*58110*/  MOV R27, R23 ;  /* 0x00000017001b7202 */ /* 0x000fc60000000f00 */
[----:B------:R-:W-:Y:S01]  /*58120*/  STL.64 [R1+0x10], R4 ;  /* 0x0000100401007387 */ /* 0x000fe20000100a00 */
[----:B------:R-:W-:Y:S02]  /*58130*/  LEA R10, R6, R9, 0x2 ;  /* 0x00000009060a7211 */ /* 0x000fe400078e10ff */
[----:B------:R-:W-:Y:S02]  /*58140*/  LEA.HI.X.SX32 R23, R26, R2, 0x1, P2 ;  /* 0x000000021a177211 */ /* 0x000fe400010f0eff */
[----:B0-----:R-:W-:Y:S02]  /*58150*/  MOV R8, R14 ;  /* 0x0000000e00087202 */ /* 0x001fe40000000f00 */
[----:B------:R-:W-:Y:S01]  /*58160*/  LEA R14, P3, R11, R0, 0x1 ;  /* 0x000000000b0e7211 */ /* 0x000fe200078608ff */
[----:B------:R-:W-:-:S03]  /*58170*/  IMAD.MOV.U32 R9, RZ, RZ, R15 ;  /* 0x000000ffff097224 */ /* 0x000fc600078e000f */
[----:B------:R-:W-:Y:S01]  /*58180*/  LEA.HI.X.SX32 R15, R11, R2, 0x1, P3 ;  /* 0x000000020b0f7211 */ /* 0x000fe200018f0eff */
[----:B------:R0:W-:Y:S01]  /*58190*/  STL.64 [R1+0x8], R22 ;  /* 0x0000081601007387 */ /* 0x0001e20000100a00 */
[----:B------:R-:W-:-:S03]  /*581a0*/  LEA R18, R6, R10, 0x2 ;  /* 0x0000000a06127211 */ /* 0x000fc600078e10ff */
[----:B0-----:R-:W4:Y:S04]  /*581b0*/  LDL.LU.64 R22, [R1+0x2d60] ;  /* 0x002d600001167983 */ /* 0x001f280000300a00 */
[----:B------:R-:W-:Y:S01]  /*581c0*/  STL.64 [R1+0x298], R14 ;  /* 0x0002980e01007387 */ /* 0x000fe20000100a00 */
[----:B------:R-:W-:Y:S01]  /*581d0*/  IMAD R11, R6, 0x4, R18 ;  /* 0x00000004060b7824 */ /* 0x000fe200078e0212 */
[----:B---3--:R-:W-:-:S04]  /*581e0*/  LEA R4, P6, R20, R0, 0x1 ;  /* 0x0000000014047211 */ /* 0x008fc800078c08ff */
[----:B------:R-:W-:-:S05]  /*581f0*/  LEA.HI.X.SX32 R5, R20, R2, 0x1, P6 ;  /* 0x0000000214057211 */ /* 0x000fca00030f0eff */
[----:B------:R2:W-:Y:S02]  /*58200*/  STL.64 [R1+0x300], R4 ;  /* 0x0003000401007387 */ /* 0x0005e40000100a00 */
[----:B--2---:R-:W-:Y:S02]  /*58210*/  MOV R4, R16 ;  /* 0x0000001000047202 */ /* 0x004fe40000000f00 */
[C---:B------:R-:W-:Y:S02]  /*58220*/  LEA R16, P2, R19.reuse, R0, 0x1 ;  /* 0x0000000013107211 */ /* 0x040fe400078408ff */
[----:B------:R-:W-:Y:S02]  /*58230*/  MOV R5, R17 ;  /* 0x0000001100057202 */ /* 0x000fe40000000f00 */
[----:B------:R-:W-:Y:S01]  /*58240*/  LEA.HI.X.SX32 R17, R19, R2, 0x1, P2 ;  /* 0x0000000213117211 */ /* 0x000fe200010f0eff */
[----:B------:R-:W-:Y:S04]  /*58250*/  STL.64 [R1+0x2d10], R10 ;  /* 0x002d100a01007387 */ /* 0x000fe80000100a00 */
[----:B------:R0:W-:Y:S04]  /*58260*/  STL.64 [R1+0x330], R16 ;  /* 0x0003301001007387 */ /* 0x0001e80000100a00 */
[----:B0-----:R-:W2:Y:S01]  /*58270*/  LDL.LU.64 R16, [R1+0x2d58] ;  /* 0x002d580001107983 */ /* 0x001ea20000300a00 */
[----:B------:R-:W-:Y:S01]  /*58280*/  IMAD.MOV.U32 R10, RZ, RZ, R8 ;  /* 0x000000ffff0a7224 */ /* 0x000fe200078e0008 */
[----:B------:R-:W-:-:S02]  /*58290*/  MOV R7, R12 ;  /* 0x0000000c00077202 */ /* 0x000fc40000000f00 */
[-C--:B----4-:R-:W-:Y:S02]  /*582a0*/  LEA R8, P6, R22, R0.reuse, 0x1 ;  /* 0x0000000016087211 */ /* 0x090fe400078c08ff */
[----:B------:R-:W-:Y:S02]  /*582b0*/  LEA R12, P3, R21, R0, 0x1 ;  /* 0x00000000150c7211 */ /* 0x000fe400078608ff */
[----:B------:R-:W-:Y:S02]  /*582c0*/  LEA R20, R6, R11, 0x2 ;  /* 0x0000000b06147211 */ /* 0x000fe400078e10ff */
[----:B------:R-:W-:Y:S02]  /*582d0*/  MOV R11, R9 ;  /* 0x00000009000b7202 */ /* 0x000fe40000000f00 */
[----:B------:R-:W-:Y:S02]  /*582e0*/  MOV R14, R13 ;  /* 0x0000000d000e7202 */ /* 0x000fe40000000f00 */
[----:B------:R-:W-:-:S02]  /*582f0*/  LEA.HI.X.SX32 R9, R22, R2, 0x1, P6 ;  /* 0x0000000216097211 */ /* 0x000fc400030f0eff */
[----:B------:R-:W-:-:S03]  /*58300*/  LEA.HI.X.SX32 R13, R21, R2, 0x1, P3 ;  /* 0x00000002150d7211 */ /* 0x000fc600018f0eff */
[----:B------:R0:W-:Y:S01]  /*58310*/  STL.64 [R1+0x320], R8 ;  /* 0x0003200801007387 */ /* 0x0001e20000100a00 */
[----:B------:R-:W-:-:S03]  /*58320*/  MOV R15, R24 ;  /* 0x00000018000f7202 */ /* 0x000fc60000000f00 */
[----:B------:R2:W-:Y:S01]  /*58330*/  STL.64 [R1+0x328], R12 ;  /* 0x0003280c01007387 */ /* 0x0005e20000100a00 */
[----:B------:R-:W-:Y:S02]  /*58340*/  LEA R19, R6, R20, 0x2 ;  /* 0x0000001406137211 */ /* 0x000fe400078e10ff */
[----:B0-----:R-:W-:-:S03]  /*58350*/  MOV R9, R25 ;  /* 0x0000001900097202 */ /* 0x001fc60000000f00 */
[----:B------:R-:W-:Y:S01]  /*58360*/  STL.64 [R1+0x2d20], R18 ;  /* 0x002d201201007387 */ /* 0x000fe20000100a00 */
[CC--:B--2---:R-:W-:Y:S02]  /*58370*/  LEA R12, P2, R17.reuse, R0.reuse, 0x1 ;  /* 0x00000000110c7211 */ /* 0x0c4fe400078408ff */
[C---:B------:R-:W-:Y:S02]  /*58380*/  LEA R24, P3, R16.reuse, R0, 0x1 ;  /* 0x0000000010187211 */ /* 0x040fe400078608ff */
[-C--:B------:R-:W-:Y:S02]  /*58390*/  LEA.HI.X.SX32 R13, R17, R2.reuse, 0x1, P2 ;  /* 0x00000002110d7211 */ /* 0x080fe400010f0eff */
[----:B------:R-:W-:-:S03]  /*583a0*/  LEA.HI.X.SX32 R25, R16, R2, 0x1, P3 ;  /* 0x0000000210197211 */ /* 0x000fc600018f0eff */
[----:B------:R0:W-:Y:S04]  /*583b0*/  STL.64 [R1+0x2f8], R12 ;  /* 0x0002f80c01007387 */ /* 0x0001e80000100a00 */
[----:B0-----:R-:W2:Y:S04]  /*583c0*/  LDL.LU.64 R12, [R1+0x2d50] ;  /* 0x002d5000010c7983 */ /* 0x001ea80000300a00 */
[----:B------:R0:W-:Y:S04]  /*583d0*/  STL.64 [R1+0x2f0], R24 ;  /* 0x0002f01801007387 */ /* 0x0001e80000100a00 */
[----:B0-----:R-:W3:Y:S01]  /*583e0*/  LDL.LU.64 R24, [R1+0x2d48] ;  /* 0x002d480001187983 */ /* 0x001ee20000300a00 */
[----:B------:R-:W-:-:S02]  /*583f0*/  LEA R18, P6, R23, R0, 0x1 ;  /* 0x0000000017127211 */ /* 0x000fc400078c08ff */
[----:B------:R-:W-:Y:S02]  /*58400*/  LEA R21, R6, R19, 0x2 ;  /* 0x0000001306157211 */ /* 0x000fe400078e10ff */
[----:B------:R-:W-:Y:S02]  /*58410*/  LEA.HI.X.SX32 R19, R23, R2, 0x1, P6 ;  /* 0x0000000217137211 */ /* 0x000fe400030f0eff */
[----:B------:R-:W-:Y:S01]  /*58420*/  MOV R23, R27 ;  /* 0x0000001b00177202 */ /* 0x000fe20000000f00 */
[----:B------:R-:W-:Y:S04]  /*58430*/  STL.64 [R1+0x2d38], R20 ;  /* 0x002d381401007387 */ /* 0x000fe80000100a00 */
[----:B------:R-:W-:Y:S01]  /*58440*/  STL.64 [R1+0x2e8], R18 ;  /* 0x0002e81201007387 */ /* 0x000fe20000100a00 */
[----:B---3--:R-:W-:-:S04]  /*58450*/  LEA R26, P2, R24, R0, 0x1 ;  /* 0x00000000181a7211 */ /* 0x008fc800078408ff */
[----:B------:R-:W-:-:S05]  /*58460*/  LEA.HI.X.SX32 R27, R24, R2, 0x1, P2 ;  /* 0x00000002181b7211 */ /* 0x000fca00010f0eff */
[----:B------:R0:W-:Y:S04]  /*58470*/  STL.64 [R1+0x2c8], R26 ;  /* 0x0002c81a01007387 */ /* 0x0001e80000100a00 */
[----:B0-----:R-:W3:Y:S01]  /*58480*/  LDL.LU.64 R26, [R1+0x2d40] ;  /* 0x002d4000011a7983 */ /* 0x001ee20000300a00 */
[----:B------:R-:W-:Y:S01]  /*58490*/  IMAD R16, R6, 0x4, R21 ;  /* 0x0000000406107824 */ /* 0x000fe200078e0215 */
[----:B------:R-:W-:-:S04]  /*584a0*/  LEA R20, P3, R25, R0, 0x1 ;  /* 0x0000000019147211 */ /* 0x000fc800078608ff */
[----:B------:R-:W-:Y:S02]  /*584b0*/  LEA R17, R6, R16, 0x2 ;  /* 0x0000001006117211 */ /* 0x000fe400078e10ff */
[----:B------:R-:W-:Y:S01]  /*584c0*/  LEA.HI.X.SX32 R21, R25, R2, 0x1, P3 ;  /* 0x0000000219157211 */ /* 0x000fe200018f0eff */
[----:B------:R-:W-:Y:S01]  /*584d0*/  IMAD.MOV.U32 R18, RZ, RZ, R10 ;  /* 0x000000ffff127224 */ /* 0x000fe200078e000a */
[----:B--2---:R-:W-:Y:S01]  /*584e0*/  LEA R10, P6, R12, R0, 0x1 ;  /* 0x000000000c0a7211 */ /* 0x004fe200078c08ff */
[----:B------:R-:W-:Y:S01]  /*584f0*/  STL.64 [R1+0x2cf8], R16 ;  /* 0x002cf81001007387 */ /* 0x000fe20000100a00 */
[----:B------:R-:W-:-:S03]  /*58500*/  MOV R6, R7 ;  /* 0x0000000700067202 */ /* 0x000fc60000000f00 */
[----:B------:R3:W-:Y:S01]  /*58510*/  STL.64 [R1+0x2c0], R20 ;  /* 0x0002c01401007387 */ /* 0x0007e20000100a00 */
[----:B------:R-:W-:Y:S02]  /*58520*/  MOV R7, R14 ;  /* 0x0000000e00077202 */ /* 0x000fe40000000f00 */
[----:B------:R-:W-:Y:S02]  /*58530*/  MOV R19, R11 ;  /* 0x0000000b00137202 */ /* 0x000fe40000000f00 */
[C---:B------:R-:W-:Y:S02]  /*58540*/  LEA R14, P3, R13.reuse, R0, 0x1 ;  /* 0x000000000d0e7211 */ /* 0x040fe400078608ff */
[-C--:B------:R-:W-:Y:S02]  /*58550*/  LEA.HI.X.SX32 R11, R12, R2.reuse, 0x1, P6 ;  /* 0x000000020c0b7211 */ /* 0x080fe400030f0eff */
[----:B------:R-:W-:Y:S02]  /*58560*/  MOV R8, R15 ;  /* 0x0000000f00087202 */ /* 0x000fe40000000f00 */
[----:B------:R-:W-:Y:S01]  /*58570*/  LEA.HI.X.SX32 R15, R13, R2, 0x1, P3 ;  /* 0x000000020d0f7211 */ /* 0x000fe200018f0eff */
[----:B------:R-:W-:Y:S01]  /*58580*/  STL.64 [R1+0x2b8], R10 ;  /* 0x0002b80a01007387 */ /* 0x000fe20000100a00 */
[----:B---3--:R-:W-:-:S04]  /*58590*/  LEA R20, P2, R26, R0, 0x1 ;  /* 0x000000001a147211 */ /* 0x008fc800078408ff */
[----:B------:R-:W-:-:S05]  /*585a0*/  LEA.HI.X.SX32 R21, R26, R2, 0x1, P2 ;  /* 0x000000021a157211 */ /* 0x000fca00010f0eff */
[----:B------:R0:W-:Y:S04]  /*585b0*/  STL.64 [R1+0x290], R20 ;  /* 0x0002901401007387 */ /* 0x0001e80000100a00 */
[----:B0-----:R-:W2:Y:S04]  /*585c0*/  LDL.LU.64 R20, [R1+0x2d38] ;  /* 0x002d380001147983 */ /* 0x001ea80000300a00 */
[----:B------:R0:W-:Y:S04]  /*585d0*/  STL.64 [R1+0x288], R14 ;  /* 0x0002880e01007387 */ /* 0x0001e80000100a00 */
[----:B0-----:R-:W3:Y:S01]  /*585e0*/  LDL.LU.64 R14, [R1+0x2d30] ;  /* 0x002d3000010e7983 */ /* 0x001ee20000300a00 */
[----:B------:R-:W-:-:S02]  /*585f0*/  MOV R25, c[0x0][0x1c8] ;  /* 0x0000720000197a02 */ /* 0x000fc40000000f00 */
[----:B------:R-:W-:Y:S02]  /*58600*/  MOV R10, R4 ;  /* 0x00000004000a7202 */ /* 0x000fe40000000f00 */
[C---:B------:R-:W-:Y:S02]  /*58610*/  LEA R22, R25.reuse, R17, 0x2 ;  /* 0x0000001119167211 */ /* 0x040fe400078e10ff */
[C---:B------:R-:W-:Y:S01]  /*58620*/  LEA R4, P6, R28.reuse, R0, 0x1 ;  /* 0x000000001c047211 */ /* 0x040fe200078c08ff */
[----:B------:R-:W-:Y:S01]  /*58630*/  IMAD.MOV.U32 R11, RZ, RZ, R5 ;  /* 0x000000ffff0b7224 */ /* 0x000fe200078e0005 */
[C---:B------:R-:W-:Y:S02]  /*58640*/  LEA R12, R25.reuse, R22, 0x2 ;  /* 0x00000016190c7211 */ /* 0x040fe400078e10ff */
[----:B------:R-:W-:Y:S02]  /*58650*/  LEA.HI.X.SX32 R5, R28, R2, 0x1, P6 ;  /* 0x000000021c057211 */ /* 0x000fe400030f0eff */
[----:B------:R-:W-:-:S02]  /*58660*/  LEA R13, R25, R12, 0x2 ;  /* 0x0000000c190d7211 */ /* 0x000fc400078e10ff */
[----:B------:R-:W-:Y:S01]  /*58670*/  LEA R16, P3, R27, R0, 0x1 ;  /* 0x000000001b107211 */ /* 0x000fe200078608ff */
[----:B------:R-:W-:Y:S01]  /*58680*/  STL.64 [R1+0x280], R4 ;  /* 0x0002800401007387 */ /* 0x000fe20000100a00 */
[----:B------:R-:W-:-:S03]  /*58690*/  MOV R26, R23 ;  /* 0x00000017001a7202 */ /* 0x000fc60000000f00 */
[----:B------:R0:W-:Y:S01]  /*586a0*/  STL.64 [R1+0x2ce8], R12 ;  /* 0x002ce80c01007387 */ /* 0x0001e20000100a00 */
[----:B------:R-:W-:-:S03]  /*586b0*/  IMAD R23, R25, 0x4, R13 ;  /* 0x0000000419177824 */ /* 0x000fc600078e020d */
[----:B------:R1:W-:Y:S01]  /*586c0*/  STL [R1+0x268], R16 ;  /* 0x0002681001007387 */ /* 0x0003e20000100800 */
[----:B0-----:R-:W-:Y:S02]  /*586d0*/  MOV R12, R16 ;  /* 0x00000010000c7202 */ /* 0x001fe40000000f00 */
[----:B------:R-:W-:Y:S02]  /*586e0*/  MOV R13, R17 ;  /* 0x00000011000d7202 */ /* 0x000fe40000000f00 */
[----:B------:R-:W-:Y:S02]  /*586f0*/  LEA.HI.X.SX32 R13, R27, R2, 0x1, P3 ;  /* 0x000000021b0d7211 */ /* 0x000fe400018f0eff */
[----:B------:R-:W-:Y:S02]  /*58700*/  MOV R24, R7 ;  /* 0x0000000700187202 */ /* 0x000fe40000000f00 */
[-C--:B---3--:R-:W-:Y:S02]  /*58710*/  LEA R4, P2, R15, R0.reuse, 0x1 ;  /* 0x000000000f047211 */ /* 0x088fe400078408ff */
[----:B-1----:R-:W-:-:S02]  /*58720*/  LEA R16, P6, R14, R0, 0x1 ;  /* 0x000000000e107211 */ /* 0x002fc400078c08ff */
[-C--:B------:R-:W-:Y:S02]  /*58730*/  LEA.HI.X.SX32 R5, R15, R2.reuse, 0x1, P2 ;  /* 0x000000020f057211 */ /* 0x080fe400010f0eff */
[----:B------:R-:W-:-:S03]  /*58740*/  LEA.HI.X.SX32 R17, R14, R2, 0x1, P6 ;  /* 0x000000020e117211 */ /* 0x000fc600030f0eff */
[----:B------:R0:W-:Y:S01]  /*58750*/  STL.64 [R1+0x270], R4 ;  /* 0x0002700401007387 */ /* 0x0001e20000100a00 */
[----:B------:R-:W-:-:S03]  /*58760*/  LEA R15, R25, R23, 0x2 ;  /* 0x00000017190f7211 */ /* 0x000fc600078e10ff */
[----:B0-----:R-:W3:Y:S04]  /*58770*/  LDL.LU.64 R4, [R1+0x2d28] ;  /* 0x002d280001047983 */ /* 0x001ee80000300a00 */
[----:B------:R0:W-:Y:S04]  /*58780*/  STL.64 [R1+0x2cf0], R22 ;  /* 0x002cf01601007387 */ /* 0x0001e80000100a00 */
[----:B------:R-:W-:Y:S04]  /*58790*/  STL [R1+0x26c], R13 ;  /* 0x00026c0d01007387 */ /* 0x000fe80000100800 */
[----:B------:R1:W-:Y:S01]  /*587a0*/  STL.64 [R1+0x260], R16 ;  /* 0x0002601001007387 */ /* 0x0003e20000100a00 */
[----:B0-----:R-:W-:-:S02]  /*587b0*/  MOV R23, R6 ;  /* 0x0000000600177202 */ /* 0x001fc40000000f00 */
[-C--:B------:R-:W-:Y:S01]  /*587c0*/  LEA R6, P3, R3, R0.reuse, 0x1 ;  /* 0x0000000003067211 */ /* 0x080fe200078608ff */
[----:B-1----:R-:W-:Y:S01]  /*587d0*/  IMAD.MOV.U32 R16, RZ, RZ, R18 ;  /* 0x000000ffff107224 */ /* 0x002fe200078e0012 */
[C---:B------:R-:W-:Y:S02]  /*587e0*/  LEA R18, P2, R29.reuse, R0, 0x1 ;  /* 0x000000001d127211 */ /* 0x040fe400078408ff */
[----:B------:R-:W-:Y:S02]  /*587f0*/  MOV R17, R19 ;  /* 0x0000001300117202 */ /* 0x000fe40000000f00 */
[-C--:B------:R-:W-:Y:S02]  /*58800*/  LEA.HI.X.SX32 R19, R29, R2.reuse, 0x1, P2 ;  /* 0x000000021d137211 */ /* 0x080fe400010f0eff */
[----:B------:R-:W-:-:S03]  /*58810*/  LEA.HI.X.SX32 R7, R3, R2, 0x1, P3 ;  /* 0x0000000203077211 */ /* 0x000fc600018f0eff */
[----:B------:R0:W-:Y:S04]  /*58820*/  STL.64 [R1+0x258], R18 ;  /* 0x0002581201007387 */ /* 0x0001e80000100a00 */
[----:B0-----:R-:W4:Y:S04]  /*58830*/  LDL.LU.64 R18, [R1+0x2d20] ;  /* 0x002d200001127983 */ /* 0x001f280000300a00 */
[----:B------:R-:W5:Y:S04]  /*58840*/  LDL.LU.64 R28, [R1+0x378] ;  /* 0x00037800011c7983 */ /* 0x000f680000300a00 */
[----:B------:R0:W-:Y:S04]  /*58850*/  STL.64 [R1+0x250], R6 ;  /* 0x0002500601007387 */ /* 0x0001e80000100a00 */
[----:B0-----:R-:W2:Y:S01]  /*58860*/  LDL.LU.64 R6, [R1+0x2d18] ;  /* 0x002d180001067983 */ /* 0x001ea20000300a00 */
[----:B------:R-:W-:-:S05]  /*58870*/  LEA R14, R25, R15, 0x2 ;  /* 0x0000000f190e7211 */ /* 0x000fca00078e10ff */
[----:B------:R0:W-:Y:S01]  /*58880*/  STL.64 [R1+0x2ce0], R14 ;  /* 0x002ce00e01007387 */ /* 0x0001e20000100a00 */
[----:B------:R-:W-:Y:S01]  /*58890*/  MOV R22, R8 ;  /* 0x0000000800167202 */ /* 0x000fe20000000f00 */
[----:B0-----:R-:W-:Y:S02]  /*588a0*/  IMAD.MOV.U32 R15, RZ, RZ, R23 ;  /* 0x000000ffff0f7224 */ /* 0x001fe400078e0017 */
[----:B------:R-:W-:Y:S01]  /*588b0*/  IMAD.MOV.U32 R23, RZ, RZ, R9 ;  /* 0x000000ffff177224 */ /* 0x000fe200078e0009 */
[----:B---3--:R-:W-:-:S04]  /*588c0*/  LEA R12, P6, R4, R0, 0x1 ;  /* 0x00000000040c7211 */ /* 0x008fc800078c08ff */
[----:B------:R-:W-:-:S05]  /*588d0*/  LEA.HI.X.SX32 R13, R4, R2, 0x1, P6 ;  /* 0x00000002040d7211 */ /* 0x000fca00030f0eff */
[----:B------:R0:W-:Y:S02]  /*588e0*/  STL.64 [R1+0x248], R12 ;  /* 0x0002480c01007387 */ /* 0x0001e40000100a00 */
[----:B0-----:R-:W-:Y:S02]  /*588f0*/  MOV R12, R10 ;  /* 0x0000000a000c7202 */ /* 0x001fe40000000f00 */
[C---:B------:R-:W-:Y:S02]  /*58900*/  LEA R10, P2, R5.reuse, R0, 0x1 ;  /* 0x00000000050a7211 */ /* 0x040fe400078408ff */
[----:B------:R-:W-:Y:S02]  /*58910*/  MOV R13, R11 ;  /* 0x0000000b000d7202 */ /* 0x000fe40000000f00 */
[----:B------:R-:W-:-:S03]  /*58920*/  LEA.HI.X.SX32 R11, R5, R2, 0x1, P2 ;  /* 0x00000002050b7211 */ /* 0x000fc600010f0eff */
[----:B------:R-:W-:Y:S04]  /*58930*/  STL.64 [R1+0x2d00], R12 ;  /* 0x002d000c01007387 */ /* 0x000fe80000100a00 */
[----:B------:R0:W-:Y:S04]  /*58940*/  STL.64 [R1+0x240], R10 ;  /* 0x0002400a01007387 */ /* 0x0001e80000100a00 */
[----:B0-----:R-:W3:Y:S01]  /*58950*/  LDL.LU.64 R10, [R1+0x2d10] ;  /* 0x002d1000010a7983 */ /* 0x001ee20000300a00 */
[----:B--2---:R-:W-:-:S04]  /*58960*/  LEA R8, P3, R6, R0, 0x1 ;  /* 0x0000000006087211 */ /* 0x004fc800078608ff */
[----:B------:R-:W-:-:S05]  /*58970*/  LEA.HI.X.SX32 R9, R6, R2, 0x1, P3 ;  /* 0x0000000206097211 */ /* 0x000fca00018f0eff */
[----:B------:R0:W-:Y:S04]  /*58980*/  STL.64 [R1+0x238], R8 ;  /* 0x0002380801007387 */ /* 0x0001e80000100a00 */
[----:B0-----:R-:W2:Y:S01]  /*58990*/  LDL.LU.64 R8, [R1+0x2d08] ;  /* 0x002d080001087983 */ /* 0x001ea20000300a00 */
[----:B------:R-:W-:Y:S02]  /*589a0*/  LEA R3, R25, R14, 0x2 ;  /* 0x0000000e19037211 */ /* 0x000fe400078e10ff */
[----:B------:R-:W-:Y:S02]  /*589b0*/  LEA R12, P6, R7, R0, 0x1 ;  /* 0x00000000070c7211 */ /* 0x000fe400078c08ff */
[----:B------:R-:W-:Y:S02]  /*589c0*/  LEA R4, R25, R3, 0x2 ;  /* 0x0000000319047211 */ /* 0x000fe400078e10ff */
[----:B------:R-:W-:-:S02]  /*589d0*/  LEA.HI.X.SX32 R13, R7, R2, 0x1, P6 ;  /* 0x00000002070d7211 */ /* 0x000fc400030f0eff */
[C---:B------:R-:W-:Y:S02]  /*589e0*/  LEA R5, R25.reuse, R4, 0x2 ;  /* 0x0000000419057211 */ /* 0x040fe400078e10ff */
[----:B------:R-:W-:Y:S01]  /*589f0*/  MOV R14, R26 ;  /* 0x0000001a000e7202 */ /* 0x000fe20000000f00 */
[----:B------:R-:W-:Y:S01]  /*58a00*/  STL.64 [R1+0x230], R12 ;  /* 0x0002300c01007387 */ /* 0x000fe20000100a00 */
[----:B------:R-:W-:-:S03]  /*58a10*/  LEA R6, R25, R5, 0x2 ;  /* 0x0000000519067211 */ /* 0x000fc600078e10ff */
[----:B------:R0:W-:Y:S02]  /*58a20*/  STL.64 [R1+0x2cd0], R4 ;  /* 0x002cd00401007387 */ /* 0x0001e40000100a00 */
[----:B0-----:R-:W-:Y:S01]  /*58a30*/  IMAD.MOV.U32 R5, RZ, RZ, R27 ;  /* 0x000000ffff057224 */ /* 0x001fe200078e001b */
[CC--:B--2---:R-:W-:Y:S02]  /*58a40*/  LEA R26, P2, R8.reuse, R0.reuse, 0x1 ;  /* 0x00000000081a7211 */ /* 0x0c4fe400078408ff */
[C---:B------:R-:W-:Y:S02]  /*58a50*/  LEA R12, P3, R9.reuse, R0, 0x1 ;  /* 0x00000000090c7211 */ /* 0x040fe400078608ff */
[-C--:B------:R-:W-:Y:S02]  /*58a60*/  LEA.HI.X.SX32 R5, R8, R2.reuse, 0x1, P2 ;  /* 0x0000000208057211 */ /* 0x080fe400010f0eff */
[----:B------:R-:W-:Y:S01]  /*58a70*/  LEA.HI.X.SX32 R13, R9, R2, 0x1, P3 ;  /* 0x00000002090d7211 */ /* 0x000fe200018f0eff */
[----:B------:R-:W-:Y:S04]  /*58a80*/  STL [R1+0x220], R26 ;  /* 0x0002201a01007387 */ /* 0x000fe80000100800 */
[----:B------:R-:W-:Y:S04]  /*58a90*/  STL [R1+0x224], R5 ;  /* 0x0002240501007387 */ /* 0x000fe80000100800 */
[----:B------:R0:W-:Y:S04]  /*58aa0*/  STL.64 [R1+0x218], R12 ;  /* 0x0002180c01007387 */ /* 0x0001e80000100a00 */
[----:B0-----:R-:W2:Y:S01]  /*58ab0*/  LDL.LU.64 R12, [R1+0x2d00] ;  /* 0x002d0000010c7983 */ /* 0x001ea20000300a00 */
[----:B------:R-:W-:-:S02]  /*58ac0*/  MOV R4, R26 ;  /* 0x0000001a00047202 */ /* 0x000fc40000000f00 */
[----:B---3--:R-:W-:-:S04]  /*58ad0*/  LEA R26, P6, R10, R0, 0x1 ;  /* 0x000000000a1a7211 */ /* 0x008fc800078c08ff */
[----:B------:R-:W-:Y:S02]  /*58ae0*/  LEA.HI.X.SX32 R27, R10, R2, 0x1, P6 ;  /* 0x000000020a1b7211 */ /* 0x000fe400030f0eff */
[----:B----4-:R-:W-:-:S03]  /*58af0*/  LEA R4, P2, R18, R0, 0x1 ;  /* 0x0000000012047211 */ /* 0x010fc600078408ff */
[----:B------:R0:W-:Y:S01]  /*58b00*/  STL.64 [R1+0x210], R26 ;  /* 0x0002101a01007387 */ /* 0x0001e20000100a00 */
[----:B------:R-:W-:Y:S02]  /*58b10*/  LEA R7, R25, R6, 0x2 ;  /* 0x0000000619077211 */ /* 0x000fe400078e10ff */
[----:B------:R-:W-:-:S03]  /*58b20*/  LEA.HI.X.SX32 R5, R18, R2, 0x1, P2 ;  /* 0x0000000212057211 */ /* 0x000fc600010f0eff */
[----:B------:R1:W-:Y:S01]  /*58b30*/  STL.64 [R1+0x2cc8], R6 ;  /* 0x002cc80601007387 */ /* 0x0003e20000100a00 */
[----:B0-----:R-:W-:Y:S02]  /*58b40*/  MOV R26, R16 ;  /* 0x00000010001a7202 */ /* 0x001fe40000000f00 */
[C---:B------:R-:W-:Y:S02]  /*58b50*/  LEA R16, P3, R11.reuse, R0, 0x1 ;  /* 0x000000000b107211 */ /* 0x040fe400078608ff */
[----:B------:R-:W-:Y:S02]  /*58b60*/  MOV R27, R17 ;  /* 0x00000011001b7202 */ /* 0x000fe40000000f00 */
[----:B------:R-:W-:Y:S01]  /*58b70*/  LEA.HI.X.SX32 R17, R11, R2, 0x1, P3 ;  /* 0x000000020b117211 */ /* 0x000fe200018f0eff */
[----:B------:R0:W-:Y:S01]  /*58b80*/  STL.64 [R1+0x208], R4 ;  /* 0x0002080401007387 */ /* 0x0001e20000100a00 */
[C---:B-1----:R-:W-:Y:S02]  /*58b90*/  LEA R6, P6, R20.reuse, R0, 0x1 ;  /* 0x0000000014067211 */ /* 0x042fe400078c08ff */
[----:B------:R-:W-:Y:S01]  /*58ba0*/  LEA R8, R25, R7, 0x2 ;  /* 0x0000000719087211 */ /* 0x000fe200078e10ff */
[----:B------:R1:W-:Y:S01]  /*58bb0*/  STL.64 [R1+0x200], R16 ;  /* 0x0002001001007387 */ /* 0x0003e20000100a00 */
[----:B------:R-:W-:-:S02]  /*58bc0*/  LEA.HI.X.SX32 R7, R20, R2, 0x1, P6 ;  /* 0x0000000214077211 */ /* 0x000fc400030f0eff */
[----:B------:R-:W-:Y:S02]  /*58bd0*/  LEA R9, R25, R8, 0x2 ;  /* 0x0000000819097211 */ /* 0x000fe400078e10ff */
[----:B0-----:R-:W-:Y:S02]  /*58be0*/  MOV R5, R22 ;  /* 0x0000001600057202 */ /* 0x001fe40000000f00 */
[C---:B------:R-:W-:Y:S01]  /*58bf0*/  LEA R22, P2, R19.reuse, R0, 0x1 ;  /* 0x0000000013167211 */ /* 0x040fe200078408ff */
[----:B-1----:R-:W3:Y:S01]  /*58c00*/  LDL.LU.64 R16, [R1+0x2cf8] ;  /* 0x002cf80001107983 */ /* 0x002ee20000300a00 */
[----:B------:R-:W-:Y:S02]  /*58c10*/  MOV R20, R23 ;  /* 0x0000001700147202 */ /* 0x000fe40000000f00 */
[----:B------:R-:W-:Y:S01]  /*58c20*/  LEA.HI.X.SX32 R23, R19, R2, 0x1, P2 ;  /* 0x0000000213177211 */ /* 0x000fe200010f0eff */
[----:B------:R-:W-:Y:S04]  /*58c30*/  STL.64 [R1+0x1f8], R6 ;  /* 0x0001f80601007387 */ /* 0x000fe80000100a00 */
[----:B------:R-:W-:Y:S04]  /*58c40*/  STL.64 [R1+0x2cc0], R8 ;  /* 0x002cc00801007387 */ /* 0x000fe80000100a00 */
[----:B------:R0:W-:Y:S04]  /*58c50*/  STL.64 [R1+0x1f0], R22 ;  /* 0x0001f01601007387 */ /* 0x0001e80000100a00 */
[----:B0-----:R-:W4:Y:S04]  /*58c60*/  LDL.LU.64 R22, [R1+0x2cf0] ;  /* 0x002cf00001167983 */ /* 0x001f280000300a00 */
[----:B------:R-:W4:Y:S04]  /*58c70*/  LDL.LU.64 R18, [R1+0x360] ;  /* 0x0003600001127983 */ /* 0x000f280000300a00 */
[----:B-----5:R-:W-:Y:S01]  /*58c80*/  STL.64 [R1+0x2cd8], R28 ;  /* 0x002cd81c01007387 */ /* 0x020fe20000100a00 */
[----:B--2---:R-:W-:-:S02]  /*58c90*/  MOV R6, R12 ;  /* 0x0000000c00067202 */ /* 0x004fc40000000f00 */
[----:B------:R-:W-:Y:S01]  /*58ca0*/  LEA R12, P3, R21, R0, 0x1 ;  /* 0x00000000150c7211 */ /* 0x000fe200078608ff */
[----:B------:R-:W-:-:S03]  /*58cb0*/  IMAD.MOV.U32 R7, RZ, RZ, R13 ;  /* 0x000000ffff077224 */ /* 0x000fc600078e000d */
[----:B------:R-:W-:-:S05]  /*58cc0*/  LEA.HI.X.SX32 R13, R21, R2, 0x1, P3 ;  /* 0x00000002150d7211 */ /* 0x000fca00018f0eff */
[----:B------:R0:W-:Y:S04]  /*58cd0*/  STL.64 [R1+0x1e8], R12 ;  /* 0x0001e80c01007387 */ /* 0x0001e80000100a00 */
[----:B0-----:R-:W2:Y:S01]  /*58ce0*/  LDL.LU.64 R12, [R1+0x2ce8] ;  /* 0x002ce800010c7983 */ /* 0x001ea20000300a00 */
[----:B------:R-:W-:Y:S01]  /*58cf0*/  LEA R10, R25, R9, 0x2 ;  /* 0x00000009190a7211 */ /* 0x000fe200078e10ff */
[----:B------:R-:W-:-:S03]  /*58d00*/  IMAD.MOV.U32 R4, RZ, RZ, R14 ;  /* 0x000000ffff047224 */ /* 0x000fc600078e000e */
[----:B------:R-:W-:Y:S02]  /*58d10*/  LEA R11, R25, R10, 0x2 ;  /* 0x0000000a190b7211 */ /* 0x000fe400078e10ff */
[----:B---3--:R-:W-:-:S04]  /*58d20*/  LEA R8, P6, R16, R0, 0x1 ;  /* 0x0000000010087211 */ /* 0x008fc800078c08ff */
[----:B------:R-:W-:Y:S02]  /*58d30*/  LEA.HI.X.SX32 R9, R16, R2, 0x1, P6 ;  /* 0x0000000210097211 */ /* 0x000fe400030f0eff */
[----:B------:R-:W-:-:S03]  /*58d40*/  LEA R14, P2, R17, R0, 0x1 ;  /* 0x00000000110e7211 */ /* 0x000fc600078408ff */
[----:B------:R0:W-:Y:S01]  /*58d50*/  STL.64 [R1+0x1e0], R8 ;  /* 0x0001e00801007387 */ /* 0x0001e20000100a00 */
[----:B------:R-:W-:-:S03]  /*58d60*/  LEA R16, R25, R11, 0x2 ;  /* 0x0000000b19107211 */ /* 0x000fc600078e10ff */
[----:B------:R1:W-:Y:S01]  /*58d70*/  STL.64 [R1+0x2cb8], R10 ;  /* 0x002cb80a01007387 */ /* 0x0003e20000100a00 */
[----:B0-----:R-:W-:Y:S02]  /*58d80*/  MOV R8, R15 ;  /* 0x0000000f00087202 */ /* 0x001fe40000000f00 */
[C---:B----4-:R-:W-:Y:S02]  /*58d90*/  LEA R28, P3, R22.reuse, R0, 0x1 ;  /* 0x00000000161c7211 */ /* 0x050fe400078608ff */
[-C--:B------:R-:W-:Y:S02]  /*58da0*/  LEA.HI.X.SX32 R15, R17, R2.reuse, 0x1, P2 ;  /* 0x00000002110f7211 */ /* 0x080fe400010f0eff */
[----:B------:R-:W-:Y:S01]  /*58db0*/  LEA.HI.X.SX32 R29, R22, R2, 0x1, P3 ;  /* 0x00000002161d7211 */ /* 0x000fe200018f0eff */
[----:B-1----:R-:W-:Y:S02]  /*58dc0*/  IMAD.MOV.U32 R10, RZ, RZ, R18 ;  /* 0x000000ffff0a7224 */ /* 0x002fe400078e0012 */
[----:B------:R0:W-:Y:S01]  /*58dd0*/  STL.64 [R1+0x1d8], R14 ;  /* 0x0001d80e01007387 */ /* 0x0001e20000100a00 */
[----:B------:R-:W-:-:S02]  /*58de0*/  MOV R11, R19 ;  /* 0x00000013000b7202 */ /* 0x000fc40000000f00 */
[----:B------:R-:W-:Y:S01]  /*58df0*/  LEA R17, R25, R16, 0x2 ;  /* 0x0000001019117211 */ /* 0x000fe200078e10ff */
[----:B0-----:R-:W3:Y:S04]  /*58e00*/  LDL.LU.64 R14, [R1+0x2ce0] ;  /* 0x002ce000010e7983 */ /* 0x001ee80000300a00 */
[----:B------:R0:W-:Y:S01]  /*58e10*/  STL.64 [R1+0x1d0], R28 ;  /* 0x0001d01c01007387 */ /* 0x0001e20000100a00 */
[----:B------:R-:W-:Y:S02]  /*58e20*/  MOV R21, R4 ;  /* 0x0000000400157202 */ /* 0x000fe40000000f00 */
[C---:B------:R-:W-:Y:S02]  /*58e30*/  LEA R4, P3, R23.reuse, R0, 0x1 ;  /* 0x0000000017047211 */ /* 0x040fe400078608ff */
[----:B------:R-:W-:Y:S01]  /*58e40*/  MOV R9, R20 ;  /* 0x0000001400097202 */ /* 0x000fe20000000f00 */
[----:B------:R-:W-:Y:S01]  /*58e50*/  IMAD.MOV.U32 R20, RZ, RZ, R5 ;  /* 0x000000ffff147224 */ /* 0x000fe200078e0005 */
[----:B------:R-:W-:-:S02]  /*58e60*/  LEA.HI.X.SX32 R5, R23, R2, 0x1, P3 ;  /* 0x0000000217057211 */ /* 0x000fc400018f0eff */
[CC--:B--2---:R-:W-:Y:S02]  /*58e70*/  LEA R18, P6, R12.reuse, R0.reuse, 0x1 ;  /* 0x000000000c127211 */ /* 0x0c4fe400078c08ff */
[C---:B0-----:R-:W-:Y:S02]  /*58e80*/  LEA R28, P2, R13.reuse, R0, 0x1 ;  /* 0x000000000d1c7211 */ /* 0x041fe400078408ff */
[-C--:B------:R-:W-:Y:S02]  /*58e90*/  LEA.HI.X.SX32 R19, R12, R2.reuse, 0x1, P6 ;  /* 0x000000020c137211 */ /* 0x080fe400030f0eff */
[----:B------:R-:W-:-:S03]  /*58ea0*/  LEA.HI.X.SX32 R29, R13, R2, 0x1, P2 ;  /* 0x000000020d1d7211 */ /* 0x000fc600010f0eff */
[----:B------:R-:W-:Y:S04]  /*58eb0*/  STL.64 [R1+0x1c8], R18 ;  /* 0x0001c81201007387 */ /* 0x000fe80000100a00 */
[----:B------:R-:W-:Y:S04]  /*58ec0*/  STL.64 [R1+0x2ca8], R16 ;  /* 0x002ca81001007387 */ /* 0x000fe80000100a00 */
[----:B------:R0:W-:Y:S04]  /*58ed0*/  STL.64 [R1+0x1c0], R28 ;  /* 0x0001c01c01007387 */ /* 0x0001e80000100a00 */
[----:B0-----:R-:W2:Y:S04]  /*58ee0*/  LDL.LU.64 R28, [R1+0x2cd8] ;  /* 0x002cd800011c7983 */ /* 0x001ea80000300a00 */
[----:B------:R-:W4:Y:S04]  /*58ef0*/  LDL.LU.64 R12, [R1+0x368] ;  /* 0x00036800010c7983 */ /* 0x000f280000300a00 */
[----:B------:R0:W-:Y:S04]  /*58f00*/  STL.64 [R1+0x170], R4 ;  /* 0x0001700401007387 */ /* 0x0001e80000100a00 */
[----:B0-----:R-:W5:Y:S01]  /*58f10*/  LDL.LU.64 R4, [R1+0x2cd0] ;  /* 0x002cd00001047983 */ /* 0x001f620000300a00 */
[----:B------:R-:W-:-:S02]  /*58f20*/  MOV R16, R6 ;  /* 0x0000000600107202 */ /* 0x000fc40000000f00 */
[----:B------:R-:W-:Y:S02]  /*58f30*/  LEA R18, R25, R17, 0x2 ;  /* 0x0000001119127211 */ /* 0x000fe400078e10ff */
[----:B------:R-:W-:Y:S02]  /*58f40*/  MOV R17, R7 ;  /* 0x0000000700117202 */ /* 0x000fe40000000f00 */
[----:B---3--:R-:W-:-:S04]  /*58f50*/  LEA R6, P6, R15, R0, 0x1 ;  /* 0x000000000f067211 */ /* 0x008fc800078c08ff */
[----:B------:R-:W-:Y:S02]  /*58f60*/  LEA.HI.X.SX32 R7, R15, R2, 0x1, P6 ;  /* 0x000000020f077211 */ /* 0x000fe400030f0eff */
[----:B------:R-:W-:-:S03]  /*58f70*/  LEA R19, R25, R18, 0x2 ;  /* 0x0000001219137211 */ /* 0x000fc600078e10ff */
[----:B------:R0:W-:Y:S01]  /*58f80*/  STL.64 [R1+0x160], R6 ;  /* 0x0001600601007387 */ /* 0x0001e20000100a00 */
[----:B------:R-:W-:-:S03]  /*58f90*/  LEA R15, R25, R19, 0x2 ;  /* 0x00000013190f7211 */ /* 0x000fc600078e10ff */
[----:B0-----:R-:W3:Y:S04]  /*58fa0*/  LDL.LU.64 R6, [R1+0x2cc8] ;  /* 0x002cc80001067983 */ /* 0x001ee80000300a00 */
[----:B--2---:R0:W-:Y:S01]  /*58fb0*/  STL.64 [R1+0x2cb0], R28 ;  /* 0x002cb01c01007387 */ /* 0x0041e20000100a00 */
[----:B----4-:R-:W-:Y:S02]  /*58fc0*/  MOV R22, R12 ;  /* 0x0000000c00167202 */ /* 0x010fe40000000f00 */
[----:B------:R-:W-:Y:S01]  /*58fd0*/  LEA R12, P3, R3, R0, 0x1 ;  /* 0x00000000030c7211 */ /* 0x000fe200078608ff */
[----:B------:R-:W-:-:S03]  /*58fe0*/  IMAD.MOV.U32 R23, RZ, RZ, R13 ;  /* 0x000000ffff177224 */ /* 0x000fc600078e000d */
[----:B------:R-:W-:Y:S02]  /*58ff0*/  LEA.HI.X.SX32 R13, R3, R2, 0x1, P3 ;  /* 0x00000002030d7211 */ /* 0x000fe400018f0eff */
[C---:B0-----:R-:W-:Y:S01]  /*59000*/  LEA R28, P2, R14.reuse, R0, 0x1 ;  /* 0x000000000e1c7211 */ /* 0x041fe200078408ff */
[----:B------:R0:W-:Y:S03]  /*59010*/  STL.64 [R1+0x2c98], R18 ;  /* 0x002c981201007387 */ /* 0x0001e60000100a00 */
[----:B------:R-:W-:Y:S01]  /*59020*/  LEA.HI.X.SX32 R29, R14, R2, 0x1, P2 ;  /* 0x000000020e1d7211 */ /* 0x000fe200010f0eff */
[----:B------:R1:W-:Y:S04]  /*59030*/  STL.64 [R1+0x140], R12 ;  /* 0x0001400c01007387 */ /* 0x0003e80000100a00 */
[----:B------:R-:W-:Y:S01]  /*59040*/  STL.64 [R1+0x150], R28 ;  /* 0x0001501c01007387 */ /* 0x000fe20000100a00 */
[----:B0-----:R-:W-:-:S02]  /*59050*/  MOV R18, R10 ;  /* 0x0000000a00127202 */ /* 0x001fc40000000f00 */
[CC--:B-----5:R-:W-:Y:S01]  /*59060*/  LEA R10, P6, R4.reuse, R0.reuse, 0x1 ;  /* 0x00000000040a7211 */ /* 0x0e0fe200078c08ff */
[----:B-1----:R-:W-:Y:S01]  /*59070*/  IMAD.MOV.U32 R12, RZ, RZ, R8 ;  /* 0x000000ffff0c7224 */ /* 0x002fe200078e0008 */
[C---:B------:R-:W-:Y:S01]  /*59080*/  LEA R8, P2, R5.reuse, R0, 0x1 ;  /* 0x0000000005087211 */ /* 0x040fe200078408ff */
[----:B------:R0:W-:Y:S01]  /*59090*/  STL.64 [R1+0x2ca0], R26 ;  /* 0x002ca01a01007387 */ /* 0x0001e20000100a00 */
[----:B------:R-:W-:Y:S02]  /*590a0*/  MOV R19, R11 ;  /* 0x0000000b00137202 */ /* 0x000fe40000000f00 */
[-C--:B------:R-:W-:Y:S02]  /*590b0*/  LEA.HI.X.SX32 R11, R4, R2.reuse, 0x1, P6 ;  /* 0x00000002040b7211 */ /* 0x080fe400030f0eff */
[----:B0-----:R-:W-:Y:S02]  /*590c0*/  MOV R27, R9 ;  /* 0x00000009001b7202 */ /* 0x001fe40000000f00 */
[----:B------:R-:W-:Y:S01]  /*590d0*/  LEA.HI.X.SX32 R9, R5, R2, 0x1, P2 ;  /* 0x0000000205097211 */ /* 0x000fe200010f0eff */
[----:B------:R-:W-:Y:S04]  /*590e0*/  STL.64 [R1+0x138], R10 ;  /* 0x0001380a01007387 */ /* 0x000fe80000100a00 */
[----:B------:R0:W-:Y:S04]  /*590f0*/  STL.64 [R1+0x130], R8 ;  /* 0x0001300801007387 */ /* 0x0001e80000100a00 */
[----:B0-----:R-:W2:Y:S01]  /*59100*/  LDL.LU.64 R8, [R1+0x2cc0] ;  /* 0x002cc00001087983 */ /* 0x001ea20000300a00 */
[----:B---3--:R-:W-:-:S02]  /*59110*/  LEA R10, P3, R6, R0, 0x1 ;  /* 0x00000000060a7211 */ /* 0x008fc400078608ff */
[C---:B------:R-:W-:Y:S02]  /*59120*/  LEA R28, P6, R7.reuse, R0, 0x1 ;  /* 0x00000000071c7211 */ /* 0x040fe400078c08ff */
[-C--:B------:R-:W-:Y:S02]  /*59130*/  LEA.HI.X.SX32 R11, R6, R2.reuse, 0x1, P3 ;  /* 0x00000002060b7211 */ /* 0x080fe400018f0eff */
[----:B------:R-:W-:Y:S02]  /*59140*/  LEA.HI.X.SX32 R29, R7, R2, 0x1, P6 ;  /* 0x00000002071d7211 */ /* 0x000fe400030f0eff */
[C---:B------:R-:W-:Y:S01]  /*59150*/  LEA R13, R25.reuse, R15, 0x2 ;  /* 0x0000000f190d7211 */ /* 0x040fe200078e10ff */
[----:B------:R0:W-:Y:S03]  /*59160*/  STL.64 [R1+0x128], R10 ;  /* 0x0001280a01007387 */ /* 0x0001e60000100a00 */
[----:B------:R-:W-:-:S04]  /*59170*/  LEA R14, R25, R13, 0x2 ;  /* 0x0000000d190e7211 */ /* 0x000fc800078e10ff */
[----:B------:R-:W-:Y:S01]  /*59180*/  LEA R5, R25, R14, 0x2 ;  /* 0x0000000e19057211 */ /* 0x000fe200078e10ff */
[----:B0-----:R-:W3:Y:S04]  /*59190*/  LDL.LU.64 R10, [R1+0x2cb8] ;  /* 0x002cb800010a7983 */ /* 0x001ee80000300a00 */
[----:B------:R2:W-:Y:S04]  /*591a0*/  STL.64 [R1+0x120], R28 ;  /* 0x0001201c01007387 */ /* 0x0005e80000100a00 */
[----:B------:R-:W-:Y:S01]  /*591b0*/  STL [R1+0x2c88], R5 ;  /* 0x002c880501007387 */ /* 0x000fe20000100800 */
[----:B--2---:R-:W-:-:S04]  /*591c0*/  LEA R28, P2, R8, R0, 0x1 ;  /* 0x00000000081c7211 */ /* 0x004fc800078408ff */
[----:B------:R-:W-:-:S05]  /*591d0*/  LEA.HI.X.SX32 R29, R8, R2, 0x1, P2 ;  /* 0x00000002081d7211 */ /* 0x000fca00010f0eff */
[----:B------:R0:W-:Y:S04]  /*591e0*/  STL.64 [R1+0x118], R28 ;  /* 0x0001181c01007387 */ /* 0x0001e80000100a00 */
[----:B0-----:R-:W2:Y:S01]  /*591f0*/  LDL.LU.64 R28, [R1+0x2cb0] ;  /* 0x002cb000011c7983 */ /* 0x001ea20000300a00 */
[----:B------:R-:W-:Y:S01]  /*59200*/  IMAD.MOV.U32 R6, RZ, RZ, R22 ;  /* 0x000000ffff067224 */ /* 0x000fe200078e0016 */
[----:B------:R-:W-:Y:S02]  /*59210*/  MOV R22, R16 ;  /* 0x0000001000167202 */ /* 0x000fe40000000f00 */
[----:B------:R-:W-:Y:S02]  /*59220*/  LEA R16, P3, R9, R0, 0x1 ;  /* 0x0000000009107211 */ /* 0x000fe400078608ff */
[----:B------:R-:W-:-:S02]  /*59230*/  MOV R7, R23 ;  /* 0x0000001700077202 */ /* 0x000fc40000000f00 */
[----:B------:R-:W-:Y:S01]  /*59240*/  MOV R23, R17 ;  /* 0x0000001100177202 */ /* 0x000fe20000000f00 */
[----:B------:R-:W-:Y:S01]  /*59250*/  IMAD.MOV.U32 R4, RZ, RZ, R6 ;  /* 0x000000ffff047224 */ /* 0x000fe200078e0006 */
[----:B------:R-:W-:Y:S02]  /*59260*/  LEA.HI.X.SX32 R17, R9, R2, 0x1, P3 ;  /* 0x0000000209117211 */ /* 0x000fe400018f0eff */
[-C--:B---3--:R-:W-:Y:S02]  /*59270*/  LEA R6, P6, R10, R0.reuse, 0x1 ;  /* 0x000000000a067211 */ /* 0x088fe400078c08ff */
[----:B------:R-:W-:Y:S01]  /*59280*/  LEA R26, P2, R11, R0, 0x1 ;  /* 0x000000000b1a7211 */ /* 0x000fe200078408ff */
[----:B------:R0:W-:Y:S01]  /*59290*/  STL.64 [R1+0x110], R16 ;  /* 0x0001101001007387 */ /* 0x0001e20000100a00 */
[----:B------:R-:W-:Y:S02]  /*592a0*/  LEA R3, R25, R5, 0x2 ;  /* 0x0000000519037211 */ /* 0x000fe400078e10ff */
[----:B------:R-:W-:-:S02]  /*592b0*/  MOV R5, R7 ;  /* 0x0000000700057202 */ /* 0x000fc40000000f00 */
[----:B------:R-:W-:Y:S02]  /*592c0*/  MOV R9, R27 ;  /* 0x0000001b00097202 */ /* 0x000fe40000000f00 */
[-C--:B------:R-:W-:Y:S02]  /*592d0*/  LEA.HI.X.SX32 R7, R10, R2.reuse, 0x1, P6 ;  /* 0x000000020a077211 */ /* 0x080fe400030f0eff */
[----:B------:R-:W-:Y:S01]  /*592e0*/  LEA.HI.X.SX32 R27, R11, R2, 0x1, P2 ;  /* 0x000000020b1b7211 */ /* 0x000fe200010f0eff */
[----:B0-----:R-:W3:Y:S04]  /*592f0*/  LDL.LU.64 R16, [R1+0x2ca8] ;  /* 0x002ca80001107983 */ /* 0x001ee80000300a00 */
[----:B--2---:R-:W-:Y:S04]  /*59300*/  STL.64 [R1+0x2c90], R28 ;  /* 0x002c901c01007387 */ /* 0x004fe80000100a00 */
[----:B------:R-:W-:Y:S04]  /*59310*/  STL.64 [R1+0x108], R6 ;  /* 0x0001080601007387 */ /* 0x000fe80000100a00 */
[----:B------:R0:W-:Y:S04]  /*59320*/  STL.64 [R1+0x100], R26 ;  /* 0x0001001a01007387 */ /* 0x0001e80000100a00 */
[----:B0-----:R-:W2:Y:S01]  /*59330*/  LDL.LU.64 R26, [R1+0x2ca0] ;  /* 0x002ca000011a7983 */ /* 0x001ea20000300a00 */
[----:B------:R-:W-:-:S02]  /*59340*/  MOV R28, R18 ;  /* 0x00000012001c7202 */ /* 0x000fc40000000f00 */
[----:B------:R-:W-:Y:S02]  /*59350*/  MOV R29, R19 ;  /* 0x00000013001d7202 */ /* 0x000fe40000000f00 */
[CC--:B---3--:R-:W-:Y:S02]  /*59360*/  LEA R6, P3, R16.reuse, R0.reuse, 0x1 ;  /* 0x0000000010067211 */ /* 0x0c8fe400078608ff */
[C---:B------:R-:W-:Y:S02]  /*59370*/  LEA R18, P6, R17.reuse, R0, 0x1 ;  /* 0x0000000011127211 */ /* 0x040fe400078c08ff */
[-C--:B------:R-:W-:Y:S02]  /*59380*/  LEA.HI.X.SX32 R7, R16, R2.reuse, 0x1, P3 ;  /* 0x0000000210077211 */ /* 0x080fe400018f0eff */
[----:B------:R-:W-:Y:S01]  /*59390*/  LEA.HI.X.SX32 R19, R17, R2, 0x1, P6 ;  /* 0x0000000211137211 */ /* 0x000fe200030f0eff */
[----:B--2---:R0:W-:Y:S04]  /*593a0*/  STL.64 [R1+0x2c80], R26 ;  /* 0x002c801a01007387 */ /* 0x0041e80000100a00 */
[----:B0-----:R-:W2:Y:S04]  /*593b0*/  LDL.LU.64 R26, [R1+0x370] ;  /* 0x00037000011a7983 */ /* 0x001ea80000300a00 */
[----:B------:R-:W-:Y:S04]  /*593c0*/  STL.64 [R1+0xf8], R6 ;  /* 0x0000f80601007387 */ /* 0x000fe80000100a00 */
[----:B------:R0:W-:Y:S04]  /*593d0*/  STL.64 [R1+0xf0], R18 ;  /* 0x0000f01201007387 */ /* 0x0001e80000100a00 */
[----:B0-----:R-:W3:Y:S01]  /*593e0*/  LDL.LU.64 R18, [R1+0x2c98] ;  /* 0x002c980001127983 */ /* 0x001ee20000300a00 */
[----:B------:R-:W-:Y:S01]  /*593f0*/  IMAD.MOV.U32 R16, RZ, RZ, R28 ;  /* 0x000000ffff107224 */ /* 0x000fe200078e001c */
[----:B------:R-:W-:-:S02]  /*59400*/  MOV R17, R29 ;  /* 0x0000001d00117202 */ /* 0x000fc40000000f00 */
[----:B------:R-:W-:Y:S04]  /*59410*/  STL.64 [R1+0x2c70], R20 ;  /* 0x002c701401007387 */ /* 0x000fe80000100a00 */
[----:B------:R0:W-:Y:S02]  /*59420*/  STL.64 [R1+0x2c78], R22 ;  /* 0x002c781601007387 */ /* 0x0001e40000100a00 */
[----:B0-----:R-:W-:Y:S02]  /*59430*/  MOV R22, R4 ;  /* 0x0000000400167202 */ /* 0x001fe40000000f00 */
[----:B------:R-:W-:Y:S02]  /*59440*/  MOV R23, R5 ;  /* 0x0000000500177202 */ /* 0x000fe40000000f00 */
[----:B---3--:R-:W-:-:S04]  /*59450*/  LEA R28, P2, R18, R0, 0x1 ;  /* 0x00000000121c7211 */ /* 0x008fc800078408ff */
[----:B------:R-:W-:Y:S02]  /*59460*/  LEA.HI.X.SX32 R29, R18, R2, 0x1, P2 ;  /* 0x00000002121d7211 */ /* 0x000fe400010f0eff */
[----:B------:R-:W-:-:S03]  /*59470*/  LEA R4, P3, R19, R0, 0x1 ;  /* 0x0000000013047211 */ /* 0x000fc600078608ff */
[----:B------:R0:W-:Y:S01]  /*59480*/  STL.64 [R1+0xe8], R28 ;  /* 0x0000e81c01007387 */ /* 0x0001e20000100a00 */
[----:B------:R-:W-:-:S03]  /*59490*/  LEA.HI.X.SX32 R5, R19, R2, 0x1, P3 ;  /* 0x0000000213057211 */ /* 0x000fc600018f0eff */
[----:B0-----:R-:W3:Y:S04]  /*594a0*/  LDL.LU.64 R28, [R1+0x2c90] ;  /* 0x002c9000011c7983 */ /* 0x001ee80000300a00 */
[----:B------:R0:W-:Y:S04]  /*594b0*/  STL.64 [R1+0xe0], R4 ;  /* 0x0000e00401007387 */ /* 0x0001e80000100a00 */
[----:B0-----:R-:W4:Y:S01]  /*594c0*/  LDL.LU R5, [R1+0x2c88] ;  /* 0x002c880001057983 */ /* 0x001f220000300800 */
[-C--:B------:R-:W-:Y:S01]  /*594d0*/  LEA R20, P6, R15, R0.reuse, 0x1 ;  /* 0x000000000f147211 */ /* 0x080fe200078c08ff */
[----:B--2---:R-:W-:Y:S01]  /*594e0*/  IMAD.MOV.U32 R18, RZ, RZ, R26 ;  /* 0x000000ffff127224 */ /* 0x004fe200078e001a */
[----:B------:R-:W-:-:S02]  /*594f0*/  LEA R26, P2, R13, R0, 0x1 ;  /* 0x000000000d1a7211 */ /* 0x000fc400078408ff */
[-C--:B------:R-:W-:Y:S02]  /*59500*/  LEA.HI.X.SX32 R21, R15, R2.reuse, 0x1, P6 ;  /* 0x000000020f157211 */ /* 0x080fe400030f0eff */
[----:B------:R-:W-:Y:S02]  /*59510*/  MOV R19, R27 ;  /* 0x0000001b00137202 */ /* 0x000fe40000000f00 */
[----:B------:R-:W-:Y:S02]  /*59520*/  LEA.HI.X.SX32 R27, R13, R2, 0x1, P2 ;  /* 0x000000020d1b7211 */ /* 0x000fe400010f0eff */
[----:B------:R-:W-:Y:S02]  /*59530*/  MOV R15, R19 ;  /* 0x00000013000f7202 */ /* 0x000fe40000000f00 */
[----:B------:R-:W-:Y:S01]  /*59540*/  MOV R19, R23 ;  /* 0x0000001700137202 */ /* 0x000fe20000000f00 */
[----:B---3--:R0:W-:Y:S04]  /*59550*/  STL.64 [R1+0x2c68], R28 ;  /* 0x002c681c01007387 */ /* 0x0081e80000100a00 */
[----:B------:R4:W-:Y:S01]  /*59560*/  STL.64 [R1+0xd8], R20 ;  /* 0x0000d81401007387 */ /* 0x0009e20000100a00 */
[----:B0-----:R-:W-:-:S04]  /*59570*/  LEA R28, P3, R14, R0, 0x1 ;  /* 0x000000000e1c7211 */ /* 0x001fc800078608ff */
[----:B------:R-:W-:Y:S01]  /*59580*/  LEA.HI.X.SX32 R29, R14, R2, 0x1, P3 ;  /* 0x000000020e1d7211 */ /* 0x000fe200018f0eff */
[----:B------:R-:W-:Y:S01]  /*59590*/  IMAD.MOV.U32 R14, RZ, RZ, R18 ;  /* 0x000000ffff0e7224 */ /* 0x000fe200078e0012 */
[----:B----4-:R-:W-:Y:S02]  /*595a0*/  LEA R20, P6, R5, R0, 0x1 ;  /* 0x0000000005147211 */ /* 0x010fe400078c08ff */
[----:B------:R-:W-:Y:S02]  /*595b0*/  MOV R18, R22 ;  /* 0x0000001600127202 */ /* 0x000fe40000000f00 */
[----:B------:R-:W-:Y:S02]  /*595c0*/  LEA R22, P2, R3, R0, 0x1 ;  /* 0x0000000003167211 */ /* 0x000fe400078408ff */
[-C--:B------:R-:W-:Y:S01]  /*595d0*/  LEA.HI.X.SX32 R21, R5, R2.reuse, 0x1, P6 ;  /* 0x0000000205157211 */ /* 0x080fe200030f0eff */
[----:B------:R0:W-:Y:S01]  /*595e0*/  STL.64 [R1+0xd0], R26 ;  /* 0x0000d01a01007387 */ /* 0x0001e20000100a00 */
[----:B------:R-:W-:-:S03]  /*595f0*/  LEA.HI.X.SX32 R23, R3, R2, 0x1, P2 ;  /* 0x0000000203177211 */ /* 0x000fc600010f0eff */
[----:B0-----:R-:W2:Y:S04]  /*59600*/  LDL.LU.64 R26, [R1+0x2c80] ;  /* 0x002c8000011a7983 */ /* 0x001ea80000300a00 */
[----:B------:R-:W-:Y:S04]  /*59610*/  STL.64 [R1+0xc8], R28 ;  /* 0x0000c81c01007387 */ /* 0x000fe80000100a00 */
[----:B------:R-:W-:Y:S04]  /*59620*/  STL.64 [R1+0xc0], R20 ;  /* 0x0000c01401007387 */ /* 0x000fe80000100a00 */
[----:B------:R0:W-:Y:S04]  /*59630*/  STL.64 [R1+0xb8], R22 ;  /* 0x0000b81601007387 */ /* 0x0001e80000100a00 */
[----:B0-----:R-:W3:Y:S01]  /*59640*/  LDL.LU.64 R22, [R1+0x2c78] ;  /* 0x002c780001167983 */ /* 0x001ee20000300a00 */
[----:B------:R-:W-:Y:S01]  /*59650*/  IMAD R8, R25, 0x4, R3 ;  /* 0x0000000419087824 */ /* 0x000fe200078e0203 */
[----:B------:R-:W-:-:S04]  /*59660*/  MOV R10, R12 ;  /* 0x0000000c000a7202 */ /* 0x000fc80000000f00 */
[C---:B------:R-:W-:Y:S02]  /*59670*/  LEA R12, R25.reuse, R8, 0x2 ;  /* 0x00000008190c7211 */ /* 0x040fe400078e10ff */
[-C--:B------:R-:W-:Y:S02]  /*59680*/  LEA R20, P3, R8, R0.reuse, 0x1 ;  /* 0x0000000008147211 */ /* 0x080fe400078608ff */
[----:B------:R-:W-:Y:S02]  /*59690*/  LEA R28, P6, R12, R0, 0x1 ;  /* 0x000000000c1c7211 */ /* 0x000fe400078c08ff */
[-C--:B------:R-:W-:Y:S02]  /*596a0*/  LEA.HI.X.SX32 R21, R8, R2.reuse, 0x1, P3 ;  /* 0x0000000208157211 */ /* 0x080fe400018f0eff */
[----:B------:R-:W-:Y:S02]  /*596b0*/  LEA.HI.X.SX32 R29, R12, R2, 0x1, P6 ;  /* 0x000000020c1d7211 */ /* 0x000fe400030f0eff */
[----:B------:R-:W-:Y:S01]  /*596c0*/  LEA R6, R25, R12, 0x2 ;  /* 0x0000000c19067211 */ /* 0x000fe200078e10ff */
[----:B------:R0:W-:Y:S04]  /*596d0*/  STL.64 [R1+0xb0], R20 ;  /* 0x0000b01401007387 */ /* 0x0001e80000100a00 */
[----:B0-----:R-:W4:Y:S04]  /*596e0*/  LDL.LU.64 R20, [R1+0x2c70] ;  /* 0x002c700001147983 */ /* 0x001f280000300a00 */
[----:B---3--:R-:W-:Y:S04]  /*596f0*/  STL.64 [R1+0x2c60], R22 ;  /* 0x002c601601007387 */ /* 0x008fe80000100a00 */
[----:B------:R0:W-:Y:S02]  /*59700*/  STL.64 [R1+0xa8], R28 ;  /* 0x0000a81c01007387 */ /* 0x0001e40000100a00 */
[----:B0-----:R-:W-:-:S04]  /*59710*/  LEA R28, P2, R6, R0, 0x1 ;  /* 0x00000000061c7211 */ /* 0x001fc800078408ff */
[----:B------:R-:W-:-:S05]  /*59720*/  LEA.HI.X.SX32 R29, R6, R2, 0x1, P2 ;  /* 0x00000002061d7211 */ /* 0x000fca00010f0eff */
[----:B------:R0:W-:Y:S04]  /*59730*/  STL.64 [R1+0xa0], R28 ;  /* 0x0000a01c01007387 */ /* 0x0001e80000100a00 */
[----:B0-----:R-:W3:Y:S01]  /*59740*/  LDL.LU.64 R28, [R1+0x2c68] ;  /* 0x002c6800011c7983 */ /* 0x001ee20000300a00 */
[----:B------:R-:W-:Y:S02]  /*59750*/  MOV R11, R10 ;  /* 0x0000000a000b7202 */ /* 0x000fe40000000f00 */
[C---:B------:R-:W-:Y:S02]  /*59760*/  LEA R10, R25.reuse, R6, 0x2 ;  /* 0x00000006190a7211 */ /* 0x040fe400078e10ff */
[----:B------:R-:W-:Y:S02]  /*59770*/  MOV R13, R11 ;  /* 0x0000000b000d7202 */ /* 0x000fe40000000f00 */
[----:B------:R-:W-:-:S02]  /*59780*/  LEA R4, R25, R10, 0x2 ;  /* 0x0000000a19047211 */ /* 0x000fc400078e10ff */
[----:B------:R-:W-:Y:S02]  /*59790*/  MOV R8, R13 ;  /* 0x0000000d00087202 */ /* 0x000fe40000000f00 */
[C---:B------:R-:W-:Y:S02]  /*597a0*/  LEA R7, R25.reuse, R4, 0x2 ;  /* 0x0000000419077211 */ /* 0x040fe400078e10ff */
[----:B------:R-:W-:Y:S02]  /*597b0*/  MOV R11, R9 ;  /* 0x00000009000b7202 */ /* 0x000fe40000000f00 */
[----:B------:R-:W-:Y:S01]  /*597c0*/  MOV R13, R8 ;  /* 0x00000008000d7202 */ /* 0x000fe20000000f00 */
[----:B------:R-:W-:Y:S01]  /*597d0*/  IMAD R9, R25, 0x4, R7 ;  /* 0x0000000419097824 */ /* 0x000fe200078e0207 */
[-C--:B------:R-:W-:Y:S02]  /*597e0*/  LEA R12, P3, R10, R0.reuse, 0x1 ;  /* 0x000000000a0c7211 */ /* 0x080fe400078608ff */
[----:B------:R-:W-:-:S02]  /*597f0*/  LEA R22, P6, R4, R0, 0x1 ;  /* 0x0000000004167211 */ /* 0x000fc400078c08ff */
[C---:B------:R-:W-:Y:S02]  /*59800*/  LEA R5, R25.reuse, R9, 0x2 ;  /* 0x0000000919057211 */ /* 0x040fe400078e10ff */
[----:B------:R-:W-:Y:S02]  /*59810*/  LEA.HI.X.SX32 R23, R4, R2, 0x1, P6 ;  /* 0x0000000204177211 */ /* 0x000fe400030f0eff */
[----:B------:R-:W-:-:S05]  /*59820*/  LEA R3, R25, R5, 0x2 ;  /* 0x0000000519037211 */ /* 0x000fca00078e10ff */
[----:B------:R-:W-:-:S05]  /*59830*/  IMAD R8, R25, 0x4, R3 ;  /* 0x0000000419087824 */ /* 0x000fca00078e0203 */
[----:B------:R-:W-:-:S04]  /*59840*/  LEA R6, R25, R8, 0x2 ;  /* 0x0000000819067211 */ /* 0x000fc800078e10ff */
[----:B------:R-:W-:Y:S01]  /*59850*/  LEA R4, R25, R6, 0x2 ;  /* 0x0000000619047211 */ /* 0x000fe200078e10ff */
[----:B---3--:R0:W-:Y:S02]  /*59860*/  STL.64 [R1+0x2c58], R28 ;  /* 0x002c581c01007387 */ /* 0x0081e40000100a00 */
[----:B0-----:R-:W-:Y:S02]  /*59870*/  MOV R29, R13 ;  /* 0x0000000d001d7202 */ /* 0x001fe40000000f00 */
[----:B------:R-:W-:-:S05]  /*59880*/  LEA.HI.X.SX32 R13, R10, R2, 0x1, P3 ;  /* 0x000000020a0d7211 */ /* 0x000fca00018f0eff */
[----:B------:R0:W-:Y:S04]  /*59890*/  STL.64 [R1+0x98], R12 ;  /* 0x0000980c01007387 */ /* 0x0001e80000100a00 */
[----:B--2---:R1:W-:Y:S04]  /*598a0*/  STL.64 [R1+0x2c50], R26 ;  /* 0x002c501a01007387 */ /* 0x0043e80000100a00 */
[----:B------:R2:W-:Y:S01]  /*598b0*/  STL.64 [R1+0x90], R22 ;  /* 0x0000901601007387 */ /* 0x0005e20000100a00 */
[-C--:B0-----:R-:W-:Y:S02]  /*598c0*/  LEA R12, P6, R5, R0.reuse, 0x1 ;  /* 0x00000000050c7211 */ /* 0x081fe400078c08ff */
[----:B-1----:R-:W-:-:S02]  /*598d0*/  LEA R26, P3, R9, R0, 0x1 ;  /* 0x00000000091a7211 */ /* 0x002fc400078608ff */
[----:B--2---:R-:W-:Y:S02]  /*598e0*/  LEA R22, P2, R7, R0, 0x1 ;  /* 0x0000000007167211 */ /* 0x004fe400078408ff */
[-C--:B------:R-:W-:Y:S02]  /*598f0*/  LEA.HI.X.SX32 R27, R9, R2.reuse, 0x1, P3 ;  /* 0x00000002091b7211 */ /* 0x080fe400018f0eff */
[-C--:B------:R-:W-:Y:S02]  /*59900*/  LEA.HI.X.SX32 R23, R7, R2.reuse, 0x1, P2 ;  /* 0x0000000207177211 */ /* 0x080fe400010f0eff */
[----:B------:R-:W-:Y:S02]  /*59910*/  LEA.HI.X.SX32 R13, R5, R2, 0x1, P6 ;  /* 0x00000002050d7211 */ /* 0x000fe400030f0eff */
[----:B------:R-:W-:Y:S01]  /*59920*/  LEA R28, P2, R3, R0, 0x1 ;  /* 0x00000000031c7211 */ /* 0x000fe200078408ff */
[----:B------:R0:W-:Y:S01]  /*59930*/  STL.64 [R1+0x88], R22 ;  /* 0x0000881601007387 */ /* 0x0001e20000100a00 */
[----:B------:R-:W-:-:S02]  /*59940*/  MOV R10, R29 ;  /* 0x0000001d000a7202 */ /* 0x000fc40000000f00 */
[----:B------:R-:W-:Y:S01]  /*59950*/  LEA.HI.X.SX32 R29, R3, R2, 0x1, P2 ;  /* 0x00000002031d7211 */ /* 0x000fe200010f0eff */
[----:B------:R-:W-:Y:S01]  /*59960*/  IMAD R7, R25, 0x4, R4 ;  /* 0x0000000419077824 */ /* 0x000fe200078e0204 */
[----:B0-----:R-:W2:Y:S04]  /*59970*/  LDL.LU.64 R22, [R1+0x2c60] ;  /* 0x002c600001167983 */ /* 0x001ea80000300a00 */
[----:B------:R0:W-:Y:S04]  /*59980*/  STL.64 [R1+0x80], R26 ;  /* 0x0000801a01007387 */ /* 0x0001e80000100a00 */
[----:B------:R1:W-:Y:S01]  /*59990*/  STL.64 [R1+0x78], R12 ;  /* 0x0000780c01007387 */ /* 0x0003e20000100a00 */
[----:B0-----:R-:W-:-:S02]  /*599a0*/  LEA R26, P3, R8, R0, 0x1 ;  /* 0x00000000081a7211 */ /* 0x001fc400078608ff */
[----:B-1----:R-:W-:Y:S02]  /*599b0*/  LEA R12, P6, R6, R0, 0x1 ;  /* 0x00000000060c7211 */ /* 0x002fe400078c08ff */
[-C--:B------:R-:W-:Y:S01]  /*599c0*/  LEA.HI.X.SX32 R27, R8, R2.reuse, 0x1, P3 ;  /* 0x00000002081b7211 */ /* 0x080fe200018f0eff */
[----:B------:R0:W-:Y:S01]  /*599d0*/  STL.64 [R1+0x70], R28 ;  /* 0x0000701c01007387 */ /* 0x0001e20000100a00 */
[----:B------:R-:W-:Y:S02]  /*599e0*/  LEA.HI.X.SX32 R13, R6, R2, 0x1, P6 ;  /* 0x00000002060d7211 */ /* 0x000fe400030f0eff */
[----:B------:R-:W-:-:S04]  /*599f0*/  LEA R5, R25, R7, 0x2 ;  /* 0x0000000719057211 */ /* 0x000fc800078e10ff */
[----:B------:R-:W-:Y:S01]  /*59a00*/  LEA R8, P6, R5, R0, 0x1 ;  /* 0x0000000005087211 */ /* 0x000fe200078c08ff */
[----:B0-----:R-:W3:Y:S04]  /*59a10*/  LDL.LU.64 R28, [R1+0x2c58] ;  /* 0x002c5800011c7983 */ /* 0x001ee80000300a00 */
[----:B------:R0:W-:Y:S04]  /*59a20*/  STL.64 [R1+0x68], R26 ;  /* 0x0000681a01007387 */ /* 0x0001e80000100a00 */
[----:B------:R1:W-:Y:S01]  /*59a30*/  STL.64 [R1+0x60], R12 ;  /* 0x0000600c01007387 */ /* 0x0003e20000100a00 */
[----:B------:R-:W-:-:S02]  /*59a40*/  LEA R3, R25, R5, 0x2 ;  /* 0x0000000519037211 */ /* 0x000fc400078e10ff */
[CC--:B0-----:R-:W-:Y:S02]  /*59a50*/  LEA R26, P2, R4.reuse, R0.reuse, 0x1 ;  /* 0x00000000041a7211 */ /* 0x0c1fe400078408ff */
[C---:B-1----:R-:W-:Y:S02]  /*59a60*/  LEA R12, P3, R7.reuse, R0, 0x1 ;  /* 0x00000000070c7211 */ /* 0x042fe400078608ff */
[-C--:B------:R-:W-:Y:S02]  /*59a70*/  LEA.HI.X.SX32 R27, R4, R2.reuse, 0x1, P2 ;  /* 0x00000002041b7211 */ /* 0x080fe400010f0eff */
[-C--:B------:R-:W-:Y:S02]  /*59a80*/  LEA.HI.X.SX32 R13, R7, R2.reuse, 0x1, P3 ;  /* 0x00000002070d7211 */ /* 0x080fe400018f0eff */
[----:B------:R-:W-:Y:S01]  /*59a90*/  LEA.HI.X.SX32 R9, R5, R2, 0x1, P6 ;  /* 0x0000000205097211 */ /* 0x000fe200030f0eff */
[----:B------:R0:W-:Y:S01]  /*59aa0*/  STL.64 [R1+0x58], R26 ;  /* 0x0000581a01007387 */ /* 0x0001e20000100a00 */
[----:B------:R-:W-:-:S04]  /*59ab0*/  LEA R6, R25, R3, 0x2 ;  /* 0x0000000319067211 */ /* 0x000fc800078e10ff */
[C---:B------:R-:W-:Y:S01]  /*59ac0*/  LEA R4, R25.reuse, R6, 0x2 ;  /* 0x0000000619047211 */ /* 0x040fe200078e10ff */
[----:B0-----:R-:W5:Y:S04]  /*59ad0*/  LDL.LU.64 R26, [R1+0x2c50] ;  /* 0x002c5000011a7983 */ /* 0x001f680000300a00 */
[----:B------:R0:W-:Y:S04]  /*59ae0*/  STL.64 [R1+0x50], R12 ;  /* 0x0000500c01007387 */ /* 0x0001e80000100a00 */
[----:B------:R1:W-:Y:S01]  /*59af0*/  STL.64 [R1+0x48], R8 ;  /* 0x0000480801007387 */ /* 0x0003e20000100a00 */
[----:B------:R-:W-:Y:S01]  /*59b00*/  IMAD R5, R25, 0x4, R4 ;  /* 0x0000000419057824 */ /* 0x000fe200078e0204 */
[----:B0-----:R-:W-:-:S02]  /*59b10*/  LEA R12, P3, R3, R0, 0x1 ;  /* 0x00000000030c7211 */ /* 0x001fc400078608ff */
[C---:B-1----:R-:W-:Y:S02]  /*59b20*/  LEA R8, P6, R6.reuse, R0, 0x1 ;  /* 0x0000000006087211 */ /* 0x042fe400078c08ff */
[-C--:B------:R-:W-:Y:S02]  /*59b30*/  LEA.HI.X.SX32 R13, R3, R2.reuse, 0x1, P3 ;  /* 0x00000002030d7211 */ /* 0x080fe400018f0eff */
[----:B------:R-:W-:-:S03]  /*59b40*/  LEA.HI.X.SX32 R9, R6, R2, 0x1, P6 ;  /* 0x0000000206097211 */ /* 0x000fc600030f0eff */
[----:B------:R0:W-:Y:S04]  /*59b50*/  STL.64 [R1+0x40], R12 ;  /* 0x0000400c01007387 */ /* 0x0001e80000100a00 */
[----:B------:R1:W-:Y:S01]  /*59b60*/  STL.64 [R1+0x38], R8 ;  /* 0x0000380801007387 */ /* 0x0003e20000100a00 */
[----:B------:R-:W-:-:S03]  /*59b70*/  FSETP.NEU.AND P2, PT, R10, RZ, PT ;  /* 0x000000ff0a00720b */ /* 0x000fc60003f4d000 */
[----:B------:R-:W2:Y:S01]  /*59b80*/  LDL.LU R7, [R1+0x1a8] ;  /* 0x0001a80001077983 */ /* 0x000ea20000300800 */
[----:B0-----:R-:W-:-:S03]  /*59b90*/  LEA R12, P3, R4, R0, 0x1 ;  /* 0x00000000040c7211 */ /* 0x001fc600078608ff */
[----:B------:R-:W2:Y:S01]  /*59ba0*/  LDL.LU R10, [R1+0x1b8] ;  /* 0x0001b800010a7983 */ /* 0x000ea20000300800 */
[C---:B-1----:R-:W-:Y:S02]  /*59bb0*/  LEA R8, P6, R5.reuse, R0, 0x1 ;  /* 0x0000000005087211 */ /* 0x042fe400078c08ff */
[-C--:B------:R-:W-:Y:S02]  /*59bc0*/  LEA.HI.X.SX32 R13, R4, R2.reuse, 0x1, P3 ;  /* 0x00000002040d7211 */ /* 0x080fe400018f0eff */
[----:B------:R-:W-:Y:S01]  /*59bd0*/  LEA.HI.X.SX32 R9, R5, R2, 0x1, P6 ;  /* 0x0000000205097211 */ /* 0x000fe200030f0eff */
[----:B------:R-:W2:Y:S01]  /*59be0*/  LDL.LU R4, [R1+0x188] ;  /* 0x0001880001047983 */ /* 0x000ea20000300800 */
[----:B------:R-:W-:-:S03]  /*59bf0*/  LEA R3, R25, R5, 0x2 ;  /* 0x0000000519037211 */ /* 0x000fc600078e10ff */
[----:B------:R-:W-:Y:S04]  /*59c00*/  STL.64 [R1+0x30], R12 ;  /* 0x0000300c01007387 */ /* 0x000fe80000100a00 */
[----:B------:R-:W-:Y:S04]  /*59c10*/  STL.64 [R1+0x28], R8 ;  /* 0x0000280801007387 */ /* 0x000fe80000100a00 */
[----:B------:R0:W-:Y:S04]  /*59c20*/  STL [R1+0x2c00], R5 ;  /* 0x002c000501007387 */ /* 0x0001e80000100800 */
[----:B0-----:R-:W2:Y:S01]  /*59c30*/  LDL.LU R5, [R1+0x178] ;  /* 0x0001780001057983 */ /* 0x001ea20000300800 */
[----:B------:R-:W-:-:S02]  /*59c40*/  LEA R6, R25, R3, 0x2 ;  /* 0x0000000319067211 */ /* 0x000fc400078e10ff */
[----:B------:R-:W-:Y:S02]  /*59c50*/  MOV R12, R14 ;  /* 0x0000000e000c7202 */ /* 0x000fe40000000f00 */
[-C--:B------:R-:W-:Y:S01]  /*59c60*/  LEA R14, P3, R3, R0.reuse, 0x1 ;  /* 0x00000000030e7211 */ /* 0x080fe200078608ff */
[----:B--2---:R-:W-:Y:S04]  /*59c70*/  STL.64 [R1+0x2c48], R4 ;  /* 0x002c480401007387 */ /* 0x004fe80000100a00 */
[----:B------:R-:W2:Y:S01]  /*59c80*/  LDL.LU R25, [R1+0x198] ;  /* 0x0001980001197983 */ /* 0x000ea20000300800 */
[----:B---3--:R-:W-:Y:S01]  /*59c90*/  IMAD.MOV.U32 R8, RZ, RZ, R28 ;  /* 0x000000ffff087224 */ /* 0x008fe200078e001c */
[----:B------:R-:W-:Y:S02]  /*59ca0*/  MOV R13, R15 ;  /* 0x0000000f000d7202 */ /* 0x000fe40000000f00 */
[----:B------:R-:W-:-:S02]  /*59cb0*/  LEA R28, P6, R6, R0, 0x1 ;  /* 0x00000000061c7211 */ /* 0x000fc400078c08ff */
[-C--:B------:R-:W-:Y:S02]  /*59cc0*/  LEA.HI.X.SX32 R15, R3, R2.reuse, 0x1, P3 ;  /* 0x00000002030f7211 */ /* 0x080fe400018f0eff */
[----:B------:R-:W-:Y:S02]  /*59cd0*/  MOV R9, R29 ;  /* 0x0000001d00097202 */ /* 0x000fe40000000f00 */
[----:B------:R-:W-:Y:S01]  /*59ce0*/  LEA.HI.X.SX32 R29, R6, R2, 0x1, P6 ;  /* 0x00000002061d7211 */ /* 0x000fe200030f0eff */
[----:B--2---:R0:W-:Y:S04]  /*59cf0*/  STL [R1+0x2c30], R25 ;  /* 0x002c301901007387 */ /* 0x0041e80000100800 */
[----:B0-----:R-:W2:Y:S04]  /*59d00*/  LDL.LU R25, [R1+0x168] ;  /* 0x0001680001197983 */ /* 0x001ea80000300800 */
[----:B------:R0:W-:Y:S04]  /*59d10*/  STL.64 [R1+0x20], R14 ;  /* 0x0000200e01007387 */ /* 0x0001e80000100a00 */
[----:B------:R1:W-:Y:S01]  /*59d20*/  STL [R1+0x2c10], R6 ;  /* 0x002c100601007387 */ /* 0x0003e20000100800 */
[----:B0-----:R-:W-:-:S03]  /*59d30*/  MOV R14, R18 ;  /* 0x00000012000e7202 */ /* 0x001fc60000000f00 */
[----:B-1----:R-:W3:Y:S01]  /*59d40*/  LDL.LU R6, [R1+0x158] ;  /* 0x0001580001067983 */ /* 0x002ee20000300800 */
[----:B------:R-:W-:Y:S01]  /*59d50*/  MOV R15, R19 ;  /* 0x00000013000f7202 */ /* 0x000fe20000000f00 */
[----:B------:R-:W-:Y:S01]  /*59d60*/  IMAD.MOV.U32 R19, RZ, RZ, R17 ;  /* 0x000000ffff137224 */ /* 0x000fe200078e0011 */
[----:B------:R-:W-:Y:S01]  /*59d70*/  MOV R18, R16 ;  /* 0x0000001000127202 */ /* 0x000fe20000000f00 */
[----:B------:R-:W-:Y:S04]  /*59d80*/  STL.64 [R1+0x2a88], R28 ;  /* 0x002a881c01007387 */ /* 0x000fe80000100a00 */
[----:B------:R-:W3:Y:S04]  /*59d90*/  LDL.LU.64 R4, [R1+0x350] ;  /* 0x0003500001047983 */ /* 0x000ee80000300a00 */
[----:B------:R-:W2:Y:S01]  /*59da0*/  LDL.LU.64 R16, [R1+0x340] ;  /* 0x0003400001107983 */ /* 0x000ea20000300a00 */
[----:B------:R-:W-:-:S05]  /*59db0*/  PRMT R0, R11, 0x7632, R0 ;  /* 0x000076320b007816 */ /* 0x000fca0000000000 */
[----:B------:R-:W-:Y:S04]  /*59dc0*/  STG.E.U16 [R22.64], R0 ;  /* 0x0000000016007986 */ /* 0x000fe8000c101504 */
[----:B--2---:R0:W-:Y:S04]  /*59dd0*/  STL.64 [R1+0x2c40], R16 ;  /* 0x002c401001007387 */ /* 0x0041e80000100a00 */
[----:B0-----:R-:W2:Y:S04]  /*59de0*/  LDL.LU.64 R16, [R1+0x348] ;  /* 0x0003480001107983 */ /* 0x001ea80000300a00 */
[----:B------:R-:W2:Y:S01]  /*59df0*/  LDL.LU.64 R22, [R1+0x318] ;  /* 0x0003180001167983 */ /* 0x000ea20000300a00 */
[----:B----4-:R-:W-:-:S02]  /*59e00*/  PRMT R3, R21, 0x7632, R3 ;  /* 0x0000763215037816 */ /* 0x010fc40000000003 */
[----:B------:R-:W-:Y:S01]  /*59e10*/  PRMT R2, R20, 0x7632, R2 ;  /* 0x0000763214027816 */ /* 0x000fe20000000002 */
[----:B--2---:R0:W-:Y:S04]  /*59e20*/  STL.64 [R1+0x2c38], R22 ;  /* 0x002c381601007387 */ /* 0x0041e80000100a00 */
[----:B0-----:R-:W2:Y:S04]  /*59e30*/  LDL.LU.64 R22, [R1+0x338] ;  /* 0x0003380001167983 */ /* 0x001ea80000300a00 */
[----:B------:R-:W4:Y:S04]  /*59e40*/  LDL.LU.64 R20, [R1+0x2d0] ;  /* 0x0002d00001147983 */ /* 0x000f280000300a00 */
[----:B----4-:R0:W-:Y:S04]  /*59e50*/  STL.64 [R1+0x2bf8], R20 ;  /* 0x002bf81401007387 */ /* 0x0101e80000100a00 */
[----:B0-----:R-:W4:Y:S04]  /*59e60*/  LDL.LU.64 R20, [R1+0x2d8] ;  /* 0x0002d80001147983 */ /* 0x001f280000300a00 */
[----:B----4-:R0:W-:Y:S04]  /*59e70*/  STL.64 [R1+0x2c08], R20 ;  /* 0x002c081401007387 */ /* 0x0101e80000100a00 */
[----:B0-----:R-:W4:Y:S04]  /*59e80*/  LDL.LU.64 R20, [R1+0x2e0] ;  /* 0x0002e00001147983 */ /* 0x001f280000300a00 */
[----:B----4-:R0:W-:Y:S04]  /*59e90*/  STL.64 [R1+0x2c18], R20 ;  /* 0x002c181401007387 */ /* 0x0101e80000100a00 */
[----:B0-----:R-:W4:Y:S01]  /*59ea0*/  LDL.LU.64 R20, [R1+0x308] ;  /* 0x0003080001147983 */ /* 0x001f220000300a00 */
[----:B------:R-:W-:-:S03]  /*59eb0*/  PRMT R0, R24, 0x7632, R0 ;  /* 0x0000763218007816 */ /* 0x000fc60000000000 */
[----:B------:R-:W-:Y:S04]  /*59ec0*/  STG.E.U16 [R8.64], R3 ;  /* 0x0000000308007986 */ /* 0x000fe8000c101504 */
[----:B----4-:R0:W-:Y:S04]  /*59ed0*/  STL [R1+0x2c20], R21 ;  /* 0x002c201501007387 */ /* 0x0101e80000100800 */
[----:B0-----:R-:W5:Y:S04]  /*59ee0*/  LDL.LU R21, [R1+0x148] ;  /* 0x0001480001157983 */ /* 0x001f680000300800 */
[----:B------:R-:W-:Y:S04]  /*59ef0*/  STG.E.U16 [R12.64], R2 ;  /* 0x000000020c007986 */ /* 0x000fe8000c101504 */
[----:B------:R0:W-:Y:S04]  /*59f00*/  STL.64 [R1+0x2c28], R2 ;  /* 0x002c280201007387 */ /* 0x0001e80000100a00 */
[----:B------:R1:W-:Y:S04]  /*59f10*/  STG.E.U16 [R14.64], R0 ;  /* 0x000000000e007986 */ /* 0x0003e8000c101504 */
[----:B------:R4:W-:Y:S04]  /*59f20*/  STG.E.U16 [R18.64], R25 ;  /* 0x0000001912007986 */ /* 0x0009e8000c101504 */
[----:B0-----:R-:W2:Y:S04]  /*59f30*/  LDL.LU.64 R2, [R1+0x310] ;  /* 0x0003100001027983 */ /* 0x001ea80000300a00 */
[----:B------:R-:W2:Y:S04]  /*59f40*/  LDL.LU.64 R28, [R1+0x2b0] ;  /* 0x0002b000011c7983 */ /* 0x000ea80000300a00 */
[----:B------:R-:W2:Y:S04]  /*59f50*/  LDL.LU.64 R8, [R1+0x2a8] ;  /* 0x0002a80001087983 */ /* 0x000ea80000300a00 */
[----:B------:R-:W2:Y:S04]  /*59f60*/  LDL.LU.64 R12, [R1+0x2a0] ;  /* 0x0002a000010c7983 */ /* 0x000ea80000300a00 */
[----:B-1----:R-:W2:Y:S04]  /*59f70*/  LDL.LU.64 R14, [R1+0x278] ;  /* 0x00027800010e7983 */ /* 0x002ea80000300a00 */
[----:B----4-:R-:W4:Y:S04]  /*59f80*/  LDL.LU.64 R18, [R1+0x18] ;  /* 0x0000180001127983 */ /* 0x010f280000300a00 */
[----:B------:R-:W2:Y:S04]  /*59f90*/  LDL.LU R24, [R1+0x16c] ;  /* 0x00016c0001187983 */ /* 0x000ea80000300800 */
[----:B------:R-:W2:Y:S04]  /*59fa0*/  LDL.LU R11, [R1+0x14c] ;  /* 0x00014c00010b7983 */ /* 0x000ea80000300800 */
[----:B-----5:R0:W-:Y:S04]  /*59fb0*/  STG.E.U16 [R26.64], R21 ;  /* 0x000000151a007986 */ /* 0x0201e8000c101504 */
[----:B---3--:R1:W-:Y:S04]  /*59fc0*/  STG.E.U16 [R4.64], R6 ;  /* 0x0000000604007986 */ /* 0x0083e8000c101504 */
[----:B0-----:R-:W3:Y:S04]  /*59fd0*/  LDL.LU R26, [R1+0x15c] ;  /* 0x00015c00011a7983 */ /* 0x001ee80000300800 */
[----:B-1----:R-:W5:Y:S04]  /*59fe0*/  LDL.LU.64 R4, [R1+0x2c48] ;  /* 0x002c480001047983 */ /* 0x002f680000300a00 */
[----:B-----5:R0:W-:Y:S04]  /*59ff0*/  STG.E.U16 [R16.64], R5 ;  /* 0x0000000510007986 */ /* 0x0201e8000c101504 */
[----:B0-----:R-:W5:Y:S04]  /*5a000*/  LDL.LU.64 R16, [R1+0x2c40] ;  /* 0x002c400001107983 */ /* 0x001f680000300a00 */
[----:B-----5:R0:W-:Y:S04]  /*5a010*/  STG.E.U16 [R16.64], R4 ;  /* 0x0000000410007986 */ /* 0x0201e8000c101504 */
[----:B--2---:R1:W-:Y:S04]  /*5a020*/  STG.E.U16 [R22.64], R7 ;  /* 0x0000000716007986 */ /* 0x0043e8000c101504 */
[----:B0-----:R-:W2:Y:S04]  /*5a030*/  LDL.LU.64 R16, [R1+0x10] ;  /* 0x0000100001107983 */ /* 0x001ea80000300a00 */
[----:B-1----:R-:W5:Y:S01]  /*5a040*/  LDL.LU.64 R22, [R1+0x2c38] ;  /* 0x002c380001167983 */ /* 0x002f620000300a00 */
[----:B------:R-:W-:-:S03]  /*5a050*/  PRMT R0, R25, 0x7632, R0 ;  /* 0x0000763219007816 */ /* 0x000fc60000000000 */
[----:B-----5:R0:W-:Y:S04]  /*5a060*/  STG.E.U16 [R22.64], R10 ;  /* 0x0000000a16007986 */ /* 0x0201e8000c101504 */
[----:B0-----:R-:W5:Y:S04]  /*5a070*/  LDL.LU.64 R22, [R1+0x8] ;  /* 0x0000080001167983 */ /* 0x001f680000300a00 */
[----:B------:R-:W2:Y:S04]  /*5a080*/  LDL.LU R27, [R1+0x17c] ;  /* 0x00017c00011b7983 */ /* 0x000ea80000300800 */
[----:B------:R-:W2:Y:S04]  /*5a090*/  LDL.LU R25, [R1+0x2c30] ;  /* 0x002c300001197983 */ /* 0x000ea80000300800 */
[----:B--2---:R0:W-:Y:S04]  /*5a0a0*/  STG.E.U16 [R2.64], R25 ;  /* 0x0000001902007986 */ /* 0x0041e8000c101504 */
[----:B0-----:R-:W2:Y:S02]  /*5a0b0*/  LDL.LU.64 R2, [R1+0x2c28] ;  /* 0x002c280001027983 */ /* 0x001ea40000300a00 */
[----:B--2---:R-:W-:-:S02]  /*5a0c0*/  PRMT R2, R21, 0x7632, R2 ;  /* 0x0000763215027816 */ /* 0x004fc40000000002 */
[----:B------:R-:W2:Y:S04]  /*5a0d0*/  LDL.LU R21, [R1+0x2c20] ;  /* 0x002c200001157983 */ /* 0x000ea80000300800 */
[----:B--2---:R0:W-:Y:S04]  /*5a0e0*/  STG.E.U16 [R20.64], R0 ;  /* 0x0000000014007986 */ /* 0x0041e8000c101504 */
[----:B0-----:R-:W2:Y:S01]  /*5a0f0*/  LDL.LU.64 R20, [R1+0x2c18] ;  /* 0x002c180001147983 */ /* 0x001ea20000300a00 */
[----:B------:R-:W-:-:S03]  /*5a100*/  PRMT R0, R6, 0x7632, R0 ;  /* 0x0000763206007816 */ /* 0x000fc60000000000 */
[----:B------:R-:W3:Y:S04]  /*5a110*/  LDL.LU R6, [R1+0x2c10] ;  /* 0x002c100001067983 */ /* 0x000ee80000300800 */
[----:B--2---:R0:W-:Y:S04]  /*5a120*/  STG.E.U16 [R20.64], R2 ;  /* 0x0000000214007986 */ /* 0x0041e8000c101504 */
[----:B0-----:R-:W2:Y:S01]  /*5a130*/  LDL.LU.64 R20, [R1+0x2c08] ;  /* 0x002c080001147983 */ /* 0x001ea20000300a00 */
[----:B------:R-:W-:-:S03]  /*5a140*/  PRMT R2, R5, 0x7632, R2 ;  /* 0x0000763205027816 */ /* 0x000fc60000000002 */
[----:B------:R-:W3:Y:S04]  /*5a150*/  LDL.LU R5, [R1+0x2c00] ;  /* 0x002c000001057983 */ /* 0x000ee80000300800 */
[----:B--2---:R0:W-:Y:S04]  /*5a160*/  STG.E.U16 [R20.64], R0 ;  /* 0x0000000014007986 */ /* 0x0041e8000c101504 */
[----:B0-----:R-:W2:Y:S01]  /*5a170*/  LDL.LU.64 R20, [R1+0x2bf8] ;  /* 0x002bf80001147983 */ /* 0x001ea20000300a00 */
[----:B------:R-:W-:-:S03]  /*5a180*/  PRMT R0, R4, 0x7632, R0 ;  /* 0x0000763204007816 */ /* 0x000fc60000000000 */
[----:B------:R-:W0:Y:S01]  /*5a190*/  S2R R4, SR_TID.X ;  /* 0x0000000000047919 */ /* 0x000e220000002100 */
[----:B------:R-:W-:Y:S02]  /*5a1a0*/  PRMT R3, R7, 0x7632, R3 ;  /* 0x0000763207037816 */ /* 0x000fe40000000003 */
[----:B---3--:R-:W-:Y:S02]  /*5a1b0*/  PRMT R6, R24, 0x7632, R6 ;  /* 0x0000763218067816 */ /* 0x008fe40000000006 */
[----:B------:R-:W-:Y:S01]  /*5a1c0*/  PRMT R5, R11, 0x7632, R5 ;  /* 0x000076320b057816 */ /* 0x000fe20000000005 */
[----:B--2---:R1:W-:Y:S04]  /*5a1d0*/  STG.E.U16 [R20.64], R2 ;  /* 0x0000000214007986 */ /* 0x0043e8000c101504 */
[----:B-1----:R-:W2:Y:S01]  /*5a1e0*/  LDL.LU.64 R20, [R1+0x298] ;  /* 0x0002980001147983 */ /* 0x002ea20000300a00 */
[----:B------:R-:W-:-:S03]  /*5a1f0*/  PRMT R2, R10, 0x7632, R2 ;  /* 0x000076320a027816 */ /* 0x000fc60000000002 */
[----:B------:R1:W-:Y:S04]  /*5a200*/  STG.E.U16 [R28.64], R0 ;  /* 0x000000001c007986 */ /* 0x0003e8000c101504 */
[----:B------:R-:W-:Y:S04]  /*5a210*/  STG.E.U16 [R8.64], R3 ;  /* 0x0000000308007986 */ /* 0x000fe8000c101504 */
[----:B------:R-:W-:Y:S01]  /*5a220*/  STG.E.U16 [R12.64], R2 ;  /* 0x000000020c007986 */ /* 0x000fe2000c101504 */
[----:B-1----:R-:W-:Y:S02]  /*5a230*/  PRMT R0, R25, 0x7632, R0 ;  /* 0x0000763219007816 */ /* 0x002fe40000000000 */
[----:B0-----:R-:W-:-:S03]  /*5a240*/  SHF.L.U32 R25, R4, 0xb, RZ ;  /* 0x0000000b04197819 */ /* 0x001fc600000006ff */
[----:B------:R-:W-:Y:S01]  /*5a250*/  STG.E.U16 [R14.64], R0 ;  /* 0x000000000e007986 */ /* 0x000fe2000c101504 */
[----:B------:R-:W-:-:S03]  /*5a260*/  LOP3.LUT R25, R25, 0x3000, RZ, 0xc0, !PT ;  /* 0x0000300019197812 */ /* 0x000fc600078ec0ff */
[----:B----4-:R0:W-:Y:S04]  /*5a270*/  STG.E.U16 [R18.64], R24 ;  /* 0x0000001812007986 */ /* 0x0101e8000c101504 */
[----:B------:R1:W-:Y:S01]  /*5a280*/  STG.E.U16 [R16.64], R11 ;  /* 0x0000000b10007986 */ /* 0x0003e2000c101504 */
[C---:B0-----:R-:W-:Y:S02]  /*5a290*/  LOP3.LUT R24, R4.reuse, 0x40, RZ, 0xc0, !PT ;  /* 0x0000004004187812 */ /* 0x041fe400078ec0ff */
[----:B------:R-:W-:Y:S02]  /*5a2a0*/  LOP3.LUT R4, R4, 0x3f, RZ, 0xc0, !PT ;  /* 0x0000003f04047812 */ /* 0x000fe400078ec0ff */
[----:B-1----:R-:W-:Y:S02]  /*5a2b0*/  SHF.R.U32.HI R11, RZ, 0x1, R24 ;  /* 0x00000001ff0b7819 */ /* 0x002fe40000011618 */
[----:B------:R-:W-:-:S02]  /*5a2c0*/  LEA R24, R4, R25, 0x4 ;  /* 0x0000001904187211 */ /* 0x000fc400078e20ff */
[----:B------:R-:W-:Y:S01]  /*5a2d0*/  LEA R25, R4, R25, 0x4 ;  /* 0x0000001904197211 */ /* 0x000fe200078e20ff */
[----:B------:R0:W-:Y:S03]  /*5a2e0*/  STL [R1+0x2be8], R2 ;  /* 0x002be80201007387 */ /* 0x0001e60000100800 */
[----:B------:R-:W-:Y:S01]  /*5a2f0*/  LOP3.LUT R25, R25, R11, RZ, 0x3c, !PT ;  /* 0x0000000b19197212 */ /* 0x000fe200078e3cff */
[----:B------:R-:W-:Y:S04]  /*5a300*/  STL [R1+0x2bd8], R0 ;  /* 0x002bd80001007387 */ /* 0x000fe80000100800 */
[----:B------:R-:W-:Y:S04]  /*5a310*/  STL.S16 [R1+0x178], R6 ;  /* 0x0001780601007387 */ /* 0x000fe80000100600 */
[----:B------:R-:W-:Y:S04]  /*5a320*/  STL.S16 [R1+0x168], R5 ;  /* 0x0001680501007387 */ /* 0x000fe80000100600 */
[----:B------:R-:W1:Y:S01]  /*5a330*/  LDS.128 R4, [R25] ;  /* 0x0000000019047984 */ /* 0x000e620000000c00 */
[----:B0-----:R-:W-:-:S02]  /*5a340*/  PRMT R2, R26, 0x7632, R2 ;  /* 0x000076321a027816 */ /* 0x001fc40000000002 */
[----:B------:R-:W-:Y:S01]  /*5a350*/  LOP3.LUT R24, R24, R11, RZ, 0x3c, !PT ;  /* 0x0000000b18187212 */ /* 0x000fe200078e3cff */
[----:B-----5:R0:W-:Y:S03]  /*5a360*/  STG.E.U16 [R22.64], R26 ;  /* 0x0000001a16007986 */ /* 0x0201e6000c101504 */
[----:B------:R-:W-:Y:S01]  /*5a370*/  LOP3.LUT R24, R24, 0x40, RZ, 0x3c, !PT ;  /* 0x0000004018187812 */ /* 0x000fe200078e3cff */
[----:B------:R-:W-:Y:S04]  /*5a380*/  STL.S16 [R1+0x158], R2 ;  /* 0x0001580201007387 */ /* 0x000fe80000100600 */
[----:B------:R-:W-:Y:S04]  /*5a390*/  LDS.128 R8, [R25+0x400] ;  /* 0x0004000019087984 */ /* 0x000fe80000000c00 */
[----:B0-----:R-:W3:Y:S01]  /*5a3a0*/  LDL.LU R26, [R1+0x18c] ;  /* 0x00018c00011a7983 */ /* 0x001ee20000300800 */
[----:B------:R-:W-:-:S03]  /*5a3b0*/  PRMT R0, R27, 0x7632, R0 ;  /* 0x000076321b007816 */ /* 0x000fc60000000000 */
[----:B------:R-:W-:Y:S04]  /*5a3c0*/  LDS.128 R12, [R25+0x800] ;  /* 0x00080000190c7984 */ /* 0x000fe80000000c00 */
[----:B------:R-:W-:Y:S04]  /*5a3d0*/  LDS.128 R16, [R24+0x800] ;  /* 0x0008000018107984 */ /* 0x000fe80000000c00 */
[----:B-1----:R-:W-:Y:S04]  /*5a3e0*/  STL.64 [R1+0x10], R4 ;  /* 0x0000100401007387 */ /* 0x002fe80000100a00 */
[----:B------:R-:W-:Y:S04]  /*5a3f0*/  STL.64 [R1+0x18], R6 ;  /* 0x0000180601007387 */ /* 0x000fe80000100a00 */
[----:B------:R-:W0:Y:S04]  /*5a400*/  LDS.128 R4, [R24] ;  /* 0x0000000018047984 */ /* 0x000e280000000c00 */
[----:B------:R-:W-:Y:S04]  /*5a410*/  STL.S16 [R1+0x14c], R0 ;  /* 0x00014c0001007387 */ /* 0x000fe80000100600 */
[----:B0-----:R-:W-:Y:S04]  /*5a420*/  STL [R1+0x2ba8], R4 ;  /* 0x002ba80401007387 */ /* 0x001fe80000100800 */
[----:B------:R0:W-:Y:S04]  /*5a430*/  STL [R1+0x2b88], R5 ;  /* 0x002b880501007387 */ /* 0x0001e80000100800 */
[----:B------:R-:W-:Y:S01]  /*5a440*/  STL.64 [R1+0x2b10], R6 ;  /* 0x002b100601007387 */ /* 0x000fe20000100a00 */
[----:B0-----:R-:W-:-:S03]  /*5a450*/  MOV R5, R8 ;  /* 0x0000000800057202 */ /* 0x001fc60000000f00 */
[----:B------:R-:W-:Y:S04]  /*5a460*/  STL [R1+0x4], R9 ;  /* 0x0000040901007387 */ /* 0x000fe80000100800 */
[----:B------:R-:W-:Y:S04]  /*5a470*/  STL.64 [R1+0x8], R10 ;  /* 0x0000080a01007387 */ /* 0x000fe80000100a00 */
[----:B------:R-:W-:Y:S04]  /*5a480*/  STL [R1+0x2bac], R5 ;  /* 0x002bac0501007387 */ /* 0x000fe80000100800 */
[----:B------:R-:W0:Y:S04]  /*5a490*/  LDS.128 R8, [R24+0x400] ;  /* 0x0004000018087984 */ /* 0x000e280000000c00 */
[----:B--2---:R1:W-:Y:S04]  /*5a4a0*/  STG.E.U16 [R20.64], R27 ;  /* 0x0000001b14007986 */ /* 0x0043e8000c101504 */
[----:B-1----:R-:W2:Y:S04]  /*5a4b0*/  LDL.LU.64 R20, [R1+0x300] ;  /* 0x0003000001147983 */ /* 0x002ea80000300a00 */
[----:B------:R-:W4:Y:S04]  /*5a4c0*/  LDL.LU R2, [R1+0x1ac] ;  /* 0x0001ac0001027983 */ /* 0x000f280000300800 */
[----:B------:R-:W5:Y:S04]  /*5a4d0*/  LDL.LU R0, [R1+0x1bc] ;  /* 0x0001bc0001007983 */ /* 0x000f680000300800 */
[----:B------:R-:W2:Y:S04]  /*5a4e0*/  LDL.LU.S16 R5, [R1+0x168] ;  /* 0x0001680001057983 */ /* 0x000ea80000300600 */
[----:B--2---:R1:W-:Y:S04]  /*5a4f0*/  STL [R1+0x2bb8], R5 ;  /* 0x002bb80501007387 */ /* 0x0043e80000100800 */
[----:B-1----:R-:W2:Y:S04]  /*5a500*/  LDL.LU.S16 R5, [R1+0x178] ;  /* 0x0001780001057983 */ /* 0x002ea80000300600 */
[----:B--2---:R1:W-:Y:S04]  /*5a510*/  STL [R1+0x2bc8], R5 ;  /* 0x002bc80501007387 */ /* 0x0043e80000100800 */
[----:B-1----:R-:W2:Y:S04]  /*5a520*/  LDL.LU R5, [R1+0x19c] ;  /* 0x00019c0001057983 */ /* 0x002ea80000300800 */
[----:B------:R-:W2:Y:S04]  /*5a530*/  LDL.LU.64 R6, [R1+0x280] ;  /* 0x0002800001067983 */ /* 0x000ea80000300a00 */
[----:B--2---:R1:W-:Y:S04]  /*5a540*/  STL.64 [R1+0x2bb0], R6 ;  /* 0x002bb00601007387 */ /* 0x0043e80000100a00 */
[----:B-1----:R-:W2:Y:S04]  /*5a550*/  LDL.LU.64 R6, [R1+0x2f0] ;  /* 0x0002f00001067983 */ /* 0x002ea80000300a00 */
[----:B--2---:R1:W-:Y:S04]  /*5a560*/  STL.64 [R1+0x2bc0], R6 ;  /* 0x002bc00601007387 */ /* 0x0043e80000100a00 */
[----:B-1----:R-:W2:Y:S04]  /*5a570*/  LDL.LU.64 R6, [R1+0x2f8] ;  /* 0x0002f80001067983 */ /* 0x002ea80000300a00 */
[----:B--2---:R1:W-:Y:S04]  /*5a580*/  STL.64 [R1+0x2bd0], R6 ;  /* 0x002bd00601007387 */ /* 0x0043e80000100a00 */
[----:B-1----:R-:W2:Y:S04]  /*5a590*/  LDL.LU.64 R6, [R1+0x320] ;  /* 0x0003200001067983 */ /* 0x002ea80000300a00 */
[----:B--2---:R1:W-:Y:S04]  /*5a5a0*/  STL.64 [R1+0x2be0], R6 ;  /* 0x002be00601007387 */ /* 0x0043e80000100a00 */
[----:B-1----:R-:W2:Y:S01]  /*5a5b0*/  LDL.LU.64 R6, [R1+0x328] ;  /* 0x0003280001067983 */ /* 0x002ea20000300a00 */
[----:B---3--:R-:W-:-:S03]  /*5a5c0*/  PRMT R4, R26, 0x7632, R4 ;  /* 0x000076321a047816 */ /* 0x008fc60000000004 */
[----:B------:R-:W-:Y:S04]  /*5a5d0*/  STG.E.U16 [R20.64], R26 ;  /* 0x0000001a14007986 */ /* 0x000fe8000c101504 */
[----:B------:R-:W1:Y:S04]  /*5a5e0*/  LDS.128 R20, [R25+0xc00] ;  /* 0x000c000019147984 */ /* 0x000e680000000c00 */
[----:B------:R-:W3:Y:S04]  /*5a5f0*/  LDS.128 R24, [R24+0xc00] ;  /* 0x000c000018187984 */ /* 0x000ee80000000c00 */
[----:B--2---:R2:W-:Y:S04]  /*5a600*/  STL.64 [R1+0x2bf0], R6 ;  /* 0x002bf00601007387 */ /* 0x0045e80000100a00 */
[----:B--2---:R-:W2:Y:S04]  /*5a610*/  LDL.LU.64 R6, [R1+0x330] ;  /* 0x0003300001067983 */ /* 0x004ea80000300a00 */
[----:B0-----:R0:W-:Y:S04]  /*5a620*/  STL [R1+0x2b98], R9 ;  /* 0x002b980901007387 */ /* 0x0011e80000100800 */
[----:B0-----:R-:W5:Y:S04]  /*5a630*/  LDL.LU R9, [R1+0x10] ;  /* 0x0000100001097983 */ /* 0x001f680000300800 */
[----:B------:R0:W-:Y:S04]  /*5a640*/  STL.64 [R1+0x2b00], R10 ;  /* 0x002b000a01007387 */ /* 0x0001e80000100a00 */
[----:B0-----:R-:W5:Y:S04]  /*5a650*/  LDL.LU.64 R10, [R1+0x2b8] ;  /* 0x0002b800010a7983 */ /* 0x001f680000300a00 */
[----:B------:R0:W-:Y:S01]  /*5a660*/  STL.64 [R1+0x2ba0], R12 ;  /* 0x002ba00c01007387 */ /* 0x0001e20000100a00 */
[----:B----4-:R-:W-:-:S03]  /*5a670*/  PRMT R3, R2, 0x7632, R3 ;  /* 0x0000763202037816 */ /* 0x010fc60000000003 */
[----:B0-----:R-:W4:Y:S04]  /*5a680*/  LDL.LU.64 R12, [R1+0x2c0] ;  /* 0x0002c000010c7983 */ /* 0x001f280000300a00 */
[----:B------:R0:W-:Y:S04]  /*5a690*/  STL.64 [R1+0x2b08], R14 ;  /* 0x002b080e01007387 */ /* 0x0001e80000100a00 */
[----:B0-----:R-:W4:Y:S04]  /*5a6a0*/  LDL.LU.64 R14, [R1+0x290] ;  /* 0x00029000010e7983 */ /* 0x001f280000300a00 */
[----:B------:R0:W-:Y:S04]  /*5a6b0*/  STL.64 [R1+0x2af8], R18 ;  /* 0x002af81201007387 */ /* 0x0001e80000100a00 */
[----:B0-----:R-:W4:Y:S04]  /*5a6c0*/  LDL.LU.S16 R18, [R1+0x158] ;  /* 0x0001580001127983 */ /* 0x001f280000300600 */
[----:B------:R-:W4:Y:S04]  /*5a6d0*/  LDL.LU.S16 R19, [R1+0x14c] ;  /* 0x00014c0001137983 */ /* 0x000f280000300600 */
[----:B------:R-:W4:Y:S04]  /*5a6e0*/  LDL.LU.64 R28, [R1+0x268] ;  /* 0x00026800011c7983 */ /* 0x000f280000300a00 */
[----:B-1----:R0:W-:Y:S04]  /*5a6f0*/  STL.64 [R1+0x2af0], R22 ;  /* 0x002af01601007387 */ /* 0x0021e80000100a00 */
[----:B0-----:R-:W4:Y:S04]  /*5a700*/  LDL.LU.64 R22, [R1+0x2c8] ;  /* 0x0002c80001167983 */ /* 0x001f280000300a00 */
[----:B---3--:R0:W-:Y:S04]  /*5a710*/  STL.64 [R1+0x2ae8], R26 ;  /* 0x002ae81a01007387 */ /* 0x0081e80000100a00 */
[----:B0-----:R-:W4:Y:S04]  /*5a720*/  LDL.LU.64 R26, [R1+0x2e8] ;  /* 0x0002e800011a7983 */ /* 0x001f280000300a00 */
[----:B--2---:R0:W-:Y:S04]  /*5a730*/  STG.E.U16 [R6.64], R2 ;  /* 0x0000000206007986 */ /* 0x0041e8000c101504 */
[----:B0-----:R-:W5:Y:S04]  /*5a740*/  LDL.LU.64 R6, [R1+0x2bf0] ;  /* 0x002bf00001067983 */ /* 0x001f680000300a00 */
[----:B------:R-:W2:Y:S04]  /*5a750*/  LDL.LU R2, [R1+0x2be8] ;  /* 0x002be80001027983 */ /* 0x000ea80000300800 */
[----:B-----5:R0:W-:Y:S01]  /*5a760*/  STG.E.U16 [R6.64], R0 ;  /* 0x0000000006007986 */ /* 0x0201e2000c101504 */
[----:B--2---:R-:W-:-:S03]  /*5a770*/  PRMT R2, R0, 0x7632, R2 ;  /* 0x0000763200027816 */ /* 0x004fc60000000002 */
[----:B0-----:R-:W2:Y:S04]  /*5a780*/  LDL.LU.64 R6, [R1+0x2be0] ;  /* 0x002be00001067983 */ /* 0x001ea80000300a00 */
[----:B------:R-:W3:Y:S04]  /*5a790*/  LDL.LU R0, [R1+0x2bd8] ;  /* 0x002bd80001007983 */ /* 0x000ee80000300800 */
[----:B--2---:R0:W-:Y:S01]  /*5a7a0*/  STG.E.U16 [R6.64], R5 ;  /* 0x0000000506007986 */ /* 0x0041e2000c101504 */
[----:B---3--:R-:W-:-:S03]  /*5a7b0*/  PRMT R0, R5, 0x7632, R0 ;  /* 0x0000763205007816 */ /* 0x008fc60000000000 */
[----:B0-----:R-:W2:Y:S04]  /*5a7c0*/  LDL.LU.64 R6, [R1+0x2bd0] ;  /* 0x002bd00001067983 */ /* 0x001ea80000300a00 */
[----:B------:R-:W2:Y:S04]  /*5a7d0*/  LDL.LU R5, [R1+0x2bc8] ;  /* 0x002bc80001057983 */ /* 0x000ea80000300800 */
[----:B--2---:R0:W-:Y:S04]  /*5a7e0*/  STG.E.U16 [R6.64], R5 ;  /* 0x0000000506007986 */ /* 0x0041e8000c101504 */
[----:B0-----:R-:W2:Y:S04]  /*5a7f0*/  LDL.LU.64 R6, [R1+0x2bc0] ;  /* 0x002bc00001067983 */ /* 0x001ea80000300a00 */
[----:B------:R-:W2:Y:S04]  /*5a800*/  LDL.LU R5, [R1+0x2bb8] ;  /* 0x002bb80001057983 */ /* 0x000ea80000300800 */
[----:B--2---:R0:W-:Y:S04]  /*5a810*/  STG.E.U16 [R6.64], R5 ;  /* 0x0000000506007986 */ /* 0x0041e8000c101504 */
[----:B----4-:R-:W-:Y:S04]  /*5a820*/  STG.E.U16 [R26.64], R18 ;  /* 0x000000121a007986 */ /* 0x010fe8000c101504 */
[----:B------:R-:W-:Y:S04]  /*5a830*/  STG.E.U16 [R22.64], R19 ;  /* 0x0000001316007986 */ /* 0x000fe8000c101504 */
[----:B0-----:R-:W2:Y:S04]  /*5a840*/  LDL.LU.64 R6, [R1+0x2bb0] ;  /* 0x002bb00001067983 */ /* 0x001ea80000300a00 */
[----:B------:R-:W3:Y:S04]  /*5a850*/  LDL.LU R5, [R1+0x2bac] ;  /* 0x002bac0001057983 */ /* 0x000ee80000300800 */
[----:B------:R0:W-:Y:S04]  /*5a860*/  STG.E.U16 [R12.64], R4 ;  /* 0x000000040c007986 */ /* 0x0001e8000c101504 */
[----:B------:R1:W-:Y:S04]  /*5a870*/  STG.E.U16 [R10.64], R3 ;  /* 0x000000030a007986 */ /* 0x0003e8000c101504 */
[----:B0-----:R-:W4:Y:S04]  /*5a880*/  LDL.LU R4, [R1+0x2ba8] ;  /* 0x002ba80001047983 */ /* 0x001f280000300800 */
[----:B------:R-:W5:Y:S04]  /*5a890*/  LDL.LU.64 R12, [R1+0x260] ;  /* 0x00026000010c7983 */ /* 0x000f680000300a00 */
[----:B------:R-:W2:Y:S04]  /*5a8a0*/  LDL.LU.64 R26, [R1+0x258] ;  /* 0x00025800011a7983 */ /* 0x000ea80000300a00 */
[----:B-1----:R-:W2:Y:S04]  /*5a8b0*/  LDL.LU R11, [R1+0x14] ;  /* 0x00001400010b7983 */ /* 0x002ea80000300800 */
[----:B--2---:R0:W-:Y:S04]  /*5a8c0*/  STL [R1+0x2b58], R11 ;  /* 0x002b580b01007387 */ /* 0x0041e80000100800 */
[----:B0-----:R-:W4:Y:S04]  /*5a8d0*/  LDL.LU.64 R10, [R1+0x270] ;  /* 0x00027000010a7983 */ /* 0x001f280000300a00 */
[----:B------:R-:W2:Y:S04]  /*5a8e0*/  LDL.LU R19, [R1+0x4] ;  /* 0x0000040001137983 */ /* 0x000ea80000300800 */
[----:B--2---:R0:W-:Y:S04]  /*5a8f0*/  STL [R1+0x2b48], R19 ;  /* 0x002b481301007387 */ /* 0x0041e80000100800 */
[----:B0-----:R-:W2:Y:S04]  /*5a900*/  LDL.LU.64 R18, [R1+0x288] ;  /* 0x0002880001127983 */ /* 0x001ea80000300a00 */
[----:B------:R0:W-:Y:S04]  /*5a910*/  STG.E.U16 [R14.64], R2 ;  /* 0x000000020e007986 */ /* 0x0001e8000c101504 */
[----:B------:R-:W3:Y:S04]  /*5a920*/  LDL.LU.64 R22, [R1+0x250] ;  /* 0x0002500001167983 */ /* 0x000ee80000300a00 */
[----:B0-----:R-:W5:Y:S04]  /*5a930*/  LDL.LU.64 R14, [R1+0x248] ;  /* 0x00024800010e7983 */ /* 0x001f680000300a00 */
[----:B------:R-:W-:Y:S04]  /*5a940*/  STL.64 [R1+0x2aa8], R2 ;  /* 0x002aa80201007387 */ /* 0x000fe80000100a00 */
[----:B--2---:R-:W-:Y:S04]  /*5a950*/  STG.E.U16 [R18.64], R0 ;  /* 0x0000000012007986 */ /* 0x004fe8000c101504 */
[----:B------:R0:W-:Y:S04]  /*5a960*/  STG.E.U16 [R6.64], R9 ;  /* 0x0000000906007986 */ /* 0x0001e8000c101504 */
[----:B----4-:R-:W-:Y:S04]  /*5a970*/  STG.E.U16 [R10.64], R4 ;  /* 0x000000040a007986 */ /* 0x010fe8000c101504 */
[----:B---3--:R1:W-:Y:S04]  /*5a980*/  STG.E.U16 [R28.64], R5 ;  /* 0x000000051c007986 */ /* 0x0083e8000c101504 */
[----:B0-----:R-:W2:Y:S04]  /*5a990*/  LDL.LU.64 R6, [R1+0x240] ;  /* 0x0002400001067983 */ /* 0x001ea80000300a00 */
[----:B-1----:R-:W3:Y:S04]  /*5a9a0*/  LDL.LU.64 R28, [R1+0x218] ;  /* 0x00021800011c7983 */ /* 0x002ee80000300a00 */
[----:B---3--:R0:W-:Y:S04]  /*5a9b0*/  STL.64 [R1+0x2b78], R28 ;  /* 0x002b781c01007387 */ /* 0x0081e80000100a00 */
[----:B0-----:R-:W3:Y:S04]  /*5a9c0*/  LDL.LU.64 R28, [R1+0x220] ;  /* 0x00022000011c7983 */ /* 0x001ee80000300a00 */
[----:B---3--:R0:W-:Y:S04]  /*5a9d0*/  STL.64 [R1+0x2b80], R28 ;  /* 0x002b801c01007387 */ /* 0x0081e80000100a00 */
[----:B0-----:R-:W3:Y:S04]  /*5a9e0*/  LDL.LU.64 R28, [R1+0x230] ;  /* 0x00023000011c7983 */ /* 0x001ee80000300a00 */
[----:B---3--:R0:W-:Y:S04]  /*5a9f0*/  STL.64 [R1+0x2b90], R28 ;  /* 0x002b901c01007387 */ /* 0x0081e80000100a00 */
[----:B0-----:R-:W3:Y:S04]  /*5aa00*/  LDL.LU.64 R28, [R1+0x238] ;  /* 0x00023800011c7983 */ /* 0x001ee80000300a00 */
[----:B------:R-:W4:Y:S04]  /*5aa10*/  LDL.LU.64 R10, [R1+0x1f8] ;  /* 0x0001f800010a7983 */ /* 0x000f280000300a00 */
[----:B----4-:R0:W-:Y:S04]  /*5aa20*/  STL.64 [R1+0x2b60], R10 ;  /* 0x002b600a01007387 */ /* 0x0101e80000100a00 */
[----:B0-----:R-:W4:Y:S04]  /*5aa30*/  LDL.LU.64 R10, [R1+0x200] ;  /* 0x00020000010a7983 */ /* 0x001f280000300a00 */
[----:B----4-:R0:W-:Y:S04]  /*5aa40*/  STL.64 [R1+0x2b68], R10 ;  /* 0x002b680a01007387 */ /* 0x0101e80000100a00 */
[----:B0-----:R-:W4:Y:S04]  /*5aa50*/  LDL.LU.64 R10, [R1+0x208] ;  /* 0x00020800010a7983 */ /* 0x001f280000300a00 */
[----:B----4-:R0:W-:Y:S04]  /*5aa60*/  STL.64 [R1+0x2b70], R10 ;  /* 0x002b700a01007387 */ /* 0x0101e80000100a00 */
[----:B0-----:R-:W4:Y:S04]  /*5aa70*/  LDL.LU.64 R10, [R1+0x210] ;  /* 0x00021000010a7983 */ /* 0x001f280000300a00 */
[----:B------:R-:W2:Y:S04]  /*5aa80*/  LDL.LU.64 R18, [R1+0x1e8] ;  /* 0x0001e80001127983 */ /* 0x000ea80000300a00 */
[----:B--2---:R0:W-:Y:S04]  /*5aa90*/  STL.64 [R1+0x2b50], R18 ;  /* 0x002b501201007387 */ /* 0x0041e80000100a00 */
[----:B0-----:R-:W2:Y:S04]  /*5aaa0*/  LDL.LU.64 R18, [R1+0x1f0] ;  /* 0x0001f00001127983 */ /* 0x001ea80000300a00 */
[----:B------:R-:W2:Y:S04]  /*5aab0*/  LDL.LU.64 R2, [R1+0x1d8] ;  /* 0x0001d80001027983 */ /* 0x000ea80000300a00 */
[----:B-----5:R-:W-:Y:S04]  /*5aac0*/  STG.E.U16 [R12.64], R8 ;  /* 0x000000080c007986 */ /* 0x020fe8000c101504 */
[----:B--2---:R0:W-:Y:S04]  /*5aad0*/  STL.64 [R1+0x2b40], R2 ;  /* 0x002b400201007387 */ /* 0x0041e80000100a00 */
[----:B0-----:R-:W2:Y:S04]  /*5aae0*/  LDL.LU.64 R2, [R1+0x1e0] ;  /* 0x0001e00001027983 */ /* 0x001ea80000300a00 */
[----:B------:R-:W5:Y:S01]  /*5aaf0*/  LDL.LU.64 R12, [R1+0x2ba0] ;  /* 0x002ba000010c7983 */ /* 0x000f620000300a00 */
[----:B------:R-:W-:-:S03]  /*5ab00*/  PRMT R0, R9, 0x7632, R0 ;  /* 0x0000763209007816 */ /* 0x000fc60000000000 */
[----:B-----5:R0:W-:Y:S04]  /*5ab10*/  STG.E.U16 [R26.64], R12 ;  /* 0x0000000c1a007986 */ /* 0x0201e8000c101504 */
[----:B------:R1:W-:Y:S04]  /*5ab20*/  STG.E.U16 [R22.64], R16 ;  /* 0x0000001016007986 */ /* 0x0003e8000c101504 */
[----:B------:R5:W-:Y:S04]  /*5ab30*/  STG.E.U16 [R14.64], R20 ;  /* 0x000000140e007986 */ /* 0x000be8000c101504 */
[----:B0-----:R-:W2:Y:S04]  /*5ab40*/  LDL.LU.64 R26, [R1+0x1d0] ;  /* 0x0001d000011a7983 */ /* 0x001ea80000300a00 */
[----:B-1----:R-:W2:Y:S04]  /*5ab50*/  LDL.LU.64 R22, [R1+0x1c8] ;  /* 0x0001c80001167983 */ /* 0x002ea80000300a00 */
[----:B-----5:R-:W5:Y:S04]  /*5ab60*/  LDL.LU.64 R14, [R1+0x1c0] ;  /* 0x0001c000010e7983 */ /* 0x020f680000300a00 */
[----:B------:R-:W2:Y:S04]  /*5ab70*/  LDL.LU R9, [R1+0x2b98] ;  /* 0x002b980001097983 */ /* 0x000ea80000300800 */
[----:B------:R0:W-:Y:S04]  /*5ab80*/  STG.E.U16 [R6.64], R24 ;  /* 0x0000001806007986 */ /* 0x0001e8000c101504 */
[----:B---3--:R1:W-:Y:S04]  /*5ab90*/  STG.E.U16 [R28.64], R0 ;  /* 0x000000001c007986 */ /* 0x0083e8000c101504 */
[----:B0-----:R-:W3:Y:S04]  /*5aba0*/  LDL.LU.64 R6, [R1+0x170] ;  /* 0x0001700001067983 */ /* 0x001ee80000300a00 */
[----:B-1----:R-:W2:Y:S01]  /*5abb0*/  LDL.LU.64 R28, [R1+0x2b90] ;  /* 0x002b9000011c7983 */ /* 0x002ea20000300a00 */
[----:B------:R-:W-:-:S02]  /*5abc0*/  PRMT R4, R4, 0x7632, R4 ;  /* 0x0000763204047816 */ /* 0x000fc40000000004 */
[----:B------:R-:W-:Y:S02]  /*5abd0*/  PRMT R0, R5, 0x7632, R0 ;  /* 0x0000763205007816 */ /* 0x000fe40000000000 */
[----:B------:R-:W3:Y:S04]  /*5abe0*/  LDL.LU R5, [R1+0x2b88] ;  /* 0x002b880001057983 */ /* 0x000ee80000300800 */
[----:B--2---:R0:W-:Y:S04]  /*5abf0*/  STG.E.U16 [R28.64], R4 ;  /* 0x000000041c007986 */ /* 0x0041e8000c101504 */
[----:B0-----:R-:W2:Y:S01]  /*5ac00*/  LDL.LU.64 R28, [R1+0x2b80] ;  /* 0x002b8000011c7983 */ /* 0x001ea20000300a00 */
[----:B------:R-:W-:-:S02]  /*5ac10*/  PRMT R8, R8, 0x7632, R8 ;  /* 0x0000763208087816 */ /* 0x000fc40000000008 */
[----:B------:R-:W-:Y:S01]  /*5ac20*/  PRMT R12, R12, 0x7632, R12 ;  /* 0x000076320c0c7816 */ /* 0x000fe2000000000c */
[----:B--2---:R0:W-:Y:S04]  /*5ac30*/  STG.E.U16 [R28.64], R0 ;  /* 0x000000001c007986 */ /* 0x0041e8000c101504 */
[----:B0-----:R-:W2:Y:S01]  /*5ac40*/  LDL.LU.64 R28, [R1+0x2b78] ;  /* 0x002b7800011c7983 */ /* 0x001ea20000300a00 */
[----:B------:R-:W-:-:S03]  /*5ac50*/  PRMT R16, R16, 0x7632, R16 ;  /* 0x0000763210107816 */ /* 0x000fc60000000010 */
[----:B--2---:R0:W-:Y:S04]  /*5ac60*/  STG.E.U16 [R28.64], R8 ;  /* 0x000000081c007986 */ /* 0x0041e8000c101504 */
[----:B----4-:R1:W-:Y:S04]  /*5ac70*/  STG.E.U16 [R10.64], R12 ;  /* 0x0000000c0a007986 */ /* 0x0103e8000c101504 */
[----:B0-----:R-:W2:Y:S04]  /*5ac80*/  LDL.LU.64 R28, [R1+0x160] ;  /* 0x00016000011c7983 */ /* 0x001ea80000300a00 */
[----:B-1----:R-:W4:Y:S01]  /*5ac90*/  LDL.LU.64 R10, [R1+0x2b70] ;  /* 0x002b7000010a7983 */ /* 0x002f220000300a00 */
[----:B------:R-:W-:-:S03]  /*5aca0*/  PRMT R20, R20, 0x7632, R20 ;  /* 0x0000763214147816 */ /* 0x000fc60000000014 */
[----:B----4-:R0:W-:Y:S04]  /*5acb0*/  STG.E.U16 [R10.64], R16 ;  /* 0x000000100a007986 */ /* 0x0101e8000c101504 */
[----:B0-----:R-:W4:Y:S01]  /*5acc0*/  LDL.LU.64 R10, [R1+0x2b68] ;  /* 0x002b6800010a7983 */ /* 0x001f220000300a00 */
[----:B------:R-:W-:-:S03]  /*5acd0*/  PRMT R24, R24, 0x7632, R24 ;  /* 0x0000763218187816 */ /* 0x000fc60000000018 */
[----:B----4-:R0:W-:Y:S04]  /*5ace0*/  STG.E.U16 [R10.64], R20 ;  /* 0x000000140a007986 */ /* 0x0101e8000c101504 */
[----:B0-----:R-:W4:Y:S04]  /*5acf0*/  LDL.LU.64 R10, [R1+0x2b60] ;  /* 0x002b6000010a7983 */ /* 0x001f280000300a00 */
[----:B----4-:R0:W-:Y:S04]  /*5ad00*/  STG.E.U16 [R10.64], R24 ;  /* 0x000000180a007986 */ /* 0x0101e8000c101504 */
[----:B0-----:R-:W4:Y:S04]  /*5ad10*/  LDL.LU R11, [R1+0x2b58] ;  /* 0x002b5800010b7983 */ /* 0x001f280000300800 */
[----:B----4-:R0:W-:Y:S04]  /*5ad20*/  STG.E.U16 [R18.64], R11 ;  /* 0x0000000b12007986 */ /* 0x0101e8000c101504 */
[----:B0-----:R-:W3:Y:S04]  /*5ad30*/  LDL.LU.64 R18, [R1+0x2b50] ;  /* 0x002b500001127983 */ /* 0x001ee80000300a00 */
[----:B---3--:R0:W-:Y:S04]  /*5ad40*/  STG.E.U16 [R18.64], R5 ;  /* 0x0000000512007986 */ /* 0x0081e8000c101504 */
[----:B0-----:R-:W3:Y:S04]  /*5ad50*/  LDL.LU R19, [R1+0x2b48] ;  /* 0x002b480001137983 */ /* 0x001ee80000300800 */
[----:B------:R-:W4:Y:S04]  /*5ad60*/  LDL.LU R12, [R1+0x8] ;  /* 0x00000800010c7983 */ /* 0x000f280000300800 */
[----:B---3--:R0:W-:Y:S04]  /*5ad70*/  STG.E.U16 [R2.64], R19 ;  /* 0x0000001302007986 */ /* 0x0081e8000c101504 */
[----:B0-----:R-:W3:Y:S04]  /*5ad80*/  LDL.LU.64 R2, [R1+0x2b40] ;  /* 0x002b400001027983 */ /* 0x001ee80000300a00 */
[----:B------:R-:W-:Y:S04]  /*5ad90*/  STL.64 [R1+0x2b38], R8 ;  /* 0x002b380801007387 */ /* 0x000fe80000100a00 */
[----:B---3--:R0:W-:Y:S04]  /*5ada0*/  STG.E.U16 [R2.64], R9 ;  /* 0x0000000902007986 */ /* 0x0081e8000c101504 */
[----:B------:R-:W-:Y:S04]  /*5adb0*/  STG.E.U16 [R26.64], R13 ;  /* 0x0000000d1a007986 */ /* 0x000fe8000c101504 */
[----:B------:R-:W-:Y:S04]  /*5adc0*/  STG.E.U16 [R22.64], R17 ;  /* 0x0000001116007986 */ /* 0x000fe8000c101504 */
[----:B0-----:R-:W3:Y:S04]  /*5add0*/  LDL.LU.64 R8, [R1+0x150] ;  /* 0x0001500001087983 */ /* 0x001ee80000300a00 */
[----:B----4-:R0:W-:Y:S04]  /*5ade0*/  STL.64 [R1+0x2b30], R12 ;  /* 0x002b300c01007387 */ /* 0x0101e80000100a00 */
[----:B-----5:R-:W-:Y:S04]  /*5adf0*/  STG.E.U16 [R14.64], R21 ;  /* 0x000000150e007986 */ /* 0x020fe8000c101504 */
[----:B------:R-:W-:Y:S04]  /*5ae00*/  STG.E.U16 [R6.64], R25 ;  /* 0x0000001906007986 */ /* 0x000fe8000c101504 */
[----:B0-----:R-:W4:Y:S04]  /*5ae10*/  LDL.LU.64 R12, [R1+0x140] ;  /* 0x00014000010c7983 */ /* 0x001f280000300a00 */
[----:B------:R0:W-:Y:S04]  /*5ae20*/  STL [R1+0x2b28], R21 ;  /* 0x002b281501007387 */ /* 0x0001e80000100800 */
[----:B0-----:R-:W5:Y:S04]  /*5ae30*/  LDL.LU.64 R20, [R1+0x130] ;  /* 0x0001300001147983 */ /* 0x001f680000300a00 */
[----:B------:R-:W2:Y:S04]  /*5ae40*/  LDL.LU.64 R6, [R1+0x118] ;  /* 0x0001180001067983 */ /* 0x000ea80000300a00 */
[----:B--2---:R0:W-:Y:S04]  /*5ae50*/  STL.64 [R1+0x2b18], R6 ;  /* 0x002b180601007387 */ /* 0x0041e80000100a00 */
[----:B0-----:R-:W2:Y:S01]  /*5ae60*/  LDL.LU.64 R6, [R1+0x120] ;  /* 0x0001200001067983 */ /* 0x001ea20000300a00 */
[----:B------:R-:W-:-:S02]  /*5ae70*/  PRMT R0, R11, 0x7632, R0 ;  /* 0x000076320b007816 */ /* 0x000fc40000000000 */
[----:B------:R-:W-:-:S03]  /*5ae80*/  PRMT R5, R5, 0x7632, R5 ;  /* 0x0000763205057816 */ /* 0x000fc60000000005 */
[----:B------:R0:W-:Y:S04]  /*5ae90*/  STG.E.U16 [R28.64], R0 ;  /* 0x000000001c007986 */ /* 0x0001e8000c101504 */
[----:B---3--:R-:W-:Y:S01]  /*5aea0*/  STG.E.U16 [R8.64], R5 ;  /* 0x0000000508007986 */ /* 0x008fe2000c101504 */
[----:B0-----:R-:W-:-:S03]  /*5aeb0*/  PRMT R0, R19, 0x7632, R0 ;  /* 0x0000763213007816 */ /* 0x001fc60000000000 */
[----:B--2---:R0:W-:Y:S04]  /*5aec0*/  STL.64 [R1+0x2b20], R6 ;  /* 0x002b200601007387 */ /* 0x0041e80000100a00 */
[----:B0-----:R-:W2:Y:S04]  /*5aed0*/  LDL.LU.64 R6, [R1+0x128] ;  /* 0x0001280001067983 */ /* 0x001ea80000300a00 */
[----:B------:R-:W3:Y:S04]  /*5aee0*/  LDL.LU.64 R2, [R1+0x110] ;  /* 0x0001100001027983 */ /* 0x000ee80000300a00 */
[----:B------:R-:W2:Y:S04]  /*5aef0*/  LDL.LU.64 R14, [R1+0x108] ;  /* 0x00010800010e7983 */ /* 0x000ea80000300a00 */
[----:B------:R-:W2:Y:S04]  /*5af00*/  LDL.LU.64 R10, [R1+0x100] ;  /* 0x00010000010a7983 */ /* 0x000ea80000300a00 */
[----:B------:R-:W2:Y:S04]  /*5af10*/  LDL.LU.64 R28, [R1+0xf8] ;  /* 0x0000f800011c7983 */ /* 0x000ea80000300a00 */
[----:B------:R-:W2:Y:S04]  /*5af20*/  LDL.LU.64 R18, [R1+0xf0] ;  /* 0x0000f00001127983 */ /* 0x000ea80000300a00 */
[----:B------:R-:W2:Y:S04]  /*5af30*/  LDL.LU.64 R22, [R1+0xe8] ;  /* 0x0000e80001167983 */ /* 0x000ea80000300a00 */
[----:B------:R-:W2:Y:S04]  /*5af40*/  LDL.LU.64 R26, [R1+0xe0] ;  /* 0x0000e000011a7983 */ /* 0x000ea80000300a00 */
[----:B------:R-:W2:Y:S04]  /*5af50*/  LDL.LU.64 R8, [R1+0x2b38] ;  /* 0x002b380001087983 */ /* 0x000ea80000300a00 */
[----:B------:R0:W-:Y:S04]  /*5af60*/  STL.64 [R1+0x2ac0], R4 ;  /* 0x002ac00401007387 */ /* 0x0001e80000100a00 */
[----:B0-----:R-:W3:Y:S04]  /*5af70*/  LDL.LU.64 R4, [R1+0x138] ;  /* 0x0001380001047983 */ /* 0x001ee80000300a00 */
[----:B----4-:R0:W-:Y:S04]  /*5af80*/  STG.E.U16 [R12.64], R0 ;  /* 0x000000000c007986 */ /* 0x0101e8000c101504 */
[----:B0-----:R-:W4:Y:S01]  /*5af90*/  LDL.LU.64 R12, [R1+0x2b30] ;  /* 0x002b3000010c7983 */ /* 0x001f220000300a00 */
[----:B--2---:R-:W-:-:S05]  /*5afa0*/  PRMT R9, R9, 0x7632, R9 ;  /* 0x0000763209097816 */ /* 0x004fca0000000009 */
[----:B------:R-:W-:Y:S04]  /*5afb0*/  STL.64 [R1+0x2ad8], R8 ;  /* 0x002ad80801007387 */ /* 0x000fe80000100a00 */
[----:B---3--:R0:W-:Y:S04]  /*5afc0*/  STG.E.U16 [R4.64], R9 ;  /* 0x0000000904007986 */ /* 0x0081e8000c101504 */
[----:B0-----:R-:W2:Y:S01]  /*5afd0*/  LDL.LU.64 R8, [R1+0xd0] ;  /* 0x0000d00001087983 */ /* 0x001ea20000300a00 */
[----:B----4-:R-:W-:Y:S02]  /*5afe0*/  PRMT R13, R13, 0x7632, R13 ;  /* 0x000076320d0d7816 */ /* 0x010fe4000000000d */
[----:B------:R-:W-:-:S03]  /*5aff0*/  PRMT R17, R17, 0x7632, R17 ;  /* 0x0000763211117816 */ /* 0x000fc60000000011 */
[----:B-----5:R-:W-:Y:S04]  /*5b000*/  STG.E.U16 [R20.64], R13 ;  /* 0x0000000d14007986 */ /* 0x020fe8000c101504 */
[----:B------:R-:W-:Y:S04]  /*5b010*/  STG.E.U16 [R6.64], R17 ;  /* 0x0000001106007986 */ /* 0x000fe8000c101504 */
[----:B--2---:R0:W-:Y:S04]  /*5b020*/  STL.64 [R1+0x2ae0], R8 ;  /* 0x002ae00801007387 */ /* 0x0041e80000100a00 */
[----:B0-----:R-:W2:Y:S04]  /*5b030*/  LDL.LU.64 R8, [R1+0xd8] ;  /* 0x0000d80001087983 */ /* 0x001ea80000300a00 */
[----:B------:R-:W3:Y:S04]  /*5b040*/  LDL.LU.64 R4, [R1+0xb0] ;  /* 0x0000b00001047983 */ /* 0x000ee80000300a00 */
[----:B------:R-:W4:Y:S04]  /*5b050*/  LDL.LU R21, [R1+0x2b28] ;  /* 0x002b280001157983 */ /* 0x000f280000300800 */
[----:B------:R-:W5:Y:S04]  /*5b060*/  LDL.LU R13, [R1+0x18] ;  /* 0x00001800010d7983 */ /* 0x000f680000300800 */
[----:B------:R-:W2:Y:S04]  /*5b070*/  LDL.LU.64 R6, [R1+0x2b20] ;  /* 0x002b200001067983 */ /* 0x000ea80000300a00 */
[----:B------:R-:W3:Y:S01]  /*5b080*/  LDL.LU.64 R16, [R1+0xb8] ;  /* 0x0000b80001107983 */ /* 0x000ee20000300a00 */
[----:B----4-:R-:W-:-:S05]  /*5b090*/  PRMT R21, R21, 0x7632, R21 ;  /* 0x0000763215157816 */ /* 0x010fca0000000015 */
[----:B--2---:R0:W-:Y:S04]  /*5b0a0*/  STG.E.U16 [R6.64], R21 ;  /* 0x0000001506007986 */ /* 0x0041e8000c101504 */
[----:B0-----:R-:W2:Y:S01]  /*5b0b0*/  LDL.LU.64 R6, [R1+0x2b18] ;  /* 0x002b180001067983 */ /* 0x001ea20000300a00 */
[----:B------:R-:W-:-:S03]  /*5b0c0*/  PRMT R25, R25, 0x7632, R25 ;  /* 0x0000763219197816 */ /* 0x000fc60000000019 */
[----:B------:R-:W4:Y:S04]  /*5b0d0*/  LDL.LU.64 R20, [R1+0xc0] ;  /* 0x0000c00001147983 */ /* 0x000f280000300a00 */
[----:B--2---:R0:W-:Y:S04]  /*5b0e0*/  STG.E.U16 [R6.64], R25 ;  /* 0x0000001906007986 */ /* 0x0041e8000c101504 */
[----:B0-----:R-:W2:Y:S04]  /*5b0f0*/  LDL.LU.64 R6, [R1+0x2b10] ;  /* 0x002b100001067983 */ /* 0x001ea80000300a00 */
[----:B------:R-:W3:Y:S04]  /*5b100*/  LDL.LU.64 R24, [R1+0xc8] ;  /* 0x0000c80001187983 */ /* 0x000ee80000300a00 */
[----:B-----5:R0:W-:Y:S04]  /*5b110*/  STG.E.U16 [R2.64], R13 ;  /* 0x0000000d02007986 */ /* 0x0201e8000c101504 */
[----:B0-----:R-:W5:Y:S04]  /*5b120*/  LDL.LU.64 R2, [R1+0xa8] ;  /* 0x0000a80001027983 */ /* 0x001f680000300a00 */
[----:B--2---:R0:W-:Y:S04]  /*5b130*/  STG.E.U16 [R14.64], R6 ;  /* 0x000000060e007986 */ /* 0x0041e8000c101504 */
[----:B------:R1:W-:Y:S04]  /*5b140*/  STG.E.U16 [R10.64], R12 ;  /* 0x0000000c0a007986 */ /* 0x0003e8000c101504 */
[----:B0-----:R-:W2:Y:S04]  /*5b150*/  LDL.LU.64 R14, [R1+0x2b08] ;  /* 0x002b0800010e7983 */ /* 0x001ea80000300a00 */
[----:B-1----:R-:W2:Y:S04]  /*5b160*/  LDL.LU.64 R10, [R1+0x2b00] ;  /* 0x002b0000010a7983 */ /* 0x002ea80000300a00 */
[----:B--2---:R0:W-:Y:S04]  /*5b170*/  STG.E.U16 [R28.64], R10 ;  /* 0x0000000a1c007986 */ /* 0x0041e8000c101504 */
[----:B------:R1:W-:Y:S04]  /*5b180*/  STG.E.U16 [R18.64], R14 ;  /* 0x0000000e12007986 */ /* 0x0003e8000c101504 */
[----:B0-----:R-:W2:Y:S04]  /*5b190*/  LDL.LU.64 R28, [R1+0xa0] ;  /* 0x0000a000011c7983 */ /* 0x001ea80000300a00 */
[----:B-1----:R-:W2:Y:S04]  /*5b1a0*/  LDL.LU.64 R18, [R1+0x2af8] ;  /* 0x002af80001127983 */ /* 0x002ea80000300a00 */
[----:B--2---:R0:W-:Y:S04]  /*5b1b0*/  STG.E.U16 [R22.64], R18 ;  /* 0x0000001216007986 */ /* 0x0041e8000c101504 */
[----:B0-----:R-:W2:Y:S04]  /*5b1c0*/  LDL.LU.64 R22, [R1+0x2af0] ;  /* 0x002af00001167983 */ /* 0x001ea80000300a00 */
[----:B--2---:R0:W-:Y:S04]  /*5b1d0*/  STG.E.U16 [R26.64], R22 ;  /* 0x000000161a007986 */ /* 0x0041e8000c101504 */
[----:B0-----:R-:W2:Y:S01]  /*5b1e0*/  LDL.LU.64 R26, [R1+0x2ae8] ;  /* 0x002ae800011a7983 */ /* 0x001ea20000300a00 */
[----:B------:R-:W-:-:S03]  /*5b1f0*/  PRMT R0, R13, 0x7632, R0 ;  /* 0x000076320d007816 */ /* 0x000fc60000000000 */
[----:B--2---:R0:W-:Y:S04]  /*5b200*/  STG.E.U16 [R8.64], R26 ;  /* 0x0000001a08007986 */ /* 0x0041e8000c101504 */
[----:B0-----:R-:W2:Y:S01]  /*5b210*/  LDL.LU.64 R8, [R1+0x2ae0] ;  /* 0x002ae00001087983 */ /* 0x001ea20000300a00 */
[----:B------:R-:W-:Y:S02]  /*5b220*/  PRMT R6, R6, 0x7632, R6 ;  /* 0x0000763206067816 */ /* 0x000fe40000000006 */
[----:B------:R-:W-:Y:S02]  /*5b230*/  PRMT R10, R10, 0x7632, R10 ;  /* 0x000076320a0a7816 */ /* 0x000fe4000000000a */
[----:B------:R-:W-:Y:S01]  /*5b240*/  PRMT R14, R14, 0x7632, R14 ;  /* 0x000076320e0e7816 */ /* 0x000fe2000000000e */
[----:B--2---:R0:W-:Y:S04]  /*5b250*/  STG.E.U16 [R8.64], R0 ;  /* 0x0000000008007986 */ /* 0x0041e8000c101504 */
[----:B---3--:R-:W-:Y:S01]  /*5b260*/  STG.E.U16 [R24.64], R6 ;  /* 0x0000000618007986 */ /* 0x008fe2000c101504 */
[----:B0-----:R-:W-:-:S03]  /*5b270*/  PRMT R0, R12, 0x7632, R0 ;  /* 0x000076320c007816 */ /* 0x001fc60000000000 */
[----:B------:R-:W2:Y:S04]  /*5b280*/  LDL.LU.64 R8, [R1+0x2ad8] ;  /* 0x002ad80001087983 */ /* 0x000ea80000300a00 */
[----:B------:R-:W3:Y:S04]  /*5b290*/  LDL.LU.64 R12, [R1+0x98] ;  /* 0x00009800010c7983 */ /* 0x000ee80000300a00 */
[----:B------:R-:W-:Y:S04]  /*5b2a0*/  STL.64 [R1+0x2ad0], R6 ;  /* 0x002ad00601007387 */ /* 0x000fe80000100a00 */
[----:B----4-:R0:W-:Y:S04]  /*5b2b0*/  STG.E.U16 [R20.64], R0 ;  /* 0x0000000014007986 */ /* 0x0101e8000c101504 */
[----:B------:R-:W-:Y:S04]  /*5b2c0*/  STG.E.U16 [R16.64], R10 ;  /* 0x0000000a10007986 */ /* 0x000fe8000c101504 */
[----:B------:R1:W-:Y:S04]  /*5b2d0*/  STG.E.U16 [R4.64], R14 ;  /* 0x0000000e04007986 */ /* 0x0003e8000c101504 */
[----:B0-----:R-:W4:Y:S04]  /*5b2e0*/  LDL.LU R20, [R1+0x1c] ;  /* 0x00001c0001147983 */ /* 0x001f280000300800 */
[----:B------:R-:W4:Y:S04]  /*5b2f0*/  LDL.LU.64 R6, [R1+0x90] ;  /* 0x0000900001067983 */ /* 0x000f280000300a00 */
[----:B-1----:R-:W2:Y:S01]  /*5b300*/  LDL.LU.64 R4, [R1+0x80] ;  /* 0x0000800001047983 */ /* 0x002ea20000300a00 */
[----:B------:R-:W-:-:S05]  /*5b310*/  PRMT R18, R18, 0x7632, R18 ;  /* 0x0000763212127816 */ /* 0x000fca0000000012 */
[----:B-----5:R-:W-:Y:S04]  /*5b320*/  STG.E.U16 [R2.64], R18 ;  /* 0x0000001202007986 */ /* 0x020fe8000c101504 */
[----:B--2---:R0:W-:Y:S04]  /*5b330*/  STL.64 [R1+0x2ac8], R4 ;  /* 0x002ac80401007387 */ /* 0x0041e80000100a00 */
[----:B0-----:R-:W2:Y:S04]  /*5b340*/  LDL.LU.64 R4, [R1+0x88] ;  /* 0x0000880001047983 */ /* 0x001ea80000300a00 */
[----:B------:R0:W-:Y:S04]  /*5b350*/  STL [R1+0x2ab8], R15 ;  /* 0x002ab80f01007387 */ /* 0x0001e80000100800 */
[----:B0-----:R-:W5:Y:S04]  /*5b360*/  LDL.LU.64 R14, [R1+0x78] ;  /* 0x00007800010e7983 */ /* 0x001f680000300a00 */
[----:B------:R-:W2:Y:S01]  /*5b370*/  LDL.LU.64 R2, [R1+0x68] ;  /* 0x0000680001027983 */ /* 0x000ea20000300a00 */
[----:B------:R-:W-:-:S05]  /*5b380*/  PRMT R22, R22, 0x7632, R22 ;  /* 0x0000763216167816 */ /* 0x000fca0000000016 */
[----:B------:R-:W-:Y:S04]  /*5b390*/  STG.E.U16 [R28.64], R22 ;  /* 0x000000161c007986 */ /* 0x000fe8000c101504 */
[----:B--2---:R0:W-:Y:S04]  /*5b3a0*/  STL.64 [R1+0x2ab0], R2 ;  /* 0x002ab00201007387 */ /* 0x0041e80000100a00 */
[----:B0-----:R-:W2:Y:S04]  /*5b3b0*/  LDL.LU.64 R2, [R1+0x70] ;  /* 0x0000700001027983 */ /* 0x001ea80000300a00 */
[----:B------:R-:W2:Y:S04]  /*5b3c0*/  LDL.LU R22, [R1+0xc] ;  /* 0x00000c0001167983 */ /* 0x000ea80000300800 */
[----:B------:R-:W2:Y:S04]  /*5b3d0*/  LDL.LU.64 R28, [R1+0x48] ;  /* 0x00004800011c7983 */ /* 0x000ea80000300a00 */
[----:B--2---:R0:W-:Y:S04]  /*5b3e0*/  STL.64 [R1+0x2a90], R28 ;  /* 0x002a901c01007387 */ /* 0x0041e80000100a00 */
[----:B0-----:R-:W2:Y:S04]  /*5b3f0*/  LDL.LU.64 R28, [R1+0x50] ;  /* 0x00005000011c7983 */ /* 0x001ea80000300a00 */
[----:B--2---:R0:W-:Y:S04]  /*5b400*/  STL.64 [R1+0x2a98], R28 ;  /* 0x002a981c01007387 */ /* 0x0041e80000100a00 */
[----:B0-----:R-:W2:Y:S01]  /*5b410*/  LDL.LU.64 R28, [R1+0x58] ;  /* 0x00005800011c7983 */ /* 0x001ea20000300a00 */
[----:B------:R-:W-:-:S05]  /*5b420*/  PRMT R26, R26, 0x7632, R26 ;  /* 0x000076321a1a7816 */ /* 0x000fca000000001a */
[----:B---3--:R-:W-:Y:S04]  /*5b430*/  STG.E.U16 [R12.64], R26 ;  /* 0x0000001a0c007986 */ /* 0x008fe8000c101504 */
[----:B----4-:R-:W-:Y:S04]  /*5b440*/  STG.E.U16 [R6.64], R20 ;  /* 0x0000001406007986 */ /* 0x010fe8000c101504 */
[----:B--2---:R0:W-:Y:S04]  /*5b450*/  STL.64 [R1+0x2aa0], R28 ;  /* 0x002aa01c01007387 */ /* 0x0041e80000100a00 */
[----:B0-----:R-:W2:Y:S04]  /*5b460*/  LDL.LU.64 R28, [R1+0x60] ;  /* 0x00006000011c7983 */ /* 0x001ea80000300a00 */
        /* <DEDUP_REMOVED lines=8> */
[----:B------:R-:W2:Y:S01]  /*5b4f0*/  LDL.LU.64 R6, [R1+0x2ad0] ;  /* 0x002ad00001067983 */ /* 0x000ea20000300a00 */
[----:B------:R-:W-:-:S03]  /*5b500*/  PRMT R9, R20, 0x7632, R9 ;  /* 0x0000763214097816 */ /* 0x000fc60000000009 */
[----:B------:R-:W3:Y:S04]  /*5b510*/  LDL.LU.64 R20, [R1+0x20] ;  /* 0x0000200001147983 */ /* 0x000ee80000300a00 */
[----:B--2---:R0:W-:Y:S04]  /*5b520*/  STG.E.U16 [R4.64], R7 ;  /* 0x0000000704007986 */ /* 0x0041e8000c101504 */
[----:B0-----:R-:W2:Y:S04]  /*5b530*/  LDL.LU.64 R4, [R1+0x2ac8] ;  /* 0x002ac80001047983 */ /* 0x001ea80000300a00 */
[----:B--2---:R0:W-:Y:S04]  /*5b540*/  STG.E.U16 [R4.64], R22 ;  /* 0x0000001604007986 */ /* 0x0041e8000c101504 */
[----:B-----5:R1:W-:Y:S04]  /*5b550*/  STG.E.U16 [R14.64], R11 ;  /* 0x0000000b0e007986 */ /* 0x0203e8000c101504 */
[----:B0-----:R-:W2:Y:S04]  /*5b560*/  LDL.LU.64 R4, [R1+0x2ac0] ;  /* 0x002ac00001047983 */ /* 0x001ea80000300a00 */
[----:B-1----:R-:W5:Y:S04]  /*5b570*/  LDL.LU R15, [R1+0x2ab8] ;  /* 0x002ab800010f7983 */ /* 0x002f680000300800 */
[----:B-----5:R0:W-:Y:S04]  /*5b580*/  STG.E.U16 [R2.64], R15 ;  /* 0x0000000f02007986 */ /* 0x0201e8000c101504 */
[----:B0-----:R-:W5:Y:S01]  /*5b590*/  LDL.LU.64 R2, [R1+0x2ab0] ;  /* 0x002ab00001027983 */ /* 0x001f620000300a00 */
[----:B--2---:R-:W-:-:S03]  /*5b5a0*/  PRMT R4, R15, 0x7632, R4 ;  /* 0x000076320f047816 */ /* 0x004fc60000000004 */
[----:B------:R-:W2:Y:S04]  /*5b5b0*/  LDL.LU.64 R14, [R1+0x28] ;  /* 0x00002800010e7983 */ /* 0x000ea80000300a00 */
[----:B-----5:R0:W-:Y:S04]  /*5b5c0*/  STG.E.U16 [R2.64], R19 ;  /* 0x0000001302007986 */ /* 0x0201e8000c101504 */
[----:B------:R1:W-:Y:S04]  /*5b5d0*/  STG.E.U16 [R28.64], R23 ;  /* 0x000000171c007986 */ /* 0x0003e8000c101504 */
[----:B0-----:R-:W5:Y:S04]  /*5b5e0*/  LDL.LU.64 R2, [R1+0x2aa8] ;  /* 0x002aa80001027983 */ /* 0x001f680000300a00 */
[----:B-1----:R-:W2:Y:S01]  /*5b5f0*/  LDL.LU.64 R28, [R1+0x2aa0] ;  /* 0x002aa000011c7983 */ /* 0x002ea20000300a00 */
[----:B------:R-:W-:-:S02]  /*5b600*/  PRMT R6, R22, 0x7632, R6 ;  /* 0x0000763216067816 */ /* 0x000fc40000000006 */
[----:B-----5:R-:W-:Y:S02]  /*5b610*/  PRMT R3, R23, 0x7632, R3 ;  /* 0x0000763217037816 */ /* 0x020fe40000000003 */
[----:B------:R-:W5:Y:S04]  /*5b620*/  LDL.LU.64 R22, [R1+0x30] ;  /* 0x0000300001167983 */ /* 0x000f680000300a00 */
[----:B--2---:R0:W-:Y:S04]  /*5b630*/  STG.E.U16 [R28.64], R27 ;  /* 0x0000001b1c007986 */ /* 0x0041e8000c101504 */
[----:B0-----:R-:W2:Y:S01]  /*5b640*/  LDL.LU.64 R28, [R1+0x2a98] ;  /* 0x002a9800011c7983 */ /* 0x001ea20000300a00 */
[----:B------:R-:W-:-:S03]  /*5b650*/  PRMT R2, R27, 0x7632, R2 ;  /* 0x000076321b027816 */ /* 0x000fc60000000002 */
[----:B------:R-:W3:Y:S04]  /*5b660*/  LDL.LU.64 R26, [R1+0x38] ;  /* 0x00003800011a7983 */ /* 0x000ee80000300a00 */
[----:B--2---:R0:W-:Y:S04]  /*5b670*/  STG.E.U16 [R28.64], R9 ;  /* 0x000000091c007986 */ /* 0x0041e8000c101504 */
[----:B0-----:R-:W2:Y:S01]  /*5b680*/  LDL.LU.64 R28, [R1+0x2a90] ;  /* 0x002a9000011c7983 */ /* 0x001ea20000300a00 */
[----:B------:R-:W-:-:S05]  /*5b690*/  PRMT R8, R7, 0x7632, R8 ;  /* 0x0000763207087816 */ /* 0x000fca0000000008 */
[----:B--2---:R0:W-:Y:S04]  /*5b6a0*/  STG.E.U16 [R28.64], R8 ;  /* 0x000000081c007986 */ /* 0x0041e8000c101504 */
[----:B0-----:R-:W2:Y:S04]  /*5b6b0*/  LDL.LU.64 R28, [R1+0x2a88] ;  /* 0x002a8800011c7983 */ /* 0x001ea80000300a00 */
[----:B------:R-:W2:Y:S01]  /*5b6c0*/  LDL.LU.64 R8, [R1+0x40] ;  /* 0x0000400001087983 */ /* 0x000ea20000300a00 */
[----:B------:R-:W-:Y:S02]  /*5b6d0*/  PRMT R5, R11, 0x7632, R5 ;  /* 0x000076320b057816 */ /* 0x000fe40000000005 */
[----:B---3--:R-:W-:-:S02]  /*5b6e0*/  FSEL R11, R18, -INF , P1 ;  /* 0xff800000120b7808 */ /* 0x008fc40000800000 */
[----:B------:R-:W-:Y:S02]  /*5b6f0*/  PRMT R0, R19, 0x7632, R0 ;  /* 0x0000763213007816 */ /* 0x000fe40000000000 */
[----:B------:R-:W-:Y:S02]  /*5b700*/  FSEL R7, R25, -INF , P5 ;  /* 0xff80000019077808 */ /* 0x000fe40002800000 */
[----:B----4-:R-:W-:Y:S02]  /*5b710*/  FSEL R10, R10, -INF , P4 ;  /* 0xff8000000a0a7808 */ /* 0x010fe40002000000 */
[----:B------:R-:W-:Y:S01]  /*5b720*/  FSEL R12, R12, -INF , P2 ;  /* 0xff8000000c0c7808 */ /* 0x000fe20001000000 */
[----:B--2---:R-:W-:Y:S04]  /*5b730*/  STG.E.U16 [R8.64], R6 ;  /* 0x0000000608007986 */ /* 0x004fe8000c101504 */
[----:B------:R-:W-:Y:S04]  /*5b740*/  STG.E.U16 [R26.64], R5 ;  /* 0x000000051a007986 */ /* 0x000fe8000c101504 */
[----:B-----5:R0:W-:Y:S04]  /*5b750*/  STG.E.U16 [R22.64], R4 ;  /* 0x0000000416007986 */ /* 0x0201e8000c101504 */
[----:B------:R1:W-:Y:S01]  /*5b760*/  STG.E.U16 [R14.64], R0 ;  /* 0x000000000e007986 */ /* 0x0003e2000c101504 */
[----:B0-----:R-:W-:-:S03]  /*5b770*/  FFMA R4, R11, 0.69314718246459960938, R16 ;  /* 0x3f3172180b047823 */ /* 0x001fc60000000010 */
[----:B------:R-:W0:Y:S04]  /*5b780*/  S2R R16, SR_TID.X ;  /* 0x0000000000107919 */ /* 0x000e280000002100 */
[----:B------:R1:W-:Y:S04]  /*5b790*/  STG.E.U16 [R20.64], R3 ;  /* 0x0000000314007986 */ /* 0x0003e8000c101504 */
[----:B------:R1:W-:Y:S01]  /*5b7a0*/  STG.E.U16 [R28.64], R2 ;  /* 0x000000021c007986 */ /* 0x0003e2000c101504 */
[----:B------:R-:W-:Y:S02]  /*5b7b0*/  FFMA R6, R7, 0.69314718246459960938, R13 ;  /* 0x3f31721807067823 */ /* 0x000fe4000000000d */
[----:B------:R-:W-:-:S02]  /*5b7c0*/  FFMA R5, R10, 0.69314718246459960938, R17 ;  /* 0x3f3172180a057823 */ /* 0x000fc40000000011 */
[----:B------:R-:W-:Y:S02]  /*5b7d0*/  FFMA R7, R12, 0.69314718246459960938, R24 ;  /* 0x3f3172180c077823 */ /* 0x000fe40000000018 */
[----:B0-----:R-:W-:-:S05]  /*5b7e0*/  IMAD.SHL.U32 R16, R16, 0x4, RZ ;  /* 0x0000000410107824 */ /* 0x001fca00078e00ff */
[----:B------:R-:W-:Y:S01]  /*5b7f0*/  LOP3.LUT R16, R16, 0x70, RZ, 0xc0, !PT ;  /* 0x0000007010107812 */ /* 0x000fe200078ec0ff */
[----:B------:R-:W-:Y:S06]  /*5b800*/  BAR.SYNC.DEFER_BLOCKING 0x0 ;  /* 0x0000000000007b1d */ /* 0x000fec0000010000 */
[----:B------:R1:W-:Y:S04]  /*5b810*/  STS.128 [R16], R4 ;  /* 0x0000000410007388 */ /* 0x0003e80000000c00 */
[----:B------:R-:W-:Y:S06]  /*5b820*/  BAR.SYNC.DEFER_BLOCKING 0x0 ;  /* 0x0000000000007b1d */ /* 0x000fec0000010000 */
[----:B------:R-:W-:Y:S05]  /*5b830*/  @P0 EXIT ;  /* 0x000000000000094d */ /* 0x000fea0003800000 */
[----:B-1----:R-:W0:Y:S04]  /*5b840*/  S2R R16, SR_TID.X ;  /* 0x0000000000107919 */ /* 0x002e280000002100 */
[----:B------:R-:W1:Y:S01]  /*5b850*/  S2R R24, SR_TID.X ;  /* 0x0000000000187919 */ /* 0x000e620000002100 */
[----:B0-----:R-:W-:-:S04]  /*5b860*/  SHF.L.U32 R16, R16, 0x4, RZ ;  /* 0x0000000410107819 */ /* 0x001fc800000006ff */
[----:B------:R-:W-:Y:S02]  /*5b870*/  LOP3.LUT R20, R16, 0x70, RZ, 0xc0, !PT ;  /* 0x0000007010147812 */ /* 0x000fe400078ec0ff */
[C---:B-1----:R-:W-:Y:S02]  /*5b880*/  LOP3.LUT R16, R24.reuse, 0x18, RZ, 0xc0, !PT ;  /* 0x0000001818107812 */ /* 0x042fe400078ec0ff */
[----:B------:R-:W-:Y:S02]  /*5b890*/  LOP3.LUT R13, R24, 0x1f, RZ, 0xc0, !PT ;  /* 0x0000001f180d7812 */ /* 0x000fe400078ec0ff */
[----:B------:R-:W-:Y:S02]  /*5b8a0*/  LEA.HI R24, R16, R20, RZ, 0x1f ;  /* 0x0000001410187211 */ /* 0x000fe400078ff8ff */
[----:B------:R-:W0:Y:S04]  /*5b8b0*/  S2R R20, SR_CTAID.Y ;  /* 0x0000000000147919 */ /* 0x000e280000002600 */
[----:B------:R-:W1:Y:S04]  /*5b8c0*/  S2R R16, SR_CTAID.X ;  /* 0x0000000000107919 */ /* 0x000e680000002500 */
[----:B------:R-:W2:Y:S01]  /*5b8d0*/  LDS R7, [R24] ;  /* 0x0000000018077984 */ /* 0x000ea20000000800 */
[----:B0-----:R-:W-:Y:S01]  /*5b8e0*/  IMAD R0, R20, c[0x0][0x1cc], RZ ;  /* 0x0000730014007a24 */ /* 0x001fe200078e02ff */
[----:B-1----:R-:W-:-:S04]  /*5b8f0*/  LEA R16, R16, R13, 0x5 ;  /* 0x0000000d10107211 */ /* 0x002fc800078e28ff */
[C---:B------:R-:W-:Y:S01]  /*5b900*/  SHF.L.U32 R2, R0.reuse, 0x2, RZ ;  /* 0x0000000200027819 */ /* 0x040fe200000006ff */
[----:B------:R-:W-:Y:S01]  /*5b910*/  IMAD.HI R0, R0, 0x4, RZ ;  /* 0x0000000400007827 */ /* 0x000fe200078e02ff */
[----:B------:R-:W-:-:S03]  /*5b920*/  SHF.L.U32 R3, R16, 0x2, RZ ;  /* 0x0000000210037819 */ /* 0x000fc600000006ff */
[----:B------:R-:W-:Y:S01]  /*5b930*/  IMAD.HI R5, R16, 0x4, RZ ;  /* 0x0000000410057827 */ /* 0x000fe200078e02ff */
[----:B------:R-:W-:-:S04]  /*5b940*/  IADD3 R2, P0, P1, R3, c[0x0][0x180], R2 ;  /* 0x0000600003027a10 */ /* 0x000fc8000791e002 */
[----:B------:R-:W-:-:S05]  /*5b950*/  IADD3.X R3, R5, c[0x0][0x184], R0, P0, P1 ;  /* 0x0000610005037a10 */ /* 0x000fca00007e2400 */
[----:B--2---:R-:W-:Y:S01]  /*5b960*/  STG.E [R2.64], R7 ;  /* 0x0000000702007986 */ /* 0x004fe2000c101904 */
[----:B------:R-:W-:Y:S05]  /*5b970*/  EXIT ;  /* 0x000000000000794d */ /* 0x000fea0003800000 */
.L_x_2:
[----:B------:R-:W-:-:S00]  /*5b980*/  BRA `(.L_x_2) ;  /* 0xfffffff000007947 */ /* 0x000fc0000383ffff */
[----:B------:R-:W-:-:S00]  /*5b990*/  NOP ;  /* 0x0000000000007918 */ /* 0x000fc00000000000 */
        /* <DEDUP_REMOVED lines=14> */
.L_x_3:


//--------------------- .nv.global.init           --------------------------
	.section	.nv.global.init,"aw",@progbits
.nv.global.init:
	.type		_$_str,@object
	.size		_$_str,(.L_0 - _$_str)
_$_str:
        /*0000*/ 	.byte	0x5f, 0x5f, 0x43, 0x55, 0x44, 0x41, 0x5f, 0x46, 0x54, 0x5a, 0x00
.L_0:


//--------------------- .nv.shared.attn_fwd       --------------------------
	.section	.nv.shared.attn_fwd,"aw",@nobits
	.sectionflags	@""
	.align	16
